//
// Generated by NVIDIA NVVM Compiler
//
// Compiler Build ID: CL-36424714
// Cuda compilation tools, release 13.0, V13.0.88
// Based on NVVM 20.0.0
//

.version 9.0
.target sm_100
.address_size 64

	// .globl	_Z23createCornerGraphKernelPhPjS0_S0_jjm
.extern .func  (.param .b32 func_retval0) vprintf
(
	.param .b64 vprintf_param_0,
	.param .b64 vprintf_param_1
)
;
.func  (.param .b64 func_retval0) __internal_accurate_pow
(
	.param .b64 __internal_accurate_pow_param_0,
	.param .b64 __internal_accurate_pow_param_1
)
;
.global .align 1 .b8 $str[26] = {100, 95, 115, 117, 99, 99, 101, 115, 115, 111, 114, 95, 99, 111, 112, 121, 91, 37, 100, 93, 61, 37, 100, 32, 10};

.visible .entry _Z23createCornerGraphKernelPhPjS0_S0_jjm(
	.param .u64 .ptr .align 1 _Z23createCornerGraphKernelPhPjS0_S0_jjm_param_0,
	.param .u64 .ptr .align 1 _Z23createCornerGraphKernelPhPjS0_S0_jjm_param_1,
	.param .u64 .ptr .align 1 _Z23createCornerGraphKernelPhPjS0_S0_jjm_param_2,
	.param .u64 .ptr .align 1 _Z23createCornerGraphKernelPhPjS0_S0_jjm_param_3,
	.param .u32 _Z23createCornerGraphKernelPhPjS0_S0_jjm_param_4,
	.param .u32 _Z23createCornerGraphKernelPhPjS0_S0_jjm_param_5,
	.param .u64 _Z23createCornerGraphKernelPhPjS0_S0_jjm_param_6
)
{
	.reg .pred 	%p<83>;
	.reg .b16 	%rs<12>;
	.reg .b32 	%r<204>;
	.reg .b64 	%rd<65>;
	.reg .b64 	%fd<169>;

	ld.param.u64 	%rd6, [_Z23createCornerGraphKernelPhPjS0_S0_jjm_param_0];
	ld.param.u64 	%rd3, [_Z23createCornerGraphKernelPhPjS0_S0_jjm_param_1];
	ld.param.u64 	%rd7, [_Z23createCornerGraphKernelPhPjS0_S0_jjm_param_3];
	ld.param.u32 	%r55, [_Z23createCornerGraphKernelPhPjS0_S0_jjm_param_4];
	ld.param.u32 	%r56, [_Z23createCornerGraphKernelPhPjS0_S0_jjm_param_5];
	ld.param.u64 	%rd5, [_Z23createCornerGraphKernelPhPjS0_S0_jjm_param_6];
	cvta.to.global.u64 	%rd1, %rd7;
	cvta.to.global.u64 	%rd2, %rd6;
	mov.u32 	%r57, %ctaid.x;
	shl.b32 	%r58, %r57, 10;
	mov.u32 	%r59, %tid.x;
	or.b32  	%r1, %r58, %r59;
	setp.gt.u32 	%p1, %r1, 3;
	@%p1 bra 	$L__BB0_37;
	setp.eq.s32 	%p2, %r1, 1;
	add.s32 	%r2, %r56, -1;
	mul.lo.s32 	%r3, %r56, 3;
	add.s32 	%r61, %r3, -4;
	selp.b32 	%r202, %r2, 0, %p2;
	selp.b32 	%r203, %r61, 0, %p2;
	mov.b32 	%r201, 0;
	setp.eq.s32 	%p3, %r1, 3;
	@%p3 bra 	$L__BB0_4;
	setp.ne.s32 	%p4, %r1, 2;
	@%p4 bra 	$L__BB0_5;
	add.s32 	%r201, %r55, -1;
	add.s32 	%r68, %r55, 1073741822;
	add.s32 	%r69, %r56, -2;
	mul.lo.s32 	%r70, %r68, %r69;
	shl.b32 	%r71, %r70, 2;
	mad.lo.s32 	%r72, %r55, 6, %r3;
	add.s32 	%r73, %r72, %r71;
	add.s32 	%r203, %r73, -14;
	bra.uni 	$L__BB0_5;
$L__BB0_4:
	add.s32 	%r201, %r55, -1;
	add.s32 	%r62, %r55, 1073741822;
	add.s32 	%r63, %r56, -2;
	mul.lo.s32 	%r64, %r62, %r63;
	shl.b32 	%r65, %r64, 2;
	add.s32 	%r66, %r56, %r55;
	mad.lo.s32 	%r67, %r66, 6, %r65;
	add.s32 	%r203, %r67, -18;
	mov.u32 	%r202, %r2;
$L__BB0_5:
	mul.lo.s32 	%r74, %r201, %r56;
	add.s32 	%r13, %r74, %r202;
	sub.s32 	%r75, %r74, %r56;
	add.s32 	%r14, %r75, %r202;
	mul.lo.s32 	%r15, %r202, 3;
	cvt.u32.u64 	%r16, %rd5;
	mul.lo.s32 	%r17, %r201, %r16;
	add.s32 	%r18, %r15, %r17;
	cvt.u64.u32 	%rd8, %r18;
	add.s64 	%rd9, %rd2, %rd8;
	ld.global.u8 	%rs1, [%rd9];
	add.s32 	%r19, %r18, 1;
	cvt.u64.u32 	%rd10, %r19;
	add.s64 	%rd11, %rd2, %rd10;
	ld.global.u8 	%rs2, [%rd11];
	add.s32 	%r76, %r18, 2;
	cvt.u64.u32 	%rd12, %r76;
	add.s64 	%rd13, %rd2, %rd12;
	ld.global.u8 	%rs3, [%rd13];
	cvta.to.global.u64 	%rd14, %rd3;
	mul.wide.u32 	%rd15, %r13, 4;
	add.s64 	%rd16, %rd14, %rd15;
	st.global.u32 	[%rd16], %r203;
	setp.gt.s32 	%p5, %r1, 1;
	@%p5 bra 	$L__BB0_7;
	setp.eq.s32 	%p7, %r1, 0;
	@%p7 bra 	$L__BB0_16;
	bra.uni 	$L__BB0_8;
$L__BB0_7:
	setp.eq.s32 	%p6, %r1, 2;
	@%p6 bra 	$L__BB0_16;
$L__BB0_8:
	ld.param.u64 	%rd61, [_Z23createCornerGraphKernelPhPjS0_S0_jjm_param_2];
	add.s32 	%r77, %r13, -1;
	cvta.to.global.u64 	%rd17, %rd61;
	mul.wide.u32 	%rd18, %r203, 4;
	add.s64 	%rd19, %rd17, %rd18;
	st.global.u32 	[%rd19], %r77;
	add.s32 	%r78, %r18, -3;
	cvt.u64.u32 	%rd20, %r78;
	add.s64 	%rd21, %rd2, %rd20;
	ld.global.u8 	%r79, [%rd21];
	add.s32 	%r80, %r18, -2;
	cvt.u64.u32 	%rd22, %r80;
	add.s64 	%rd23, %rd2, %rd22;
	ld.global.u8 	%rs4, [%rd23];
	add.s32 	%r81, %r18, -1;
	cvt.u64.u32 	%rd24, %r81;
	add.s64 	%rd25, %rd2, %rd24;
	ld.global.u8 	%rs5, [%rd25];
	cvt.u32.u16 	%r82, %rs1;
	and.b32  	%r83, %r82, 255;
	sub.s32 	%r20, %r83, %r79;
	cvt.rn.f64.s32 	%fd45, %r20;
	{
	.reg .b32 %temp; 
	mov.b64 	{%temp, %r21}, %fd45;
	}
	mov.f64 	%fd46, 0d4000000000000000;
	{
	.reg .b32 %temp; 
	mov.b64 	{%temp, %r84}, %fd46;
	}
	and.b32  	%r23, %r84, 2146435072;
	setp.eq.s32 	%p8, %r23, 1062207488;
	abs.f64 	%fd47, %fd45;
	{ // callseq 0, 0
	.param .b64 param0;
	st.param.f64 	[param0], %fd47;
	.param .b64 param1;
	st.param.f64 	[param1], 0d4000000000000000;
	.param .b64 retval0;
	call.uni (retval0), 
	__internal_accurate_pow, 
	(
	param0, 
	param1
	);
	ld.param.f64 	%fd48, [retval0];
	} // callseq 0
	setp.lt.s32 	%p9, %r21, 0;
	neg.f64 	%fd50, %fd48;
	selp.f64 	%fd51, %fd50, %fd48, %p8;
	selp.f64 	%fd157, %fd51, %fd48, %p9;
	setp.ne.s32 	%p10, %r20, 0;
	@%p10 bra 	$L__BB0_10;
	selp.b32 	%r85, %r21, 0, %p8;
	setp.lt.s32 	%p12, %r84, 0;
	or.b32  	%r86, %r85, 2146435072;
	selp.b32 	%r87, %r86, %r85, %p12;
	mov.b32 	%r88, 0;
	mov.b64 	%fd157, {%r88, %r87};
$L__BB0_10:
	setp.eq.s32 	%p14, %r20, 1;
	selp.f64 	%fd4, 0d3FF0000000000000, %fd157, %p14;
	cvt.u32.u16 	%r90, %rs2;
	and.b32  	%r91, %r90, 255;
	cvt.u32.u16 	%r92, %rs4;
	and.b32  	%r93, %r92, 255;
	sub.s32 	%r24, %r91, %r93;
	cvt.rn.f64.s32 	%fd52, %r24;
	{
	.reg .b32 %temp; 
	mov.b64 	{%temp, %r25}, %fd52;
	}
	abs.f64 	%fd53, %fd52;
	{ // callseq 1, 0
	.param .b64 param0;
	st.param.f64 	[param0], %fd53;
	.param .b64 param1;
	st.param.f64 	[param1], 0d4000000000000000;
	.param .b64 retval0;
	call.uni (retval0), 
	__internal_accurate_pow, 
	(
	param0, 
	param1
	);
	ld.param.f64 	%fd54, [retval0];
	} // callseq 1
	setp.lt.s32 	%p15, %r25, 0;
	neg.f64 	%fd56, %fd54;
	selp.f64 	%fd57, %fd56, %fd54, %p8;
	selp.f64 	%fd158, %fd57, %fd54, %p15;
	setp.ne.s32 	%p16, %r24, 0;
	@%p16 bra 	$L__BB0_12;
	selp.b32 	%r94, %r25, 0, %p8;
	setp.lt.s32 	%p18, %r84, 0;
	or.b32  	%r95, %r94, 2146435072;
	selp.b32 	%r96, %r95, %r94, %p18;
	mov.b32 	%r97, 0;
	mov.b64 	%fd158, {%r97, %r96};
$L__BB0_12:
	setp.eq.s32 	%p20, %r24, 1;
	selp.f64 	%fd58, 0d3FF0000000000000, %fd158, %p20;
	add.f64 	%fd8, %fd4, %fd58;
	cvt.u32.u16 	%r99, %rs3;
	and.b32  	%r100, %r99, 255;
	cvt.u32.u16 	%r101, %rs5;
	and.b32  	%r102, %r101, 255;
	sub.s32 	%r26, %r100, %r102;
	cvt.rn.f64.s32 	%fd59, %r26;
	{
	.reg .b32 %temp; 
	mov.b64 	{%temp, %r27}, %fd59;
	}
	abs.f64 	%fd60, %fd59;
	{ // callseq 2, 0
	.param .b64 param0;
	st.param.f64 	[param0], %fd60;
	.param .b64 param1;
	st.param.f64 	[param1], 0d4000000000000000;
	.param .b64 retval0;
	call.uni (retval0), 
	__internal_accurate_pow, 
	(
	param0, 
	param1
	);
	ld.param.f64 	%fd61, [retval0];
	} // callseq 2
	setp.lt.s32 	%p21, %r27, 0;
	neg.f64 	%fd63, %fd61;
	selp.f64 	%fd64, %fd63, %fd61, %p8;
	selp.f64 	%fd159, %fd64, %fd61, %p21;
	setp.ne.s32 	%p22, %r26, 0;
	@%p22 bra 	$L__BB0_14;
	selp.b32 	%r103, %r27, 0, %p8;
	setp.lt.s32 	%p24, %r84, 0;
	or.b32  	%r104, %r103, 2146435072;
	selp.b32 	%r105, %r104, %r103, %p24;
	mov.b32 	%r106, 0;
	mov.b64 	%fd159, {%r106, %r105};
$L__BB0_14:
	setp.eq.s32 	%p25, %r26, 1;
	selp.f64 	%fd65, 0d3FF0000000000000, %fd159, %p25;
	add.f64 	%fd66, %fd8, %fd65;
	sqrt.rn.f64 	%fd67, %fd66;
	mul.f64 	%fd68, %fd67, 0d4020000000000000;
	mov.f64 	%fd69, 0d3FE0000000000000;
	copysign.f64 	%fd70, %fd68, %fd69;
	add.rz.f64 	%fd71, %fd68, %fd70;
	cvt.rzi.f64.f64 	%fd72, %fd71;
	cvt.rzi.u32.f64 	%r107, %fd72;
	add.s64 	%rd27, %rd1, %rd18;
	st.global.u32 	[%rd27], %r107;
	setp.eq.s32 	%p26, %r1, 1;
	@%p26 bra 	$L__BB0_30;
	setp.eq.s32 	%p27, %r1, 3;
	@%p27 bra 	$L__BB0_23;
$L__BB0_16:
	ld.param.u64 	%rd62, [_Z23createCornerGraphKernelPhPjS0_S0_jjm_param_2];
	add.s32 	%r28, %r203, 1;
	cvta.to.global.u64 	%rd28, %rd62;
	mul.wide.u32 	%rd29, %r28, 4;
	add.s64 	%rd30, %rd28, %rd29;
	add.s32 	%r108, %r13, 1;
	st.global.u32 	[%rd30], %r108;
	add.s32 	%r109, %r18, 3;
	cvt.u64.u32 	%rd31, %r109;
	add.s64 	%rd32, %rd2, %rd31;
	ld.global.u8 	%r110, [%rd32];
	add.s32 	%r111, %r18, 4;
	cvt.u64.u32 	%rd33, %r111;
	add.s64 	%rd34, %rd2, %rd33;
	ld.global.u8 	%rs6, [%rd34];
	add.s32 	%r112, %r18, 5;
	cvt.u64.u32 	%rd35, %r112;
	add.s64 	%rd36, %rd2, %rd35;
	ld.global.u8 	%rs7, [%rd36];
	cvt.u32.u16 	%r113, %rs1;
	and.b32  	%r114, %r113, 255;
	sub.s32 	%r29, %r114, %r110;
	cvt.rn.f64.s32 	%fd73, %r29;
	{
	.reg .b32 %temp; 
	mov.b64 	{%temp, %r30}, %fd73;
	}
	mov.f64 	%fd74, 0d4000000000000000;
	{
	.reg .b32 %temp; 
	mov.b64 	{%temp, %r115}, %fd74;
	}
	and.b32  	%r32, %r115, 2146435072;
	setp.eq.s32 	%p28, %r32, 1062207488;
	abs.f64 	%fd75, %fd73;
	{ // callseq 3, 0
	.param .b64 param0;
	st.param.f64 	[param0], %fd75;
	.param .b64 param1;
	st.param.f64 	[param1], 0d4000000000000000;
	.param .b64 retval0;
	call.uni (retval0), 
	__internal_accurate_pow, 
	(
	param0, 
	param1
	);
	ld.param.f64 	%fd76, [retval0];
	} // callseq 3
	setp.lt.s32 	%p29, %r30, 0;
	neg.f64 	%fd78, %fd76;
	selp.f64 	%fd79, %fd78, %fd76, %p28;
	selp.f64 	%fd160, %fd79, %fd76, %p29;
	setp.ne.s32 	%p30, %r29, 0;
	@%p30 bra 	$L__BB0_18;
	selp.b32 	%r116, %r30, 0, %p28;
	setp.lt.s32 	%p32, %r115, 0;
	or.b32  	%r117, %r116, 2146435072;
	selp.b32 	%r118, %r117, %r116, %p32;
	mov.b32 	%r119, 0;
	mov.b64 	%fd160, {%r119, %r118};
$L__BB0_18:
	setp.eq.s32 	%p34, %r29, 1;
	selp.f64 	%fd15, 0d3FF0000000000000, %fd160, %p34;
	cvt.u32.u16 	%r121, %rs2;
	and.b32  	%r122, %r121, 255;
	cvt.u32.u16 	%r123, %rs6;
	and.b32  	%r124, %r123, 255;
	sub.s32 	%r33, %r122, %r124;
	cvt.rn.f64.s32 	%fd80, %r33;
	{
	.reg .b32 %temp; 
	mov.b64 	{%temp, %r34}, %fd80;
	}
	abs.f64 	%fd81, %fd80;
	{ // callseq 4, 0
	.param .b64 param0;
	st.param.f64 	[param0], %fd81;
	.param .b64 param1;
	st.param.f64 	[param1], 0d4000000000000000;
	.param .b64 retval0;
	call.uni (retval0), 
	__internal_accurate_pow, 
	(
	param0, 
	param1
	);
	ld.param.f64 	%fd82, [retval0];
	} // callseq 4
	setp.lt.s32 	%p35, %r34, 0;
	neg.f64 	%fd84, %fd82;
	selp.f64 	%fd85, %fd84, %fd82, %p28;
	selp.f64 	%fd161, %fd85, %fd82, %p35;
	setp.ne.s32 	%p36, %r33, 0;
	@%p36 bra 	$L__BB0_20;
	selp.b32 	%r125, %r34, 0, %p28;
	setp.lt.s32 	%p38, %r115, 0;
	or.b32  	%r126, %r125, 2146435072;
	selp.b32 	%r127, %r126, %r125, %p38;
	mov.b32 	%r128, 0;
	mov.b64 	%fd161, {%r128, %r127};
$L__BB0_20:
	setp.eq.s32 	%p40, %r33, 1;
	selp.f64 	%fd86, 0d3FF0000000000000, %fd161, %p40;
	add.f64 	%fd19, %fd15, %fd86;
	cvt.u32.u16 	%r130, %rs3;
	and.b32  	%r131, %r130, 255;
	cvt.u32.u16 	%r132, %rs7;
	and.b32  	%r133, %r132, 255;
	sub.s32 	%r35, %r131, %r133;
	cvt.rn.f64.s32 	%fd87, %r35;
	{
	.reg .b32 %temp; 
	mov.b64 	{%temp, %r36}, %fd87;
	}
	abs.f64 	%fd88, %fd87;
	{ // callseq 5, 0
	.param .b64 param0;
	st.param.f64 	[param0], %fd88;
	.param .b64 param1;
	st.param.f64 	[param1], 0d4000000000000000;
	.param .b64 retval0;
	call.uni (retval0), 
	__internal_accurate_pow, 
	(
	param0, 
	param1
	);
	ld.param.f64 	%fd89, [retval0];
	} // callseq 5
	setp.lt.s32 	%p41, %r36, 0;
	neg.f64 	%fd91, %fd89;
	selp.f64 	%fd92, %fd91, %fd89, %p28;
	selp.f64 	%fd162, %fd92, %fd89, %p41;
	setp.ne.s32 	%p42, %r35, 0;
	@%p42 bra 	$L__BB0_22;
	selp.b32 	%r134, %r36, 0, %p28;
	setp.lt.s32 	%p44, %r115, 0;
	or.b32  	%r135, %r134, 2146435072;
	selp.b32 	%r136, %r135, %r134, %p44;
	mov.b32 	%r137, 0;
	mov.b64 	%fd162, {%r137, %r136};
$L__BB0_22:
	setp.eq.s32 	%p45, %r35, 1;
	selp.f64 	%fd93, 0d3FF0000000000000, %fd162, %p45;
	add.f64 	%fd94, %fd19, %fd93;
	sqrt.rn.f64 	%fd95, %fd94;
	mul.f64 	%fd96, %fd95, 0d4020000000000000;
	mov.f64 	%fd97, 0d3FE0000000000000;
	copysign.f64 	%fd98, %fd96, %fd97;
	add.rz.f64 	%fd99, %fd96, %fd98;
	cvt.rzi.f64.f64 	%fd100, %fd99;
	cvt.rzi.u32.f64 	%r138, %fd100;
	add.s64 	%rd38, %rd1, %rd29;
	st.global.u32 	[%rd38], %r138;
	setp.lt.u32 	%p46, %r1, 2;
	@%p46 bra 	$L__BB0_30;
$L__BB0_23:
	ld.param.u64 	%rd63, [_Z23createCornerGraphKernelPhPjS0_S0_jjm_param_2];
	add.s32 	%r37, %r203, 2;
	cvta.to.global.u64 	%rd39, %rd63;
	mul.wide.u32 	%rd40, %r37, 4;
	add.s64 	%rd41, %rd39, %rd40;
	st.global.u32 	[%rd41], %r14;
	sub.s32 	%r139, %r17, %r16;
	add.s32 	%r140, %r139, %r15;
	cvt.u64.u32 	%rd42, %r140;
	add.s64 	%rd43, %rd2, %rd42;
	ld.global.u8 	%r141, [%rd43];
	add.s32 	%r142, %r140, 1;
	cvt.u64.u32 	%rd44, %r142;
	add.s64 	%rd45, %rd2, %rd44;
	ld.global.u8 	%rs8, [%rd45];
	add.s32 	%r143, %r140, 2;
	cvt.u64.u32 	%rd46, %r143;
	add.s64 	%rd47, %rd2, %rd46;
	ld.global.u8 	%rs9, [%rd47];
	cvt.u32.u16 	%r144, %rs1;
	and.b32  	%r145, %r144, 255;
	sub.s32 	%r38, %r145, %r141;
	cvt.rn.f64.s32 	%fd101, %r38;
	{
	.reg .b32 %temp; 
	mov.b64 	{%temp, %r39}, %fd101;
	}
	mov.f64 	%fd102, 0d4000000000000000;
	{
	.reg .b32 %temp; 
	mov.b64 	{%temp, %r146}, %fd102;
	}
	and.b32  	%r41, %r146, 2146435072;
	setp.eq.s32 	%p47, %r41, 1062207488;
	abs.f64 	%fd103, %fd101;
	{ // callseq 6, 0
	.param .b64 param0;
	st.param.f64 	[param0], %fd103;
	.param .b64 param1;
	st.param.f64 	[param1], 0d4000000000000000;
	.param .b64 retval0;
	call.uni (retval0), 
	__internal_accurate_pow, 
	(
	param0, 
	param1
	);
	ld.param.f64 	%fd104, [retval0];
	} // callseq 6
	setp.lt.s32 	%p48, %r39, 0;
	neg.f64 	%fd106, %fd104;
	selp.f64 	%fd107, %fd106, %fd104, %p47;
	selp.f64 	%fd163, %fd107, %fd104, %p48;
	setp.ne.s32 	%p49, %r38, 0;
	@%p49 bra 	$L__BB0_25;
	setp.eq.s32 	%p50, %r41, 1062207488;
	selp.b32 	%r147, %r39, 0, %p50;
	setp.lt.s32 	%p51, %r146, 0;
	or.b32  	%r148, %r147, 2146435072;
	selp.b32 	%r149, %r148, %r147, %p51;
	mov.b32 	%r150, 0;
	mov.b64 	%fd163, {%r150, %r149};
$L__BB0_25:
	setp.eq.s32 	%p52, %r41, 1062207488;
	setp.eq.s32 	%p53, %r38, 1;
	selp.f64 	%fd26, 0d3FF0000000000000, %fd163, %p53;
	cvt.u32.u16 	%r152, %rs2;
	and.b32  	%r153, %r152, 255;
	cvt.u32.u16 	%r154, %rs8;
	and.b32  	%r155, %r154, 255;
	sub.s32 	%r42, %r153, %r155;
	cvt.rn.f64.s32 	%fd108, %r42;
	{
	.reg .b32 %temp; 
	mov.b64 	{%temp, %r43}, %fd108;
	}
	abs.f64 	%fd109, %fd108;
	{ // callseq 7, 0
	.param .b64 param0;
	st.param.f64 	[param0], %fd109;
	.param .b64 param1;
	st.param.f64 	[param1], 0d4000000000000000;
	.param .b64 retval0;
	call.uni (retval0), 
	__internal_accurate_pow, 
	(
	param0, 
	param1
	);
	ld.param.f64 	%fd110, [retval0];
	} // callseq 7
	setp.lt.s32 	%p54, %r43, 0;
	neg.f64 	%fd112, %fd110;
	selp.f64 	%fd113, %fd112, %fd110, %p52;
	selp.f64 	%fd164, %fd113, %fd110, %p54;
	setp.ne.s32 	%p55, %r42, 0;
	@%p55 bra 	$L__BB0_27;
	setp.eq.s32 	%p56, %r41, 1062207488;
	selp.b32 	%r156, %r43, 0, %p56;
	setp.lt.s32 	%p57, %r146, 0;
	or.b32  	%r157, %r156, 2146435072;
	selp.b32 	%r158, %r157, %r156, %p57;
	mov.b32 	%r159, 0;
	mov.b64 	%fd164, {%r159, %r158};
$L__BB0_27:
	setp.eq.s32 	%p58, %r41, 1062207488;
	setp.eq.s32 	%p59, %r42, 1;
	selp.f64 	%fd114, 0d3FF0000000000000, %fd164, %p59;
	add.f64 	%fd30, %fd26, %fd114;
	cvt.u32.u16 	%r161, %rs3;
	and.b32  	%r162, %r161, 255;
	cvt.u32.u16 	%r163, %rs9;
	and.b32  	%r164, %r163, 255;
	sub.s32 	%r44, %r162, %r164;
	cvt.rn.f64.s32 	%fd115, %r44;
	{
	.reg .b32 %temp; 
	mov.b64 	{%temp, %r45}, %fd115;
	}
	abs.f64 	%fd116, %fd115;
	{ // callseq 8, 0
	.param .b64 param0;
	st.param.f64 	[param0], %fd116;
	.param .b64 param1;
	st.param.f64 	[param1], 0d4000000000000000;
	.param .b64 retval0;
	call.uni (retval0), 
	__internal_accurate_pow, 
	(
	param0, 
	param1
	);
	ld.param.f64 	%fd117, [retval0];
	} // callseq 8
	setp.lt.s32 	%p60, %r45, 0;
	neg.f64 	%fd119, %fd117;
	selp.f64 	%fd120, %fd119, %fd117, %p58;
	selp.f64 	%fd165, %fd120, %fd117, %p60;
	setp.ne.s32 	%p61, %r44, 0;
	@%p61 bra 	$L__BB0_29;
	setp.eq.s32 	%p62, %r41, 1062207488;
	selp.b32 	%r165, %r45, 0, %p62;
	setp.lt.s32 	%p63, %r146, 0;
	or.b32  	%r166, %r165, 2146435072;
	selp.b32 	%r167, %r166, %r165, %p63;
	mov.b32 	%r168, 0;
	mov.b64 	%fd165, {%r168, %r167};
$L__BB0_29:
	setp.eq.s32 	%p64, %r44, 1;
	selp.f64 	%fd121, 0d3FF0000000000000, %fd165, %p64;
	add.f64 	%fd122, %fd30, %fd121;
	sqrt.rn.f64 	%fd123, %fd122;
	mul.f64 	%fd124, %fd123, 0d4020000000000000;
	mov.f64 	%fd125, 0d3FE0000000000000;
	copysign.f64 	%fd126, %fd124, %fd125;
	add.rz.f64 	%fd127, %fd124, %fd126;
	cvt.rzi.f64.f64 	%fd128, %fd127;
	cvt.rzi.u32.f64 	%r169, %fd128;
	add.s64 	%rd49, %rd1, %rd40;
	st.global.u32 	[%rd49], %r169;
	bra.uni 	$L__BB0_37;
$L__BB0_30:
	ld.param.u64 	%rd64, [_Z23createCornerGraphKernelPhPjS0_S0_jjm_param_2];
	add.s32 	%r46, %r203, 3;
	cvta.to.global.u64 	%rd50, %rd64;
	mul.wide.u32 	%rd51, %r46, 4;
	add.s64 	%rd52, %rd50, %rd51;
	add.s32 	%r170, %r13, %r56;
	st.global.u32 	[%rd52], %r170;
	add.s32 	%r171, %r18, %r16;
	cvt.u64.u32 	%rd53, %r171;
	add.s64 	%rd54, %rd2, %rd53;
	ld.global.u8 	%r172, [%rd54];
	add.s32 	%r173, %r19, %r16;
	cvt.u64.u32 	%rd55, %r173;
	add.s64 	%rd56, %rd2, %rd55;
	ld.global.u8 	%rs10, [%rd56];
	add.s32 	%r174, %r173, 1;
	cvt.u64.u32 	%rd57, %r174;
	add.s64 	%rd58, %rd2, %rd57;
	ld.global.u8 	%rs11, [%rd58];
	cvt.u32.u16 	%r175, %rs1;
	and.b32  	%r176, %r175, 255;
	sub.s32 	%r47, %r176, %r172;
	cvt.rn.f64.s32 	%fd129, %r47;
	{
	.reg .b32 %temp; 
	mov.b64 	{%temp, %r48}, %fd129;
	}
	mov.f64 	%fd130, 0d4000000000000000;
	{
	.reg .b32 %temp; 
	mov.b64 	{%temp, %r177}, %fd130;
	}
	and.b32  	%r50, %r177, 2146435072;
	setp.eq.s32 	%p65, %r50, 1062207488;
	abs.f64 	%fd131, %fd129;
	{ // callseq 9, 0
	.param .b64 param0;
	st.param.f64 	[param0], %fd131;
	.param .b64 param1;
	st.param.f64 	[param1], 0d4000000000000000;
	.param .b64 retval0;
	call.uni (retval0), 
	__internal_accurate_pow, 
	(
	param0, 
	param1
	);
	ld.param.f64 	%fd132, [retval0];
	} // callseq 9
	setp.lt.s32 	%p66, %r48, 0;
	neg.f64 	%fd134, %fd132;
	selp.f64 	%fd135, %fd134, %fd132, %p65;
	selp.f64 	%fd166, %fd135, %fd132, %p66;
	setp.ne.s32 	%p67, %r47, 0;
	@%p67 bra 	$L__BB0_32;
	setp.eq.s32 	%p68, %r50, 1062207488;
	selp.b32 	%r178, %r48, 0, %p68;
	setp.lt.s32 	%p69, %r177, 0;
	or.b32  	%r179, %r178, 2146435072;
	selp.b32 	%r180, %r179, %r178, %p69;
	mov.b32 	%r181, 0;
	mov.b64 	%fd166, {%r181, %r180};
$L__BB0_32:
	setp.eq.s32 	%p70, %r50, 1062207488;
	setp.eq.s32 	%p71, %r47, 1;
	selp.f64 	%fd37, 0d3FF0000000000000, %fd166, %p71;
	cvt.u32.u16 	%r183, %rs2;
	and.b32  	%r184, %r183, 255;
	cvt.u32.u16 	%r185, %rs10;
	and.b32  	%r186, %r185, 255;
	sub.s32 	%r51, %r184, %r186;
	cvt.rn.f64.s32 	%fd136, %r51;
	{
	.reg .b32 %temp; 
	mov.b64 	{%temp, %r52}, %fd136;
	}
	abs.f64 	%fd137, %fd136;
	{ // callseq 10, 0
	.param .b64 param0;
	st.param.f64 	[param0], %fd137;
	.param .b64 param1;
	st.param.f64 	[param1], 0d4000000000000000;
	.param .b64 retval0;
	call.uni (retval0), 
	__internal_accurate_pow, 
	(
	param0, 
	param1
	);
	ld.param.f64 	%fd138, [retval0];
	} // callseq 10
	setp.lt.s32 	%p72, %r52, 0;
	neg.f64 	%fd140, %fd138;
	selp.f64 	%fd141, %fd140, %fd138, %p70;
	selp.f64 	%fd167, %fd141, %fd138, %p72;
	setp.ne.s32 	%p73, %r51, 0;
	@%p73 bra 	$L__BB0_34;
	setp.eq.s32 	%p74, %r50, 1062207488;
	selp.b32 	%r187, %r52, 0, %p74;
	setp.lt.s32 	%p75, %r177, 0;
	or.b32  	%r188, %r187, 2146435072;
	selp.b32 	%r189, %r188, %r187, %p75;
	mov.b32 	%r190, 0;
	mov.b64 	%fd167, {%r190, %r189};
$L__BB0_34:
	setp.eq.s32 	%p76, %r50, 1062207488;
	setp.eq.s32 	%p77, %r51, 1;
	selp.f64 	%fd142, 0d3FF0000000000000, %fd167, %p77;
	add.f64 	%fd41, %fd37, %fd142;
	cvt.u32.u16 	%r192, %rs3;
	and.b32  	%r193, %r192, 255;
	cvt.u32.u16 	%r194, %rs11;
	and.b32  	%r195, %r194, 255;
	sub.s32 	%r53, %r193, %r195;
	cvt.rn.f64.s32 	%fd143, %r53;
	{
	.reg .b32 %temp; 
	mov.b64 	{%temp, %r54}, %fd143;
	}
	abs.f64 	%fd144, %fd143;
	{ // callseq 11, 0
	.param .b64 param0;
	st.param.f64 	[param0], %fd144;
	.param .b64 param1;
	st.param.f64 	[param1], 0d4000000000000000;
	.param .b64 retval0;
	call.uni (retval0), 
	__internal_accurate_pow, 
	(
	param0, 
	param1
	);
	ld.param.f64 	%fd145, [retval0];
	} // callseq 11
	setp.lt.s32 	%p78, %r54, 0;
	neg.f64 	%fd147, %fd145;
	selp.f64 	%fd148, %fd147, %fd145, %p76;
	selp.f64 	%fd168, %fd148, %fd145, %p78;
	setp.ne.s32 	%p79, %r53, 0;
	@%p79 bra 	$L__BB0_36;
	setp.eq.s32 	%p80, %r50, 1062207488;
	selp.b32 	%r196, %r54, 0, %p80;
	setp.lt.s32 	%p81, %r177, 0;
	or.b32  	%r197, %r196, 2146435072;
	selp.b32 	%r198, %r197, %r196, %p81;
	mov.b32 	%r199, 0;
	mov.b64 	%fd168, {%r199, %r198};
$L__BB0_36:
	setp.eq.s32 	%p82, %r53, 1;
	selp.f64 	%fd149, 0d3FF0000000000000, %fd168, %p82;
	add.f64 	%fd150, %fd41, %fd149;
	sqrt.rn.f64 	%fd151, %fd150;
	mul.f64 	%fd152, %fd151, 0d4020000000000000;
	mov.f64 	%fd153, 0d3FE0000000000000;
	copysign.f64 	%fd154, %fd152, %fd153;
	add.rz.f64 	%fd155, %fd152, %fd154;
	cvt.rzi.f64.f64 	%fd156, %fd155;
	cvt.rzi.u32.f64 	%r200, %fd156;
	add.s64 	%rd60, %rd1, %rd51;
	st.global.u32 	[%rd60], %r200;
$L__BB0_37:
	ret;

}
	// .globl	_Z25createFirstRowGraphKernelPhPjS0_S0_jjm
.visible .entry _Z25createFirstRowGraphKernelPhPjS0_S0_jjm(
	.param .u64 .ptr .align 1 _Z25createFirstRowGraphKernelPhPjS0_S0_jjm_param_0,
	.param .u64 .ptr .align 1 _Z25createFirstRowGraphKernelPhPjS0_S0_jjm_param_1,
	.param .u64 .ptr .align 1 _Z25createFirstRowGraphKernelPhPjS0_S0_jjm_param_2,
	.param .u64 .ptr .align 1 _Z25createFirstRowGraphKernelPhPjS0_S0_jjm_param_3,
	.param .u32 _Z25createFirstRowGraphKernelPhPjS0_S0_jjm_param_4,
	.param .u32 _Z25createFirstRowGraphKernelPhPjS0_S0_jjm_param_5,
	.param .u64 _Z25createFirstRowGraphKernelPhPjS0_S0_jjm_param_6
)
{
	.reg .pred 	%p<58>;
	.reg .b16 	%rs<7>;
	.reg .b32 	%r<109>;
	.reg .b64 	%rd<51>;
	.reg .b64 	%fd<125>;

	ld.param.u64 	%rd5, [_Z25createFirstRowGraphKernelPhPjS0_S0_jjm_param_1];
	ld.param.u64 	%rd7, [_Z25createFirstRowGraphKernelPhPjS0_S0_jjm_param_3];
	ld.param.u32 	%r30, [_Z25createFirstRowGraphKernelPhPjS0_S0_jjm_param_5];
	mov.u32 	%r31, %ctaid.x;
	shl.b32 	%r32, %r31, 10;
	mov.u32 	%r33, %tid.x;
	or.b32  	%r1, %r32, %r33;
	setp.eq.s32 	%p1, %r1, 0;
	setp.ge.u32 	%p2, %r1, %r30;
	or.pred  	%p3, %p1, %p2;
	@%p3 bra 	$L__BB1_20;
	ld.param.u64 	%rd49, [_Z25createFirstRowGraphKernelPhPjS0_S0_jjm_param_2];
	ld.param.u64 	%rd48, [_Z25createFirstRowGraphKernelPhPjS0_S0_jjm_param_0];
	cvta.to.global.u64 	%rd1, %rd48;
	cvta.to.global.u64 	%rd9, %rd5;
	cvta.to.global.u64 	%rd2, %rd49;
	cvta.to.global.u64 	%rd3, %rd7;
	add.s32 	%r34, %r1, -1;
	add.s32 	%r2, %r1, 1;
	add.s32 	%r3, %r30, %r1;
	mul.lo.s32 	%r4, %r1, 3;
	cvt.u64.u32 	%rd10, %r4;
	add.s64 	%rd11, %rd1, %rd10;
	ld.global.u8 	%r9, [%rd11];
	shl.b32 	%r35, %r1, 1;
	add.s32 	%r5, %r2, %r35;
	cvt.u64.u32 	%rd12, %r5;
	add.s64 	%rd13, %rd1, %rd12;
	ld.global.u8 	%r6, [%rd13];
	add.s32 	%r36, %r5, 1;
	cvt.u64.u32 	%rd14, %r36;
	add.s64 	%rd15, %rd1, %rd14;
	ld.global.u8 	%r7, [%rd15];
	add.s32 	%r8, %r34, %r35;
	mul.wide.u32 	%rd16, %r1, 4;
	add.s64 	%rd17, %rd9, %rd16;
	st.global.u32 	[%rd17], %r8;
	cvt.u64.u32 	%rd18, %r8;
	mul.wide.u32 	%rd19, %r8, 4;
	add.s64 	%rd20, %rd2, %rd19;
	st.global.u32 	[%rd20], %r34;
	add.s32 	%r37, %r8, -2;
	cvt.u64.u32 	%rd21, %r37;
	add.s64 	%rd22, %rd1, %rd21;
	ld.global.u8 	%r38, [%rd22];
	add.s32 	%r39, %r8, -1;
	cvt.u64.u32 	%rd23, %r39;
	add.s64 	%rd24, %rd1, %rd23;
	ld.global.u8 	%rs1, [%rd24];
	add.s64 	%rd25, %rd1, %rd18;
	ld.global.u8 	%rs2, [%rd25];
	sub.s32 	%r10, %r9, %r38;
	cvt.rn.f64.s32 	%fd34, %r10;
	{
	.reg .b32 %temp; 
	mov.b64 	{%temp, %r11}, %fd34;
	}
	mov.f64 	%fd35, 0d4000000000000000;
	{
	.reg .b32 %temp; 
	mov.b64 	{%temp, %r40}, %fd35;
	}
	and.b32  	%r13, %r40, 2146435072;
	setp.eq.s32 	%p4, %r13, 1062207488;
	abs.f64 	%fd36, %fd34;
	{ // callseq 12, 0
	.param .b64 param0;
	st.param.f64 	[param0], %fd36;
	.param .b64 param1;
	st.param.f64 	[param1], 0d4000000000000000;
	.param .b64 retval0;
	call.uni (retval0), 
	__internal_accurate_pow, 
	(
	param0, 
	param1
	);
	ld.param.f64 	%fd37, [retval0];
	} // callseq 12
	setp.lt.s32 	%p5, %r11, 0;
	neg.f64 	%fd39, %fd37;
	selp.f64 	%fd40, %fd39, %fd37, %p4;
	selp.f64 	%fd116, %fd40, %fd37, %p5;
	setp.ne.s32 	%p6, %r10, 0;
	@%p6 bra 	$L__BB1_3;
	setp.eq.s32 	%p7, %r13, 1062207488;
	selp.b32 	%r41, %r11, 0, %p7;
	setp.lt.s32 	%p8, %r40, 0;
	or.b32  	%r42, %r41, 2146435072;
	selp.b32 	%r43, %r42, %r41, %p8;
	mov.b32 	%r44, 0;
	mov.b64 	%fd116, {%r44, %r43};
$L__BB1_3:
	setp.eq.s32 	%p9, %r13, 1062207488;
	setp.eq.s32 	%p10, %r10, 1;
	selp.f64 	%fd4, 0d3FF0000000000000, %fd116, %p10;
	cvt.u32.u16 	%r46, %rs1;
	and.b32  	%r47, %r46, 255;
	sub.s32 	%r14, %r6, %r47;
	cvt.rn.f64.s32 	%fd41, %r14;
	{
	.reg .b32 %temp; 
	mov.b64 	{%temp, %r15}, %fd41;
	}
	abs.f64 	%fd42, %fd41;
	{ // callseq 13, 0
	.param .b64 param0;
	st.param.f64 	[param0], %fd42;
	.param .b64 param1;
	st.param.f64 	[param1], 0d4000000000000000;
	.param .b64 retval0;
	call.uni (retval0), 
	__internal_accurate_pow, 
	(
	param0, 
	param1
	);
	ld.param.f64 	%fd43, [retval0];
	} // callseq 13
	setp.lt.s32 	%p11, %r15, 0;
	neg.f64 	%fd45, %fd43;
	selp.f64 	%fd46, %fd45, %fd43, %p9;
	selp.f64 	%fd117, %fd46, %fd43, %p11;
	setp.ne.s32 	%p12, %r14, 0;
	@%p12 bra 	$L__BB1_5;
	selp.b32 	%r48, %r15, 0, %p9;
	setp.lt.s32 	%p14, %r40, 0;
	or.b32  	%r49, %r48, 2146435072;
	selp.b32 	%r50, %r49, %r48, %p14;
	mov.b32 	%r51, 0;
	mov.b64 	%fd117, {%r51, %r50};
$L__BB1_5:
	setp.eq.s32 	%p15, %r13, 1062207488;
	setp.eq.s32 	%p16, %r14, 1;
	selp.f64 	%fd47, 0d3FF0000000000000, %fd117, %p16;
	add.f64 	%fd8, %fd4, %fd47;
	cvt.u32.u16 	%r53, %rs2;
	and.b32  	%r54, %r53, 255;
	sub.s32 	%r16, %r7, %r54;
	cvt.rn.f64.s32 	%fd48, %r16;
	{
	.reg .b32 %temp; 
	mov.b64 	{%temp, %r17}, %fd48;
	}
	abs.f64 	%fd49, %fd48;
	{ // callseq 14, 0
	.param .b64 param0;
	st.param.f64 	[param0], %fd49;
	.param .b64 param1;
	st.param.f64 	[param1], 0d4000000000000000;
	.param .b64 retval0;
	call.uni (retval0), 
	__internal_accurate_pow, 
	(
	param0, 
	param1
	);
	ld.param.f64 	%fd50, [retval0];
	} // callseq 14
	setp.lt.s32 	%p17, %r17, 0;
	neg.f64 	%fd52, %fd50;
	selp.f64 	%fd53, %fd52, %fd50, %p15;
	selp.f64 	%fd118, %fd53, %fd50, %p17;
	setp.ne.s32 	%p18, %r16, 0;
	@%p18 bra 	$L__BB1_7;
	setp.eq.s32 	%p19, %r13, 1062207488;
	selp.b32 	%r55, %r17, 0, %p19;
	setp.lt.s32 	%p20, %r40, 0;
	or.b32  	%r56, %r55, 2146435072;
	selp.b32 	%r57, %r56, %r55, %p20;
	mov.b32 	%r58, 0;
	mov.b64 	%fd118, {%r58, %r57};
$L__BB1_7:
	setp.eq.s32 	%p21, %r13, 1062207488;
	setp.eq.s32 	%p22, %r16, 1;
	selp.f64 	%fd54, 0d3FF0000000000000, %fd118, %p22;
	add.f64 	%fd55, %fd8, %fd54;
	sqrt.rn.f64 	%fd56, %fd55;
	mul.f64 	%fd57, %fd56, 0d4020000000000000;
	mov.f64 	%fd58, 0d3FE0000000000000;
	copysign.f64 	%fd59, %fd57, %fd58;
	add.rz.f64 	%fd60, %fd57, %fd59;
	cvt.rzi.f64.f64 	%fd61, %fd60;
	cvt.rzi.u32.f64 	%r60, %fd61;
	add.s64 	%rd27, %rd3, %rd19;
	st.global.u32 	[%rd27], %r60;
	mul.wide.u32 	%rd28, %r4, 4;
	add.s64 	%rd29, %rd2, %rd28;
	st.global.u32 	[%rd29], %r2;
	add.s32 	%r61, %r8, 4;
	cvt.u64.u32 	%rd30, %r61;
	add.s64 	%rd31, %rd1, %rd30;
	ld.global.u8 	%r62, [%rd31];
	add.s32 	%r63, %r8, 5;
	cvt.u64.u32 	%rd32, %r63;
	add.s64 	%rd33, %rd1, %rd32;
	ld.global.u8 	%rs3, [%rd33];
	add.s32 	%r64, %r8, 6;
	cvt.u64.u32 	%rd34, %r64;
	add.s64 	%rd35, %rd1, %rd34;
	ld.global.u8 	%rs4, [%rd35];
	sub.s32 	%r18, %r9, %r62;
	cvt.rn.f64.s32 	%fd62, %r18;
	{
	.reg .b32 %temp; 
	mov.b64 	{%temp, %r19}, %fd62;
	}
	abs.f64 	%fd63, %fd62;
	{ // callseq 15, 0
	.param .b64 param0;
	st.param.f64 	[param0], %fd63;
	.param .b64 param1;
	st.param.f64 	[param1], 0d4000000000000000;
	.param .b64 retval0;
	call.uni (retval0), 
	__internal_accurate_pow, 
	(
	param0, 
	param1
	);
	ld.param.f64 	%fd64, [retval0];
	} // callseq 15
	setp.lt.s32 	%p23, %r19, 0;
	neg.f64 	%fd66, %fd64;
	selp.f64 	%fd67, %fd66, %fd64, %p21;
	selp.f64 	%fd119, %fd67, %fd64, %p23;
	setp.ne.s32 	%p24, %r18, 0;
	@%p24 bra 	$L__BB1_9;
	setp.eq.s32 	%p25, %r13, 1062207488;
	selp.b32 	%r65, %r19, 0, %p25;
	setp.lt.s32 	%p26, %r40, 0;
	or.b32  	%r66, %r65, 2146435072;
	selp.b32 	%r67, %r66, %r65, %p26;
	mov.b32 	%r68, 0;
	mov.b64 	%fd119, {%r68, %r67};
$L__BB1_9:
	setp.eq.s32 	%p27, %r13, 1062207488;
	setp.eq.s32 	%p28, %r18, 1;
	selp.f64 	%fd15, 0d3FF0000000000000, %fd119, %p28;
	cvt.u32.u16 	%r70, %rs3;
	and.b32  	%r71, %r70, 255;
	sub.s32 	%r20, %r6, %r71;
	cvt.rn.f64.s32 	%fd68, %r20;
	{
	.reg .b32 %temp; 
	mov.b64 	{%temp, %r21}, %fd68;
	}
	abs.f64 	%fd69, %fd68;
	{ // callseq 16, 0
	.param .b64 param0;
	st.param.f64 	[param0], %fd69;
	.param .b64 param1;
	st.param.f64 	[param1], 0d4000000000000000;
	.param .b64 retval0;
	call.uni (retval0), 
	__internal_accurate_pow, 
	(
	param0, 
	param1
	);
	ld.param.f64 	%fd70, [retval0];
	} // callseq 16
	setp.lt.s32 	%p29, %r21, 0;
	neg.f64 	%fd72, %fd70;
	selp.f64 	%fd73, %fd72, %fd70, %p27;
	selp.f64 	%fd120, %fd73, %fd70, %p29;
	setp.ne.s32 	%p30, %r20, 0;
	@%p30 bra 	$L__BB1_11;
	setp.eq.s32 	%p31, %r13, 1062207488;
	selp.b32 	%r72, %r21, 0, %p31;
	setp.lt.s32 	%p32, %r40, 0;
	or.b32  	%r73, %r72, 2146435072;
	selp.b32 	%r74, %r73, %r72, %p32;
	mov.b32 	%r75, 0;
	mov.b64 	%fd120, {%r75, %r74};
$L__BB1_11:
	setp.eq.s32 	%p33, %r13, 1062207488;
	setp.eq.s32 	%p34, %r20, 1;
	selp.f64 	%fd74, 0d3FF0000000000000, %fd120, %p34;
	add.f64 	%fd19, %fd15, %fd74;
	cvt.u32.u16 	%r77, %rs4;
	and.b32  	%r78, %r77, 255;
	sub.s32 	%r22, %r7, %r78;
	cvt.rn.f64.s32 	%fd75, %r22;
	{
	.reg .b32 %temp; 
	mov.b64 	{%temp, %r23}, %fd75;
	}
	abs.f64 	%fd76, %fd75;
	{ // callseq 17, 0
	.param .b64 param0;
	st.param.f64 	[param0], %fd76;
	.param .b64 param1;
	st.param.f64 	[param1], 0d4000000000000000;
	.param .b64 retval0;
	call.uni (retval0), 
	__internal_accurate_pow, 
	(
	param0, 
	param1
	);
	ld.param.f64 	%fd77, [retval0];
	} // callseq 17
	setp.lt.s32 	%p35, %r23, 0;
	neg.f64 	%fd79, %fd77;
	selp.f64 	%fd80, %fd79, %fd77, %p33;
	selp.f64 	%fd121, %fd80, %fd77, %p35;
	setp.ne.s32 	%p36, %r22, 0;
	@%p36 bra 	$L__BB1_13;
	setp.eq.s32 	%p37, %r13, 1062207488;
	selp.b32 	%r79, %r23, 0, %p37;
	setp.lt.s32 	%p38, %r40, 0;
	or.b32  	%r80, %r79, 2146435072;
	selp.b32 	%r81, %r80, %r79, %p38;
	mov.b32 	%r82, 0;
	mov.b64 	%fd121, {%r82, %r81};
$L__BB1_13:
	ld.param.u64 	%rd50, [_Z25createFirstRowGraphKernelPhPjS0_S0_jjm_param_6];
	setp.eq.s32 	%p39, %r13, 1062207488;
	setp.eq.s32 	%p40, %r22, 1;
	selp.f64 	%fd81, 0d3FF0000000000000, %fd121, %p40;
	add.f64 	%fd82, %fd19, %fd81;
	sqrt.rn.f64 	%fd83, %fd82;
	mul.f64 	%fd84, %fd83, 0d4020000000000000;
	mov.f64 	%fd85, 0d3FE0000000000000;
	copysign.f64 	%fd86, %fd84, %fd85;
	add.rz.f64 	%fd87, %fd84, %fd86;
	cvt.rzi.f64.f64 	%fd88, %fd87;
	cvt.rzi.u32.f64 	%r84, %fd88;
	add.s64 	%rd37, %rd3, %rd28;
	st.global.u32 	[%rd37], %r84;
	mul.wide.u32 	%rd38, %r5, 4;
	add.s64 	%rd39, %rd2, %rd38;
	st.global.u32 	[%rd39], %r3;
	cvt.u32.u64 	%r85, %rd50;
	add.s32 	%r86, %r4, %r85;
	cvt.u64.u32 	%rd40, %r86;
	add.s64 	%rd41, %rd1, %rd40;
	ld.global.u8 	%r87, [%rd41];
	add.s32 	%r88, %r5, %r85;
	cvt.u64.u32 	%rd42, %r88;
	add.s64 	%rd43, %rd1, %rd42;
	ld.global.u8 	%rs5, [%rd43];
	add.s32 	%r89, %r88, 1;
	cvt.u64.u32 	%rd44, %r89;
	add.s64 	%rd45, %rd1, %rd44;
	ld.global.u8 	%rs6, [%rd45];
	sub.s32 	%r24, %r9, %r87;
	cvt.rn.f64.s32 	%fd89, %r24;
	{
	.reg .b32 %temp; 
	mov.b64 	{%temp, %r25}, %fd89;
	}
	abs.f64 	%fd90, %fd89;
	{ // callseq 18, 0
	.param .b64 param0;
	st.param.f64 	[param0], %fd90;
	.param .b64 param1;
	st.param.f64 	[param1], 0d4000000000000000;
	.param .b64 retval0;
	call.uni (retval0), 
	__internal_accurate_pow, 
	(
	param0, 
	param1
	);
	ld.param.f64 	%fd91, [retval0];
	} // callseq 18
	setp.lt.s32 	%p41, %r25, 0;
	neg.f64 	%fd93, %fd91;
	selp.f64 	%fd94, %fd93, %fd91, %p39;
	selp.f64 	%fd122, %fd94, %fd91, %p41;
	setp.ne.s32 	%p42, %r24, 0;
	@%p42 bra 	$L__BB1_15;
	setp.eq.s32 	%p43, %r13, 1062207488;
	selp.b32 	%r90, %r25, 0, %p43;
	setp.lt.s32 	%p44, %r40, 0;
	or.b32  	%r91, %r90, 2146435072;
	selp.b32 	%r92, %r91, %r90, %p44;
	mov.b32 	%r93, 0;
	mov.b64 	%fd122, {%r93, %r92};
$L__BB1_15:
	setp.eq.s32 	%p45, %r13, 1062207488;
	setp.eq.s32 	%p46, %r24, 1;
	selp.f64 	%fd26, 0d3FF0000000000000, %fd122, %p46;
	cvt.u32.u16 	%r95, %rs5;
	and.b32  	%r96, %r95, 255;
	sub.s32 	%r26, %r6, %r96;
	cvt.rn.f64.s32 	%fd95, %r26;
	{
	.reg .b32 %temp; 
	mov.b64 	{%temp, %r27}, %fd95;
	}
	abs.f64 	%fd96, %fd95;
	{ // callseq 19, 0
	.param .b64 param0;
	st.param.f64 	[param0], %fd96;
	.param .b64 param1;
	st.param.f64 	[param1], 0d4000000000000000;
	.param .b64 retval0;
	call.uni (retval0), 
	__internal_accurate_pow, 
	(
	param0, 
	param1
	);
	ld.param.f64 	%fd97, [retval0];
	} // callseq 19
	setp.lt.s32 	%p47, %r27, 0;
	neg.f64 	%fd99, %fd97;
	selp.f64 	%fd100, %fd99, %fd97, %p45;
	selp.f64 	%fd123, %fd100, %fd97, %p47;
	setp.ne.s32 	%p48, %r26, 0;
	@%p48 bra 	$L__BB1_17;
	setp.eq.s32 	%p49, %r13, 1062207488;
	selp.b32 	%r97, %r27, 0, %p49;
	setp.lt.s32 	%p50, %r40, 0;
	or.b32  	%r98, %r97, 2146435072;
	selp.b32 	%r99, %r98, %r97, %p50;
	mov.b32 	%r100, 0;
	mov.b64 	%fd123, {%r100, %r99};
$L__BB1_17:
	setp.eq.s32 	%p51, %r13, 1062207488;
	setp.eq.s32 	%p52, %r26, 1;
	selp.f64 	%fd101, 0d3FF0000000000000, %fd123, %p52;
	add.f64 	%fd30, %fd26, %fd101;
	cvt.u32.u16 	%r102, %rs6;
	and.b32  	%r103, %r102, 255;
	sub.s32 	%r28, %r7, %r103;
	cvt.rn.f64.s32 	%fd102, %r28;
	{
	.reg .b32 %temp; 
	mov.b64 	{%temp, %r29}, %fd102;
	}
	abs.f64 	%fd103, %fd102;
	{ // callseq 20, 0
	.param .b64 param0;
	st.param.f64 	[param0], %fd103;
	.param .b64 param1;
	st.param.f64 	[param1], 0d4000000000000000;
	.param .b64 retval0;
	call.uni (retval0), 
	__internal_accurate_pow, 
	(
	param0, 
	param1
	);
	ld.param.f64 	%fd104, [retval0];
	} // callseq 20
	setp.lt.s32 	%p53, %r29, 0;
	neg.f64 	%fd106, %fd104;
	selp.f64 	%fd107, %fd106, %fd104, %p51;
	selp.f64 	%fd124, %fd107, %fd104, %p53;
	setp.ne.s32 	%p54, %r28, 0;
	@%p54 bra 	$L__BB1_19;
	setp.eq.s32 	%p55, %r13, 1062207488;
	selp.b32 	%r104, %r29, 0, %p55;
	setp.lt.s32 	%p56, %r40, 0;
	or.b32  	%r105, %r104, 2146435072;
	selp.b32 	%r106, %r105, %r104, %p56;
	mov.b32 	%r107, 0;
	mov.b64 	%fd124, {%r107, %r106};
$L__BB1_19:
	setp.eq.s32 	%p57, %r28, 1;
	selp.f64 	%fd108, 0d3FF0000000000000, %fd124, %p57;
	add.f64 	%fd109, %fd30, %fd108;
	sqrt.rn.f64 	%fd110, %fd109;
	mul.f64 	%fd111, %fd110, 0d4020000000000000;
	mov.f64 	%fd112, 0d3FE0000000000000;
	copysign.f64 	%fd113, %fd111, %fd112;
	add.rz.f64 	%fd114, %fd111, %fd113;
	cvt.rzi.f64.f64 	%fd115, %fd114;
	cvt.rzi.u32.f64 	%r108, %fd115;
	add.s64 	%rd47, %rd3, %rd38;
	st.global.u32 	[%rd47], %r108;
$L__BB1_20:
	ret;

}
	// .globl	_Z24createLastRowGraphKernelPhPjS0_S0_jjm
.visible .entry _Z24createLastRowGraphKernelPhPjS0_S0_jjm(
	.param .u64 .ptr .align 1 _Z24createLastRowGraphKernelPhPjS0_S0_jjm_param_0,
	.param .u64 .ptr .align 1 _Z24createLastRowGraphKernelPhPjS0_S0_jjm_param_1,
	.param .u64 .ptr .align 1 _Z24createLastRowGraphKernelPhPjS0_S0_jjm_param_2,
	.param .u64 .ptr .align 1 _Z24createLastRowGraphKernelPhPjS0_S0_jjm_param_3,
	.param .u32 _Z24createLastRowGraphKernelPhPjS0_S0_jjm_param_4,
	.param .u32 _Z24createLastRowGraphKernelPhPjS0_S0_jjm_param_5,
	.param .u64 _Z24createLastRowGraphKernelPhPjS0_S0_jjm_param_6
)
{
	.reg .pred 	%p<58>;
	.reg .b16 	%rs<7>;
	.reg .b32 	%r<123>;
	.reg .b64 	%rd<53>;
	.reg .b64 	%fd<125>;

	ld.param.u32 	%r34, [_Z24createLastRowGraphKernelPhPjS0_S0_jjm_param_4];
	ld.param.u32 	%r35, [_Z24createLastRowGraphKernelPhPjS0_S0_jjm_param_5];
	mov.u32 	%r36, %ctaid.x;
	shl.b32 	%r37, %r36, 10;
	mov.u32 	%r38, %tid.x;
	or.b32  	%r1, %r37, %r38;
	setp.eq.s32 	%p1, %r1, 0;
	setp.ge.u32 	%p2, %r1, %r35;
	or.pred  	%p3, %p1, %p2;
	@%p3 bra 	$L__BB2_20;
	ld.param.u64 	%rd52, [_Z24createLastRowGraphKernelPhPjS0_S0_jjm_param_6];
	ld.param.u64 	%rd51, [_Z24createLastRowGraphKernelPhPjS0_S0_jjm_param_3];
	ld.param.u64 	%rd50, [_Z24createLastRowGraphKernelPhPjS0_S0_jjm_param_2];
	ld.param.u64 	%rd49, [_Z24createLastRowGraphKernelPhPjS0_S0_jjm_param_1];
	ld.param.u64 	%rd48, [_Z24createLastRowGraphKernelPhPjS0_S0_jjm_param_0];
	cvta.to.global.u64 	%rd1, %rd48;
	cvta.to.global.u64 	%rd9, %rd49;
	cvta.to.global.u64 	%rd2, %rd50;
	cvta.to.global.u64 	%rd3, %rd51;
	add.s32 	%r39, %r34, -1;
	mul.lo.s32 	%r40, %r39, %r35;
	add.s32 	%r41, %r40, %r1;
	add.s32 	%r42, %r41, -1;
	add.s32 	%r2, %r41, 1;
	add.s32 	%r43, %r34, -2;
	sub.s32 	%r44, %r40, %r35;
	add.s32 	%r3, %r44, %r1;
	mul.lo.s32 	%r4, %r1, 3;
	cvt.u32.u64 	%r5, %rd52;
	mul.lo.s32 	%r6, %r39, %r5;
	add.s32 	%r7, %r6, %r4;
	cvt.u64.u32 	%rd10, %r7;
	add.s64 	%rd11, %rd1, %rd10;
	ld.global.u8 	%r12, [%rd11];
	add.s32 	%r45, %r7, 1;
	cvt.u64.u32 	%rd12, %r45;
	add.s64 	%rd13, %rd1, %rd12;
	ld.global.u8 	%r8, [%rd13];
	add.s32 	%r46, %r7, 2;
	cvt.u64.u32 	%rd14, %r46;
	add.s64 	%rd15, %rd1, %rd14;
	ld.global.u8 	%r9, [%rd15];
	shl.b32 	%r47, %r35, 2;
	add.s32 	%r48, %r47, -2;
	mad.lo.s32 	%r49, %r35, 3, %r4;
	mad.lo.s32 	%r10, %r48, %r43, %r49;
	add.s32 	%r11, %r10, -2;
	mul.wide.u32 	%rd16, %r41, 4;
	add.s64 	%rd17, %rd9, %rd16;
	st.global.u32 	[%rd17], %r11;
	mul.wide.u32 	%rd18, %r11, 4;
	add.s64 	%rd19, %rd2, %rd18;
	st.global.u32 	[%rd19], %r42;
	add.s32 	%r50, %r7, -3;
	cvt.u64.u32 	%rd20, %r50;
	add.s64 	%rd21, %rd1, %rd20;
	ld.global.u8 	%r51, [%rd21];
	add.s32 	%r52, %r7, -2;
	cvt.u64.u32 	%rd22, %r52;
	add.s64 	%rd23, %rd1, %rd22;
	ld.global.u8 	%rs1, [%rd23];
	add.s32 	%r53, %r7, -1;
	cvt.u64.u32 	%rd24, %r53;
	add.s64 	%rd25, %rd1, %rd24;
	ld.global.u8 	%rs2, [%rd25];
	sub.s32 	%r13, %r12, %r51;
	cvt.rn.f64.s32 	%fd34, %r13;
	{
	.reg .b32 %temp; 
	mov.b64 	{%temp, %r14}, %fd34;
	}
	mov.f64 	%fd35, 0d4000000000000000;
	{
	.reg .b32 %temp; 
	mov.b64 	{%temp, %r54}, %fd35;
	}
	and.b32  	%r16, %r54, 2146435072;
	setp.eq.s32 	%p4, %r16, 1062207488;
	abs.f64 	%fd36, %fd34;
	{ // callseq 21, 0
	.param .b64 param0;
	st.param.f64 	[param0], %fd36;
	.param .b64 param1;
	st.param.f64 	[param1], 0d4000000000000000;
	.param .b64 retval0;
	call.uni (retval0), 
	__internal_accurate_pow, 
	(
	param0, 
	param1
	);
	ld.param.f64 	%fd37, [retval0];
	} // callseq 21
	setp.lt.s32 	%p5, %r14, 0;
	neg.f64 	%fd39, %fd37;
	selp.f64 	%fd40, %fd39, %fd37, %p4;
	selp.f64 	%fd116, %fd40, %fd37, %p5;
	setp.ne.s32 	%p6, %r13, 0;
	@%p6 bra 	$L__BB2_3;
	selp.b32 	%r55, %r14, 0, %p4;
	setp.lt.s32 	%p8, %r54, 0;
	or.b32  	%r56, %r55, 2146435072;
	selp.b32 	%r57, %r56, %r55, %p8;
	mov.b32 	%r58, 0;
	mov.b64 	%fd116, {%r58, %r57};
$L__BB2_3:
	setp.eq.s32 	%p10, %r13, 1;
	selp.f64 	%fd4, 0d3FF0000000000000, %fd116, %p10;
	cvt.u32.u16 	%r60, %rs1;
	and.b32  	%r61, %r60, 255;
	sub.s32 	%r17, %r8, %r61;
	cvt.rn.f64.s32 	%fd41, %r17;
	{
	.reg .b32 %temp; 
	mov.b64 	{%temp, %r18}, %fd41;
	}
	abs.f64 	%fd42, %fd41;
	{ // callseq 22, 0
	.param .b64 param0;
	st.param.f64 	[param0], %fd42;
	.param .b64 param1;
	st.param.f64 	[param1], 0d4000000000000000;
	.param .b64 retval0;
	call.uni (retval0), 
	__internal_accurate_pow, 
	(
	param0, 
	param1
	);
	ld.param.f64 	%fd43, [retval0];
	} // callseq 22
	setp.lt.s32 	%p11, %r18, 0;
	neg.f64 	%fd45, %fd43;
	selp.f64 	%fd46, %fd45, %fd43, %p4;
	selp.f64 	%fd117, %fd46, %fd43, %p11;
	setp.ne.s32 	%p12, %r17, 0;
	@%p12 bra 	$L__BB2_5;
	selp.b32 	%r62, %r18, 0, %p4;
	setp.lt.s32 	%p14, %r54, 0;
	or.b32  	%r63, %r62, 2146435072;
	selp.b32 	%r64, %r63, %r62, %p14;
	mov.b32 	%r65, 0;
	mov.b64 	%fd117, {%r65, %r64};
$L__BB2_5:
	setp.eq.s32 	%p16, %r17, 1;
	selp.f64 	%fd47, 0d3FF0000000000000, %fd117, %p16;
	add.f64 	%fd8, %fd4, %fd47;
	cvt.u32.u16 	%r67, %rs2;
	and.b32  	%r68, %r67, 255;
	sub.s32 	%r19, %r9, %r68;
	cvt.rn.f64.s32 	%fd48, %r19;
	{
	.reg .b32 %temp; 
	mov.b64 	{%temp, %r20}, %fd48;
	}
	abs.f64 	%fd49, %fd48;
	{ // callseq 23, 0
	.param .b64 param0;
	st.param.f64 	[param0], %fd49;
	.param .b64 param1;
	st.param.f64 	[param1], 0d4000000000000000;
	.param .b64 retval0;
	call.uni (retval0), 
	__internal_accurate_pow, 
	(
	param0, 
	param1
	);
	ld.param.f64 	%fd50, [retval0];
	} // callseq 23
	setp.lt.s32 	%p17, %r20, 0;
	neg.f64 	%fd52, %fd50;
	selp.f64 	%fd53, %fd52, %fd50, %p4;
	selp.f64 	%fd118, %fd53, %fd50, %p17;
	setp.ne.s32 	%p18, %r19, 0;
	@%p18 bra 	$L__BB2_7;
	selp.b32 	%r69, %r20, 0, %p4;
	setp.lt.s32 	%p20, %r54, 0;
	or.b32  	%r70, %r69, 2146435072;
	selp.b32 	%r71, %r70, %r69, %p20;
	mov.b32 	%r72, 0;
	mov.b64 	%fd118, {%r72, %r71};
$L__BB2_7:
	setp.eq.s32 	%p22, %r19, 1;
	selp.f64 	%fd54, 0d3FF0000000000000, %fd118, %p22;
	add.f64 	%fd55, %fd8, %fd54;
	sqrt.rn.f64 	%fd56, %fd55;
	mul.f64 	%fd57, %fd56, 0d4020000000000000;
	mov.f64 	%fd58, 0d3FE0000000000000;
	copysign.f64 	%fd59, %fd57, %fd58;
	add.rz.f64 	%fd60, %fd57, %fd59;
	cvt.rzi.f64.f64 	%fd61, %fd60;
	cvt.rzi.u32.f64 	%r74, %fd61;
	add.s64 	%rd27, %rd3, %rd18;
	st.global.u32 	[%rd27], %r74;
	add.s32 	%r21, %r10, -1;
	mul.wide.u32 	%rd28, %r21, 4;
	add.s64 	%rd29, %rd2, %rd28;
	st.global.u32 	[%rd29], %r2;
	add.s32 	%r75, %r7, 3;
	cvt.u64.u32 	%rd30, %r75;
	add.s64 	%rd31, %rd1, %rd30;
	ld.global.u8 	%r76, [%rd31];
	add.s32 	%r77, %r7, 4;
	cvt.u64.u32 	%rd32, %r77;
	add.s64 	%rd33, %rd1, %rd32;
	ld.global.u8 	%rs3, [%rd33];
	add.s32 	%r78, %r7, 5;
	cvt.u64.u32 	%rd34, %r78;
	add.s64 	%rd35, %rd1, %rd34;
	ld.global.u8 	%rs4, [%rd35];
	sub.s32 	%r22, %r12, %r76;
	cvt.rn.f64.s32 	%fd62, %r22;
	{
	.reg .b32 %temp; 
	mov.b64 	{%temp, %r23}, %fd62;
	}
	abs.f64 	%fd63, %fd62;
	{ // callseq 24, 0
	.param .b64 param0;
	st.param.f64 	[param0], %fd63;
	.param .b64 param1;
	st.param.f64 	[param1], 0d4000000000000000;
	.param .b64 retval0;
	call.uni (retval0), 
	__internal_accurate_pow, 
	(
	param0, 
	param1
	);
	ld.param.f64 	%fd64, [retval0];
	} // callseq 24
	setp.lt.s32 	%p23, %r23, 0;
	neg.f64 	%fd66, %fd64;
	selp.f64 	%fd67, %fd66, %fd64, %p4;
	selp.f64 	%fd119, %fd67, %fd64, %p23;
	setp.ne.s32 	%p24, %r22, 0;
	@%p24 bra 	$L__BB2_9;
	setp.eq.s32 	%p25, %r16, 1062207488;
	selp.b32 	%r79, %r23, 0, %p25;
	setp.lt.s32 	%p26, %r54, 0;
	or.b32  	%r80, %r79, 2146435072;
	selp.b32 	%r81, %r80, %r79, %p26;
	mov.b32 	%r82, 0;
	mov.b64 	%fd119, {%r82, %r81};
$L__BB2_9:
	setp.eq.s32 	%p27, %r16, 1062207488;
	setp.eq.s32 	%p28, %r22, 1;
	selp.f64 	%fd15, 0d3FF0000000000000, %fd119, %p28;
	cvt.u32.u16 	%r84, %rs3;
	and.b32  	%r85, %r84, 255;
	sub.s32 	%r24, %r8, %r85;
	cvt.rn.f64.s32 	%fd68, %r24;
	{
	.reg .b32 %temp; 
	mov.b64 	{%temp, %r25}, %fd68;
	}
	abs.f64 	%fd69, %fd68;
	{ // callseq 25, 0
	.param .b64 param0;
	st.param.f64 	[param0], %fd69;
	.param .b64 param1;
	st.param.f64 	[param1], 0d4000000000000000;
	.param .b64 retval0;
	call.uni (retval0), 
	__internal_accurate_pow, 
	(
	param0, 
	param1
	);
	ld.param.f64 	%fd70, [retval0];
	} // callseq 25
	setp.lt.s32 	%p29, %r25, 0;
	neg.f64 	%fd72, %fd70;
	selp.f64 	%fd73, %fd72, %fd70, %p27;
	selp.f64 	%fd120, %fd73, %fd70, %p29;
	setp.ne.s32 	%p30, %r24, 0;
	@%p30 bra 	$L__BB2_11;
	selp.b32 	%r86, %r25, 0, %p27;
	setp.lt.s32 	%p32, %r54, 0;
	or.b32  	%r87, %r86, 2146435072;
	selp.b32 	%r88, %r87, %r86, %p32;
	mov.b32 	%r89, 0;
	mov.b64 	%fd120, {%r89, %r88};
$L__BB2_11:
	setp.eq.s32 	%p33, %r16, 1062207488;
	setp.eq.s32 	%p34, %r24, 1;
	selp.f64 	%fd74, 0d3FF0000000000000, %fd120, %p34;
	add.f64 	%fd19, %fd15, %fd74;
	cvt.u32.u16 	%r91, %rs4;
	and.b32  	%r92, %r91, 255;
	sub.s32 	%r26, %r9, %r92;
	cvt.rn.f64.s32 	%fd75, %r26;
	{
	.reg .b32 %temp; 
	mov.b64 	{%temp, %r27}, %fd75;
	}
	abs.f64 	%fd76, %fd75;
	{ // callseq 26, 0
	.param .b64 param0;
	st.param.f64 	[param0], %fd76;
	.param .b64 param1;
	st.param.f64 	[param1], 0d4000000000000000;
	.param .b64 retval0;
	call.uni (retval0), 
	__internal_accurate_pow, 
	(
	param0, 
	param1
	);
	ld.param.f64 	%fd77, [retval0];
	} // callseq 26
	setp.lt.s32 	%p35, %r27, 0;
	neg.f64 	%fd79, %fd77;
	selp.f64 	%fd80, %fd79, %fd77, %p33;
	selp.f64 	%fd121, %fd80, %fd77, %p35;
	setp.ne.s32 	%p36, %r26, 0;
	@%p36 bra 	$L__BB2_13;
	setp.eq.s32 	%p37, %r16, 1062207488;
	selp.b32 	%r93, %r27, 0, %p37;
	setp.lt.s32 	%p38, %r54, 0;
	or.b32  	%r94, %r93, 2146435072;
	selp.b32 	%r95, %r94, %r93, %p38;
	mov.b32 	%r96, 0;
	mov.b64 	%fd121, {%r96, %r95};
$L__BB2_13:
	setp.eq.s32 	%p39, %r16, 1062207488;
	setp.eq.s32 	%p40, %r26, 1;
	selp.f64 	%fd81, 0d3FF0000000000000, %fd121, %p40;
	add.f64 	%fd82, %fd19, %fd81;
	sqrt.rn.f64 	%fd83, %fd82;
	mul.f64 	%fd84, %fd83, 0d4020000000000000;
	mov.f64 	%fd85, 0d3FE0000000000000;
	copysign.f64 	%fd86, %fd84, %fd85;
	add.rz.f64 	%fd87, %fd84, %fd86;
	cvt.rzi.f64.f64 	%fd88, %fd87;
	cvt.rzi.u32.f64 	%r98, %fd88;
	add.s64 	%rd37, %rd3, %rd28;
	st.global.u32 	[%rd37], %r98;
	mul.wide.u32 	%rd38, %r10, 4;
	add.s64 	%rd39, %rd2, %rd38;
	st.global.u32 	[%rd39], %r3;
	sub.s32 	%r99, %r6, %r5;
	add.s32 	%r100, %r99, %r4;
	cvt.u64.u32 	%rd40, %r100;
	add.s64 	%rd41, %rd1, %rd40;
	ld.global.u8 	%r101, [%rd41];
	add.s32 	%r102, %r100, 1;
	cvt.u64.u32 	%rd42, %r102;
	add.s64 	%rd43, %rd1, %rd42;
	ld.global.u8 	%rs5, [%rd43];
	add.s32 	%r103, %r100, 2;
	cvt.u64.u32 	%rd44, %r103;
	add.s64 	%rd45, %rd1, %rd44;
	ld.global.u8 	%rs6, [%rd45];
	sub.s32 	%r28, %r12, %r101;
	cvt.rn.f64.s32 	%fd89, %r28;
	{
	.reg .b32 %temp; 
	mov.b64 	{%temp, %r29}, %fd89;
	}
	abs.f64 	%fd90, %fd89;
	{ // callseq 27, 0
	.param .b64 param0;
	st.param.f64 	[param0], %fd90;
	.param .b64 param1;
	st.param.f64 	[param1], 0d4000000000000000;
	.param .b64 retval0;
	call.uni (retval0), 
	__internal_accurate_pow, 
	(
	param0, 
	param1
	);
	ld.param.f64 	%fd91, [retval0];
	} // callseq 27
	setp.lt.s32 	%p41, %r29, 0;
	neg.f64 	%fd93, %fd91;
	selp.f64 	%fd94, %fd93, %fd91, %p39;
	selp.f64 	%fd122, %fd94, %fd91, %p41;
	setp.ne.s32 	%p42, %r28, 0;
	@%p42 bra 	$L__BB2_15;
	setp.eq.s32 	%p43, %r16, 1062207488;
	selp.b32 	%r104, %r29, 0, %p43;
	setp.lt.s32 	%p44, %r54, 0;
	or.b32  	%r105, %r104, 2146435072;
	selp.b32 	%r106, %r105, %r104, %p44;
	mov.b32 	%r107, 0;
	mov.b64 	%fd122, {%r107, %r106};
$L__BB2_15:
	setp.eq.s32 	%p45, %r16, 1062207488;
	setp.eq.s32 	%p46, %r28, 1;
	selp.f64 	%fd26, 0d3FF0000000000000, %fd122, %p46;
	cvt.u32.u16 	%r109, %rs5;
	and.b32  	%r110, %r109, 255;
	sub.s32 	%r30, %r8, %r110;
	cvt.rn.f64.s32 	%fd95, %r30;
	{
	.reg .b32 %temp; 
	mov.b64 	{%temp, %r31}, %fd95;
	}
	abs.f64 	%fd96, %fd95;
	{ // callseq 28, 0
	.param .b64 param0;
	st.param.f64 	[param0], %fd96;
	.param .b64 param1;
	st.param.f64 	[param1], 0d4000000000000000;
	.param .b64 retval0;
	call.uni (retval0), 
	__internal_accurate_pow, 
	(
	param0, 
	param1
	);
	ld.param.f64 	%fd97, [retval0];
	} // callseq 28
	setp.lt.s32 	%p47, %r31, 0;
	neg.f64 	%fd99, %fd97;
	selp.f64 	%fd100, %fd99, %fd97, %p45;
	selp.f64 	%fd123, %fd100, %fd97, %p47;
	setp.ne.s32 	%p48, %r30, 0;
	@%p48 bra 	$L__BB2_17;
	setp.eq.s32 	%p49, %r16, 1062207488;
	selp.b32 	%r111, %r31, 0, %p49;
	setp.lt.s32 	%p50, %r54, 0;
	or.b32  	%r112, %r111, 2146435072;
	selp.b32 	%r113, %r112, %r111, %p50;
	mov.b32 	%r114, 0;
	mov.b64 	%fd123, {%r114, %r113};
$L__BB2_17:
	setp.eq.s32 	%p51, %r16, 1062207488;
	setp.eq.s32 	%p52, %r30, 1;
	selp.f64 	%fd101, 0d3FF0000000000000, %fd123, %p52;
	add.f64 	%fd30, %fd26, %fd101;
	cvt.u32.u16 	%r116, %rs6;
	and.b32  	%r117, %r116, 255;
	sub.s32 	%r32, %r9, %r117;
	cvt.rn.f64.s32 	%fd102, %r32;
	{
	.reg .b32 %temp; 
	mov.b64 	{%temp, %r33}, %fd102;
	}
	abs.f64 	%fd103, %fd102;
	{ // callseq 29, 0
	.param .b64 param0;
	st.param.f64 	[param0], %fd103;
	.param .b64 param1;
	st.param.f64 	[param1], 0d4000000000000000;
	.param .b64 retval0;
	call.uni (retval0), 
	__internal_accurate_pow, 
	(
	param0, 
	param1
	);
	ld.param.f64 	%fd104, [retval0];
	} // callseq 29
	setp.lt.s32 	%p53, %r33, 0;
	neg.f64 	%fd106, %fd104;
	selp.f64 	%fd107, %fd106, %fd104, %p51;
	selp.f64 	%fd124, %fd107, %fd104, %p53;
	setp.ne.s32 	%p54, %r32, 0;
	@%p54 bra 	$L__BB2_19;
	setp.eq.s32 	%p55, %r16, 1062207488;
	selp.b32 	%r118, %r33, 0, %p55;
	setp.lt.s32 	%p56, %r54, 0;
	or.b32  	%r119, %r118, 2146435072;
	selp.b32 	%r120, %r119, %r118, %p56;
	mov.b32 	%r121, 0;
	mov.b64 	%fd124, {%r121, %r120};
$L__BB2_19:
	setp.eq.s32 	%p57, %r32, 1;
	selp.f64 	%fd108, 0d3FF0000000000000, %fd124, %p57;
	add.f64 	%fd109, %fd30, %fd108;
	sqrt.rn.f64 	%fd110, %fd109;
	mul.f64 	%fd111, %fd110, 0d4020000000000000;
	mov.f64 	%fd112, 0d3FE0000000000000;
	copysign.f64 	%fd113, %fd111, %fd112;
	add.rz.f64 	%fd114, %fd111, %fd113;
	cvt.rzi.f64.f64 	%fd115, %fd114;
	cvt.rzi.u32.f64 	%r122, %fd115;
	add.s64 	%rd47, %rd3, %rd38;
	st.global.u32 	[%rd47], %r122;
$L__BB2_20:
	ret;

}
	// .globl	_Z28createFirstColumnGraphKernelPhPjS0_S0_jjm
.visible .entry _Z28createFirstColumnGraphKernelPhPjS0_S0_jjm(
	.param .u64 .ptr .align 1 _Z28createFirstColumnGraphKernelPhPjS0_S0_jjm_param_0,
	.param .u64 .ptr .align 1 _Z28createFirstColumnGraphKernelPhPjS0_S0_jjm_param_1,
	.param .u64 .ptr .align 1 _Z28createFirstColumnGraphKernelPhPjS0_S0_jjm_param_2,
	.param .u64 .ptr .align 1 _Z28createFirstColumnGraphKernelPhPjS0_S0_jjm_param_3,
	.param .u32 _Z28createFirstColumnGraphKernelPhPjS0_S0_jjm_param_4,
	.param .u32 _Z28createFirstColumnGraphKernelPhPjS0_S0_jjm_param_5,
	.param .u64 _Z28createFirstColumnGraphKernelPhPjS0_S0_jjm_param_6
)
{
	.reg .pred 	%p<58>;
	.reg .b16 	%rs<7>;
	.reg .b32 	%r<121>;
	.reg .b64 	%rd<52>;
	.reg .b64 	%fd<125>;

	ld.param.u64 	%rd7, [_Z28createFirstColumnGraphKernelPhPjS0_S0_jjm_param_3];
	ld.param.u32 	%r37, [_Z28createFirstColumnGraphKernelPhPjS0_S0_jjm_param_4];
	ld.param.u32 	%r36, [_Z28createFirstColumnGraphKernelPhPjS0_S0_jjm_param_5];
	mov.u32 	%r38, %ntid.x;
	mov.u32 	%r39, %ctaid.x;
	mov.u32 	%r40, %tid.x;
	mad.lo.s32 	%r1, %r38, %r39, %r40;
	setp.eq.s32 	%p1, %r1, 0;
	setp.ge.u32 	%p2, %r1, %r37;
	or.pred  	%p3, %p1, %p2;
	@%p3 bra 	$L__BB3_20;
	ld.param.u64 	%rd51, [_Z28createFirstColumnGraphKernelPhPjS0_S0_jjm_param_6];
	ld.param.u64 	%rd50, [_Z28createFirstColumnGraphKernelPhPjS0_S0_jjm_param_2];
	ld.param.u64 	%rd49, [_Z28createFirstColumnGraphKernelPhPjS0_S0_jjm_param_1];
	ld.param.u64 	%rd48, [_Z28createFirstColumnGraphKernelPhPjS0_S0_jjm_param_0];
	cvta.to.global.u64 	%rd1, %rd48;
	cvta.to.global.u64 	%rd9, %rd49;
	cvta.to.global.u64 	%rd2, %rd50;
	cvta.to.global.u64 	%rd3, %rd7;
	mul.lo.s32 	%r41, %r36, %r1;
	add.s32 	%r42, %r41, 1;
	add.s32 	%r43, %r1, -1;
	sub.s32 	%r2, %r41, %r36;
	shl.b32 	%r3, %r36, 1;
	cvt.u32.u64 	%r4, %rd51;
	mul.lo.s32 	%r5, %r1, %r4;
	cvt.u64.u32 	%rd10, %r5;
	add.s64 	%rd11, %rd1, %rd10;
	ld.global.u8 	%r12, [%rd11];
	add.s32 	%r6, %r5, 1;
	cvt.u64.u32 	%rd12, %r6;
	add.s64 	%rd13, %rd1, %rd12;
	ld.global.u8 	%r7, [%rd13];
	add.s32 	%r44, %r5, 2;
	cvt.u64.u32 	%rd14, %r44;
	add.s64 	%rd15, %rd1, %rd14;
	ld.global.u8 	%r8, [%rd15];
	mul.lo.s32 	%r9, %r36, 3;
	shl.b32 	%r45, %r36, 2;
	add.s32 	%r46, %r45, -2;
	mul.lo.s32 	%r10, %r46, %r43;
	add.s32 	%r47, %r9, %r10;
	add.s32 	%r11, %r47, -2;
	mul.wide.u32 	%rd16, %r41, 4;
	add.s64 	%rd17, %rd9, %rd16;
	st.global.u32 	[%rd17], %r11;
	mul.wide.u32 	%rd18, %r11, 4;
	add.s64 	%rd19, %rd2, %rd18;
	st.global.u32 	[%rd19], %r42;
	add.s32 	%r48, %r5, 3;
	cvt.u64.u32 	%rd20, %r48;
	add.s64 	%rd21, %rd1, %rd20;
	ld.global.u8 	%r49, [%rd21];
	add.s32 	%r50, %r5, 4;
	cvt.u64.u32 	%rd22, %r50;
	add.s64 	%rd23, %rd1, %rd22;
	ld.global.u8 	%rs1, [%rd23];
	add.s32 	%r51, %r5, 5;
	cvt.u64.u32 	%rd24, %r51;
	add.s64 	%rd25, %rd1, %rd24;
	ld.global.u8 	%rs2, [%rd25];
	sub.s32 	%r13, %r12, %r49;
	cvt.rn.f64.s32 	%fd34, %r13;
	{
	.reg .b32 %temp; 
	mov.b64 	{%temp, %r14}, %fd34;
	}
	mov.f64 	%fd35, 0d4000000000000000;
	{
	.reg .b32 %temp; 
	mov.b64 	{%temp, %r52}, %fd35;
	}
	and.b32  	%r16, %r52, 2146435072;
	setp.eq.s32 	%p4, %r16, 1062207488;
	abs.f64 	%fd36, %fd34;
	{ // callseq 30, 0
	.param .b64 param0;
	st.param.f64 	[param0], %fd36;
	.param .b64 param1;
	st.param.f64 	[param1], 0d4000000000000000;
	.param .b64 retval0;
	call.uni (retval0), 
	__internal_accurate_pow, 
	(
	param0, 
	param1
	);
	ld.param.f64 	%fd37, [retval0];
	} // callseq 30
	setp.lt.s32 	%p5, %r14, 0;
	neg.f64 	%fd39, %fd37;
	selp.f64 	%fd40, %fd39, %fd37, %p4;
	selp.f64 	%fd116, %fd40, %fd37, %p5;
	setp.ne.s32 	%p6, %r13, 0;
	@%p6 bra 	$L__BB3_3;
	selp.b32 	%r53, %r14, 0, %p4;
	setp.lt.s32 	%p8, %r52, 0;
	or.b32  	%r54, %r53, 2146435072;
	selp.b32 	%r55, %r54, %r53, %p8;
	mov.b32 	%r56, 0;
	mov.b64 	%fd116, {%r56, %r55};
$L__BB3_3:
	setp.eq.s32 	%p10, %r13, 1;
	selp.f64 	%fd4, 0d3FF0000000000000, %fd116, %p10;
	cvt.u32.u16 	%r58, %rs1;
	and.b32  	%r59, %r58, 255;
	sub.s32 	%r17, %r7, %r59;
	cvt.rn.f64.s32 	%fd41, %r17;
	{
	.reg .b32 %temp; 
	mov.b64 	{%temp, %r18}, %fd41;
	}
	abs.f64 	%fd42, %fd41;
	{ // callseq 31, 0
	.param .b64 param0;
	st.param.f64 	[param0], %fd42;
	.param .b64 param1;
	st.param.f64 	[param1], 0d4000000000000000;
	.param .b64 retval0;
	call.uni (retval0), 
	__internal_accurate_pow, 
	(
	param0, 
	param1
	);
	ld.param.f64 	%fd43, [retval0];
	} // callseq 31
	setp.lt.s32 	%p11, %r18, 0;
	neg.f64 	%fd45, %fd43;
	selp.f64 	%fd46, %fd45, %fd43, %p4;
	selp.f64 	%fd117, %fd46, %fd43, %p11;
	setp.ne.s32 	%p12, %r17, 0;
	@%p12 bra 	$L__BB3_5;
	selp.b32 	%r60, %r18, 0, %p4;
	setp.lt.s32 	%p14, %r52, 0;
	or.b32  	%r61, %r60, 2146435072;
	selp.b32 	%r62, %r61, %r60, %p14;
	mov.b32 	%r63, 0;
	mov.b64 	%fd117, {%r63, %r62};
$L__BB3_5:
	setp.eq.s32 	%p16, %r17, 1;
	selp.f64 	%fd47, 0d3FF0000000000000, %fd117, %p16;
	add.f64 	%fd8, %fd4, %fd47;
	cvt.u32.u16 	%r65, %rs2;
	and.b32  	%r66, %r65, 255;
	sub.s32 	%r19, %r8, %r66;
	cvt.rn.f64.s32 	%fd48, %r19;
	{
	.reg .b32 %temp; 
	mov.b64 	{%temp, %r20}, %fd48;
	}
	abs.f64 	%fd49, %fd48;
	{ // callseq 32, 0
	.param .b64 param0;
	st.param.f64 	[param0], %fd49;
	.param .b64 param1;
	st.param.f64 	[param1], 0d4000000000000000;
	.param .b64 retval0;
	call.uni (retval0), 
	__internal_accurate_pow, 
	(
	param0, 
	param1
	);
	ld.param.f64 	%fd50, [retval0];
	} // callseq 32
	setp.lt.s32 	%p17, %r20, 0;
	neg.f64 	%fd52, %fd50;
	selp.f64 	%fd53, %fd52, %fd50, %p4;
	selp.f64 	%fd118, %fd53, %fd50, %p17;
	setp.ne.s32 	%p18, %r19, 0;
	@%p18 bra 	$L__BB3_7;
	selp.b32 	%r67, %r20, 0, %p4;
	setp.lt.s32 	%p20, %r52, 0;
	or.b32  	%r68, %r67, 2146435072;
	selp.b32 	%r69, %r68, %r67, %p20;
	mov.b32 	%r70, 0;
	mov.b64 	%fd118, {%r70, %r69};
$L__BB3_7:
	setp.eq.s32 	%p22, %r19, 1;
	selp.f64 	%fd54, 0d3FF0000000000000, %fd118, %p22;
	add.f64 	%fd55, %fd8, %fd54;
	sqrt.rn.f64 	%fd56, %fd55;
	mul.f64 	%fd57, %fd56, 0d4020000000000000;
	mov.f64 	%fd58, 0d3FE0000000000000;
	copysign.f64 	%fd59, %fd57, %fd58;
	add.rz.f64 	%fd60, %fd57, %fd59;
	cvt.rzi.f64.f64 	%fd61, %fd60;
	cvt.rzi.u32.f64 	%r72, %fd61;
	add.s64 	%rd27, %rd3, %rd18;
	st.global.u32 	[%rd27], %r72;
	add.s32 	%r21, %r11, 1;
	mul.wide.u32 	%rd28, %r21, 4;
	add.s64 	%rd29, %rd2, %rd28;
	st.global.u32 	[%rd29], %r2;
	sub.s32 	%r22, %r5, %r4;
	cvt.u64.u32 	%rd30, %r22;
	add.s64 	%rd31, %rd1, %rd30;
	ld.global.u8 	%r73, [%rd31];
	add.s32 	%r74, %r22, 1;
	cvt.u64.u32 	%rd32, %r74;
	add.s64 	%rd33, %rd1, %rd32;
	ld.global.u8 	%rs3, [%rd33];
	add.s32 	%r75, %r22, 2;
	cvt.u64.u32 	%rd34, %r75;
	add.s64 	%rd35, %rd1, %rd34;
	ld.global.u8 	%rs4, [%rd35];
	sub.s32 	%r23, %r12, %r73;
	cvt.rn.f64.s32 	%fd62, %r23;
	{
	.reg .b32 %temp; 
	mov.b64 	{%temp, %r24}, %fd62;
	}
	abs.f64 	%fd63, %fd62;
	{ // callseq 33, 0
	.param .b64 param0;
	st.param.f64 	[param0], %fd63;
	.param .b64 param1;
	st.param.f64 	[param1], 0d4000000000000000;
	.param .b64 retval0;
	call.uni (retval0), 
	__internal_accurate_pow, 
	(
	param0, 
	param1
	);
	ld.param.f64 	%fd64, [retval0];
	} // callseq 33
	setp.lt.s32 	%p23, %r24, 0;
	neg.f64 	%fd66, %fd64;
	selp.f64 	%fd67, %fd66, %fd64, %p4;
	selp.f64 	%fd119, %fd67, %fd64, %p23;
	setp.ne.s32 	%p24, %r23, 0;
	@%p24 bra 	$L__BB3_9;
	selp.b32 	%r76, %r24, 0, %p4;
	setp.lt.s32 	%p26, %r52, 0;
	or.b32  	%r77, %r76, 2146435072;
	selp.b32 	%r78, %r77, %r76, %p26;
	mov.b32 	%r79, 0;
	mov.b64 	%fd119, {%r79, %r78};
$L__BB3_9:
	setp.eq.s32 	%p28, %r23, 1;
	selp.f64 	%fd15, 0d3FF0000000000000, %fd119, %p28;
	cvt.u32.u16 	%r81, %rs3;
	and.b32  	%r82, %r81, 255;
	sub.s32 	%r25, %r7, %r82;
	cvt.rn.f64.s32 	%fd68, %r25;
	{
	.reg .b32 %temp; 
	mov.b64 	{%temp, %r26}, %fd68;
	}
	abs.f64 	%fd69, %fd68;
	{ // callseq 34, 0
	.param .b64 param0;
	st.param.f64 	[param0], %fd69;
	.param .b64 param1;
	st.param.f64 	[param1], 0d4000000000000000;
	.param .b64 retval0;
	call.uni (retval0), 
	__internal_accurate_pow, 
	(
	param0, 
	param1
	);
	ld.param.f64 	%fd70, [retval0];
	} // callseq 34
	setp.lt.s32 	%p29, %r26, 0;
	neg.f64 	%fd72, %fd70;
	selp.f64 	%fd73, %fd72, %fd70, %p4;
	selp.f64 	%fd120, %fd73, %fd70, %p29;
	setp.ne.s32 	%p30, %r25, 0;
	@%p30 bra 	$L__BB3_11;
	selp.b32 	%r83, %r26, 0, %p4;
	setp.lt.s32 	%p32, %r52, 0;
	or.b32  	%r84, %r83, 2146435072;
	selp.b32 	%r85, %r84, %r83, %p32;
	mov.b32 	%r86, 0;
	mov.b64 	%fd120, {%r86, %r85};
$L__BB3_11:
	setp.eq.s32 	%p34, %r25, 1;
	selp.f64 	%fd74, 0d3FF0000000000000, %fd120, %p34;
	add.f64 	%fd19, %fd15, %fd74;
	cvt.u32.u16 	%r88, %rs4;
	and.b32  	%r89, %r88, 255;
	sub.s32 	%r27, %r8, %r89;
	cvt.rn.f64.s32 	%fd75, %r27;
	{
	.reg .b32 %temp; 
	mov.b64 	{%temp, %r28}, %fd75;
	}
	abs.f64 	%fd76, %fd75;
	{ // callseq 35, 0
	.param .b64 param0;
	st.param.f64 	[param0], %fd76;
	.param .b64 param1;
	st.param.f64 	[param1], 0d4000000000000000;
	.param .b64 retval0;
	call.uni (retval0), 
	__internal_accurate_pow, 
	(
	param0, 
	param1
	);
	ld.param.f64 	%fd77, [retval0];
	} // callseq 35
	setp.lt.s32 	%p35, %r28, 0;
	neg.f64 	%fd79, %fd77;
	selp.f64 	%fd80, %fd79, %fd77, %p4;
	selp.f64 	%fd121, %fd80, %fd77, %p35;
	setp.ne.s32 	%p36, %r27, 0;
	@%p36 bra 	$L__BB3_13;
	selp.b32 	%r90, %r28, 0, %p4;
	setp.lt.s32 	%p38, %r52, 0;
	or.b32  	%r91, %r90, 2146435072;
	selp.b32 	%r92, %r91, %r90, %p38;
	mov.b32 	%r93, 0;
	mov.b64 	%fd121, {%r93, %r92};
$L__BB3_13:
	setp.eq.s32 	%p39, %r16, 1062207488;
	setp.eq.s32 	%p40, %r27, 1;
	selp.f64 	%fd81, 0d3FF0000000000000, %fd121, %p40;
	add.f64 	%fd82, %fd19, %fd81;
	sqrt.rn.f64 	%fd83, %fd82;
	mul.f64 	%fd84, %fd83, 0d4020000000000000;
	mov.f64 	%fd85, 0d3FE0000000000000;
	copysign.f64 	%fd86, %fd84, %fd85;
	add.rz.f64 	%fd87, %fd84, %fd86;
	cvt.rzi.f64.f64 	%fd88, %fd87;
	cvt.rzi.u32.f64 	%r95, %fd88;
	add.s64 	%rd37, %rd3, %rd28;
	st.global.u32 	[%rd37], %r95;
	mul.wide.u32 	%rd38, %r47, 4;
	add.s64 	%rd39, %rd2, %rd38;
	add.s32 	%r96, %r2, %r3;
	st.global.u32 	[%rd39], %r96;
	shl.b32 	%r97, %r4, 1;
	add.s32 	%r98, %r22, %r97;
	cvt.u64.u32 	%rd40, %r98;
	add.s64 	%rd41, %rd1, %rd40;
	ld.global.u8 	%r99, [%rd41];
	add.s32 	%r100, %r6, %r4;
	cvt.u64.u32 	%rd42, %r100;
	add.s64 	%rd43, %rd1, %rd42;
	ld.global.u8 	%rs5, [%rd43];
	add.s32 	%r101, %r100, 1;
	cvt.u64.u32 	%rd44, %r101;
	add.s64 	%rd45, %rd1, %rd44;
	ld.global.u8 	%rs6, [%rd45];
	sub.s32 	%r30, %r12, %r99;
	cvt.rn.f64.s32 	%fd89, %r30;
	{
	.reg .b32 %temp; 
	mov.b64 	{%temp, %r31}, %fd89;
	}
	abs.f64 	%fd90, %fd89;
	{ // callseq 36, 0
	.param .b64 param0;
	st.param.f64 	[param0], %fd90;
	.param .b64 param1;
	st.param.f64 	[param1], 0d4000000000000000;
	.param .b64 retval0;
	call.uni (retval0), 
	__internal_accurate_pow, 
	(
	param0, 
	param1
	);
	ld.param.f64 	%fd91, [retval0];
	} // callseq 36
	setp.lt.s32 	%p41, %r31, 0;
	neg.f64 	%fd93, %fd91;
	selp.f64 	%fd94, %fd93, %fd91, %p39;
	selp.f64 	%fd122, %fd94, %fd91, %p41;
	setp.ne.s32 	%p42, %r30, 0;
	@%p42 bra 	$L__BB3_15;
	setp.eq.s32 	%p43, %r16, 1062207488;
	selp.b32 	%r102, %r31, 0, %p43;
	setp.lt.s32 	%p44, %r52, 0;
	or.b32  	%r103, %r102, 2146435072;
	selp.b32 	%r104, %r103, %r102, %p44;
	mov.b32 	%r105, 0;
	mov.b64 	%fd122, {%r105, %r104};
$L__BB3_15:
	setp.eq.s32 	%p45, %r16, 1062207488;
	setp.eq.s32 	%p46, %r30, 1;
	selp.f64 	%fd26, 0d3FF0000000000000, %fd122, %p46;
	cvt.u32.u16 	%r107, %rs5;
	and.b32  	%r108, %r107, 255;
	sub.s32 	%r32, %r7, %r108;
	cvt.rn.f64.s32 	%fd95, %r32;
	{
	.reg .b32 %temp; 
	mov.b64 	{%temp, %r33}, %fd95;
	}
	abs.f64 	%fd96, %fd95;
	{ // callseq 37, 0
	.param .b64 param0;
	st.param.f64 	[param0], %fd96;
	.param .b64 param1;
	st.param.f64 	[param1], 0d4000000000000000;
	.param .b64 retval0;
	call.uni (retval0), 
	__internal_accurate_pow, 
	(
	param0, 
	param1
	);
	ld.param.f64 	%fd97, [retval0];
	} // callseq 37
	setp.lt.s32 	%p47, %r33, 0;
	neg.f64 	%fd99, %fd97;
	selp.f64 	%fd100, %fd99, %fd97, %p45;
	selp.f64 	%fd123, %fd100, %fd97, %p47;
	setp.ne.s32 	%p48, %r32, 0;
	@%p48 bra 	$L__BB3_17;
	setp.eq.s32 	%p49, %r16, 1062207488;
	selp.b32 	%r109, %r33, 0, %p49;
	setp.lt.s32 	%p50, %r52, 0;
	or.b32  	%r110, %r109, 2146435072;
	selp.b32 	%r111, %r110, %r109, %p50;
	mov.b32 	%r112, 0;
	mov.b64 	%fd123, {%r112, %r111};
$L__BB3_17:
	setp.eq.s32 	%p51, %r16, 1062207488;
	setp.eq.s32 	%p52, %r32, 1;
	selp.f64 	%fd101, 0d3FF0000000000000, %fd123, %p52;
	add.f64 	%fd30, %fd26, %fd101;
	cvt.u32.u16 	%r114, %rs6;
	and.b32  	%r115, %r114, 255;
	sub.s32 	%r34, %r8, %r115;
	cvt.rn.f64.s32 	%fd102, %r34;
	{
	.reg .b32 %temp; 
	mov.b64 	{%temp, %r35}, %fd102;
	}
	abs.f64 	%fd103, %fd102;
	{ // callseq 38, 0
	.param .b64 param0;
	st.param.f64 	[param0], %fd103;
	.param .b64 param1;
	st.param.f64 	[param1], 0d4000000000000000;
	.param .b64 retval0;
	call.uni (retval0), 
	__internal_accurate_pow, 
	(
	param0, 
	param1
	);
	ld.param.f64 	%fd104, [retval0];
	} // callseq 38
	setp.lt.s32 	%p53, %r35, 0;
	neg.f64 	%fd106, %fd104;
	selp.f64 	%fd107, %fd106, %fd104, %p51;
	selp.f64 	%fd124, %fd107, %fd104, %p53;
	setp.ne.s32 	%p54, %r34, 0;
	@%p54 bra 	$L__BB3_19;
	setp.eq.s32 	%p55, %r16, 1062207488;
	selp.b32 	%r116, %r35, 0, %p55;
	setp.lt.s32 	%p56, %r52, 0;
	or.b32  	%r117, %r116, 2146435072;
	selp.b32 	%r118, %r117, %r116, %p56;
	mov.b32 	%r119, 0;
	mov.b64 	%fd124, {%r119, %r118};
$L__BB3_19:
	setp.eq.s32 	%p57, %r34, 1;
	selp.f64 	%fd108, 0d3FF0000000000000, %fd124, %p57;
	add.f64 	%fd109, %fd30, %fd108;
	sqrt.rn.f64 	%fd110, %fd109;
	mul.f64 	%fd111, %fd110, 0d4020000000000000;
	mov.f64 	%fd112, 0d3FE0000000000000;
	copysign.f64 	%fd113, %fd111, %fd112;
	add.rz.f64 	%fd114, %fd111, %fd113;
	cvt.rzi.f64.f64 	%fd115, %fd114;
	cvt.rzi.u32.f64 	%r120, %fd115;
	add.s64 	%rd47, %rd3, %rd38;
	st.global.u32 	[%rd47], %r120;
$L__BB3_20:
	ret;

}
	// .globl	_Z27createLastColumnGraphKernelPhPjS0_S0_jjm
.visible .entry _Z27createLastColumnGraphKernelPhPjS0_S0_jjm(
	.param .u64 .ptr .align 1 _Z27createLastColumnGraphKernelPhPjS0_S0_jjm_param_0,
	.param .u64 .ptr .align 1 _Z27createLastColumnGraphKernelPhPjS0_S0_jjm_param_1,
	.param .u64 .ptr .align 1 _Z27createLastColumnGraphKernelPhPjS0_S0_jjm_param_2,
	.param .u64 .ptr .align 1 _Z27createLastColumnGraphKernelPhPjS0_S0_jjm_param_3,
	.param .u32 _Z27createLastColumnGraphKernelPhPjS0_S0_jjm_param_4,
	.param .u32 _Z27createLastColumnGraphKernelPhPjS0_S0_jjm_param_5,
	.param .u64 _Z27createLastColumnGraphKernelPhPjS0_S0_jjm_param_6
)
{
	.reg .pred 	%p<62>;
	.reg .b16 	%rs<7>;
	.reg .b32 	%r<123>;
	.reg .b64 	%rd<53>;
	.reg .b64 	%fd<125>;

	ld.param.u32 	%r38, [_Z27createLastColumnGraphKernelPhPjS0_S0_jjm_param_4];
	ld.param.u32 	%r37, [_Z27createLastColumnGraphKernelPhPjS0_S0_jjm_param_5];
	mov.u32 	%r39, %ntid.x;
	mov.u32 	%r40, %ctaid.x;
	mov.u32 	%r41, %tid.x;
	mad.lo.s32 	%r1, %r39, %r40, %r41;
	setp.eq.s32 	%p1, %r37, 0;
	add.s32 	%r2, %r37, -1;
	setp.eq.s32 	%p2, %r1, 0;
	setp.eq.s32 	%p3, %r2, 0;
	or.pred  	%p4, %p2, %p3;
	setp.ge.u32 	%p5, %r1, %r38;
	or.pred  	%p6, %p5, %p4;
	or.pred  	%p7, %p1, %p6;
	@%p7 bra 	$L__BB4_20;
	ld.param.u64 	%rd52, [_Z27createLastColumnGraphKernelPhPjS0_S0_jjm_param_6];
	ld.param.u64 	%rd51, [_Z27createLastColumnGraphKernelPhPjS0_S0_jjm_param_3];
	ld.param.u64 	%rd50, [_Z27createLastColumnGraphKernelPhPjS0_S0_jjm_param_2];
	ld.param.u64 	%rd49, [_Z27createLastColumnGraphKernelPhPjS0_S0_jjm_param_1];
	ld.param.u64 	%rd48, [_Z27createLastColumnGraphKernelPhPjS0_S0_jjm_param_0];
	cvta.to.global.u64 	%rd1, %rd48;
	cvta.to.global.u64 	%rd9, %rd49;
	cvta.to.global.u64 	%rd2, %rd50;
	cvta.to.global.u64 	%rd3, %rd51;
	mul.lo.s32 	%r42, %r37, %r1;
	add.s32 	%r43, %r42, %r2;
	add.s32 	%r44, %r43, -1;
	add.s32 	%r45, %r1, -1;
	add.s32 	%r3, %r42, -1;
	add.s32 	%r4, %r43, %r37;
	mul.lo.s32 	%r5, %r2, 3;
	cvt.u32.u64 	%r6, %rd52;
	mul.lo.s32 	%r7, %r1, %r6;
	add.s32 	%r8, %r7, %r5;
	cvt.u64.u32 	%rd10, %r8;
	add.s64 	%rd11, %rd1, %rd10;
	ld.global.u8 	%r14, [%rd11];
	add.s32 	%r9, %r8, 1;
	cvt.u64.u32 	%rd12, %r9;
	add.s64 	%rd13, %rd1, %rd12;
	ld.global.u8 	%r10, [%rd13];
	add.s32 	%r46, %r8, 2;
	cvt.u64.u32 	%rd14, %r46;
	add.s64 	%rd15, %rd1, %rd14;
	ld.global.u8 	%r11, [%rd15];
	shl.b32 	%r47, %r37, 2;
	add.s32 	%r48, %r47, -2;
	mul.lo.s32 	%r49, %r48, %r45;
	mad.lo.s32 	%r12, %r37, 7, %r49;
	add.s32 	%r13, %r12, -7;
	mul.wide.u32 	%rd16, %r43, 4;
	add.s64 	%rd17, %rd9, %rd16;
	st.global.u32 	[%rd17], %r13;
	mul.wide.u32 	%rd18, %r13, 4;
	add.s64 	%rd19, %rd2, %rd18;
	st.global.u32 	[%rd19], %r44;
	add.s32 	%r50, %r8, -3;
	cvt.u64.u32 	%rd20, %r50;
	add.s64 	%rd21, %rd1, %rd20;
	ld.global.u8 	%r51, [%rd21];
	add.s32 	%r52, %r8, -2;
	cvt.u64.u32 	%rd22, %r52;
	add.s64 	%rd23, %rd1, %rd22;
	ld.global.u8 	%rs1, [%rd23];
	add.s32 	%r53, %r8, -1;
	cvt.u64.u32 	%rd24, %r53;
	add.s64 	%rd25, %rd1, %rd24;
	ld.global.u8 	%rs2, [%rd25];
	sub.s32 	%r15, %r14, %r51;
	cvt.rn.f64.s32 	%fd34, %r15;
	{
	.reg .b32 %temp; 
	mov.b64 	{%temp, %r16}, %fd34;
	}
	mov.f64 	%fd35, 0d4000000000000000;
	{
	.reg .b32 %temp; 
	mov.b64 	{%temp, %r54}, %fd35;
	}
	and.b32  	%r18, %r54, 2146435072;
	setp.eq.s32 	%p8, %r18, 1062207488;
	abs.f64 	%fd36, %fd34;
	{ // callseq 39, 0
	.param .b64 param0;
	st.param.f64 	[param0], %fd36;
	.param .b64 param1;
	st.param.f64 	[param1], 0d4000000000000000;
	.param .b64 retval0;
	call.uni (retval0), 
	__internal_accurate_pow, 
	(
	param0, 
	param1
	);
	ld.param.f64 	%fd37, [retval0];
	} // callseq 39
	setp.lt.s32 	%p9, %r16, 0;
	neg.f64 	%fd39, %fd37;
	selp.f64 	%fd40, %fd39, %fd37, %p8;
	selp.f64 	%fd116, %fd40, %fd37, %p9;
	setp.ne.s32 	%p10, %r15, 0;
	@%p10 bra 	$L__BB4_3;
	selp.b32 	%r55, %r16, 0, %p8;
	setp.lt.s32 	%p12, %r54, 0;
	or.b32  	%r56, %r55, 2146435072;
	selp.b32 	%r57, %r56, %r55, %p12;
	mov.b32 	%r58, 0;
	mov.b64 	%fd116, {%r58, %r57};
$L__BB4_3:
	setp.eq.s32 	%p14, %r15, 1;
	selp.f64 	%fd4, 0d3FF0000000000000, %fd116, %p14;
	cvt.u32.u16 	%r60, %rs1;
	and.b32  	%r61, %r60, 255;
	sub.s32 	%r19, %r10, %r61;
	cvt.rn.f64.s32 	%fd41, %r19;
	{
	.reg .b32 %temp; 
	mov.b64 	{%temp, %r20}, %fd41;
	}
	abs.f64 	%fd42, %fd41;
	{ // callseq 40, 0
	.param .b64 param0;
	st.param.f64 	[param0], %fd42;
	.param .b64 param1;
	st.param.f64 	[param1], 0d4000000000000000;
	.param .b64 retval0;
	call.uni (retval0), 
	__internal_accurate_pow, 
	(
	param0, 
	param1
	);
	ld.param.f64 	%fd43, [retval0];
	} // callseq 40
	setp.lt.s32 	%p15, %r20, 0;
	neg.f64 	%fd45, %fd43;
	selp.f64 	%fd46, %fd45, %fd43, %p8;
	selp.f64 	%fd117, %fd46, %fd43, %p15;
	setp.ne.s32 	%p16, %r19, 0;
	@%p16 bra 	$L__BB4_5;
	selp.b32 	%r62, %r20, 0, %p8;
	setp.lt.s32 	%p18, %r54, 0;
	or.b32  	%r63, %r62, 2146435072;
	selp.b32 	%r64, %r63, %r62, %p18;
	mov.b32 	%r65, 0;
	mov.b64 	%fd117, {%r65, %r64};
$L__BB4_5:
	setp.eq.s32 	%p20, %r19, 1;
	selp.f64 	%fd47, 0d3FF0000000000000, %fd117, %p20;
	add.f64 	%fd8, %fd4, %fd47;
	cvt.u32.u16 	%r67, %rs2;
	and.b32  	%r68, %r67, 255;
	sub.s32 	%r21, %r11, %r68;
	cvt.rn.f64.s32 	%fd48, %r21;
	{
	.reg .b32 %temp; 
	mov.b64 	{%temp, %r22}, %fd48;
	}
	abs.f64 	%fd49, %fd48;
	{ // callseq 41, 0
	.param .b64 param0;
	st.param.f64 	[param0], %fd49;
	.param .b64 param1;
	st.param.f64 	[param1], 0d4000000000000000;
	.param .b64 retval0;
	call.uni (retval0), 
	__internal_accurate_pow, 
	(
	param0, 
	param1
	);
	ld.param.f64 	%fd50, [retval0];
	} // callseq 41
	setp.lt.s32 	%p21, %r22, 0;
	neg.f64 	%fd52, %fd50;
	selp.f64 	%fd53, %fd52, %fd50, %p8;
	selp.f64 	%fd118, %fd53, %fd50, %p21;
	setp.ne.s32 	%p22, %r21, 0;
	@%p22 bra 	$L__BB4_7;
	selp.b32 	%r69, %r22, 0, %p8;
	setp.lt.s32 	%p24, %r54, 0;
	or.b32  	%r70, %r69, 2146435072;
	selp.b32 	%r71, %r70, %r69, %p24;
	mov.b32 	%r72, 0;
	mov.b64 	%fd118, {%r72, %r71};
$L__BB4_7:
	setp.eq.s32 	%p26, %r21, 1;
	selp.f64 	%fd54, 0d3FF0000000000000, %fd118, %p26;
	add.f64 	%fd55, %fd8, %fd54;
	sqrt.rn.f64 	%fd56, %fd55;
	mul.f64 	%fd57, %fd56, 0d4020000000000000;
	mov.f64 	%fd58, 0d3FE0000000000000;
	copysign.f64 	%fd59, %fd57, %fd58;
	add.rz.f64 	%fd60, %fd57, %fd59;
	cvt.rzi.f64.f64 	%fd61, %fd60;
	cvt.rzi.u32.f64 	%r74, %fd61;
	mul.wide.u32 	%rd26, %r13, 4;
	add.s64 	%rd27, %rd3, %rd26;
	st.global.u32 	[%rd27], %r74;
	add.s32 	%r23, %r12, -6;
	mul.wide.u32 	%rd28, %r23, 4;
	add.s64 	%rd29, %rd2, %rd28;
	st.global.u32 	[%rd29], %r3;
	sub.s32 	%r75, %r7, %r6;
	add.s32 	%r76, %r75, %r5;
	cvt.u64.u32 	%rd30, %r76;
	add.s64 	%rd31, %rd1, %rd30;
	ld.global.u8 	%r77, [%rd31];
	add.s32 	%r78, %r76, 1;
	cvt.u64.u32 	%rd32, %r78;
	add.s64 	%rd33, %rd1, %rd32;
	ld.global.u8 	%rs3, [%rd33];
	add.s32 	%r79, %r76, 2;
	cvt.u64.u32 	%rd34, %r79;
	add.s64 	%rd35, %rd1, %rd34;
	ld.global.u8 	%rs4, [%rd35];
	sub.s32 	%r24, %r14, %r77;
	cvt.rn.f64.s32 	%fd62, %r24;
	{
	.reg .b32 %temp; 
	mov.b64 	{%temp, %r25}, %fd62;
	}
	abs.f64 	%fd63, %fd62;
	{ // callseq 42, 0
	.param .b64 param0;
	st.param.f64 	[param0], %fd63;
	.param .b64 param1;
	st.param.f64 	[param1], 0d4000000000000000;
	.param .b64 retval0;
	call.uni (retval0), 
	__internal_accurate_pow, 
	(
	param0, 
	param1
	);
	ld.param.f64 	%fd64, [retval0];
	} // callseq 42
	setp.lt.s32 	%p27, %r25, 0;
	neg.f64 	%fd66, %fd64;
	selp.f64 	%fd67, %fd66, %fd64, %p8;
	selp.f64 	%fd119, %fd67, %fd64, %p27;
	setp.ne.s32 	%p28, %r24, 0;
	@%p28 bra 	$L__BB4_9;
	setp.eq.s32 	%p29, %r18, 1062207488;
	selp.b32 	%r80, %r25, 0, %p29;
	setp.lt.s32 	%p30, %r54, 0;
	or.b32  	%r81, %r80, 2146435072;
	selp.b32 	%r82, %r81, %r80, %p30;
	mov.b32 	%r83, 0;
	mov.b64 	%fd119, {%r83, %r82};
$L__BB4_9:
	setp.eq.s32 	%p31, %r18, 1062207488;
	setp.eq.s32 	%p32, %r24, 1;
	selp.f64 	%fd15, 0d3FF0000000000000, %fd119, %p32;
	cvt.u32.u16 	%r85, %rs3;
	and.b32  	%r86, %r85, 255;
	sub.s32 	%r26, %r10, %r86;
	cvt.rn.f64.s32 	%fd68, %r26;
	{
	.reg .b32 %temp; 
	mov.b64 	{%temp, %r27}, %fd68;
	}
	abs.f64 	%fd69, %fd68;
	{ // callseq 43, 0
	.param .b64 param0;
	st.param.f64 	[param0], %fd69;
	.param .b64 param1;
	st.param.f64 	[param1], 0d4000000000000000;
	.param .b64 retval0;
	call.uni (retval0), 
	__internal_accurate_pow, 
	(
	param0, 
	param1
	);
	ld.param.f64 	%fd70, [retval0];
	} // callseq 43
	setp.lt.s32 	%p33, %r27, 0;
	neg.f64 	%fd72, %fd70;
	selp.f64 	%fd73, %fd72, %fd70, %p31;
	selp.f64 	%fd120, %fd73, %fd70, %p33;
	setp.ne.s32 	%p34, %r26, 0;
	@%p34 bra 	$L__BB4_11;
	selp.b32 	%r87, %r27, 0, %p31;
	setp.lt.s32 	%p36, %r54, 0;
	or.b32  	%r88, %r87, 2146435072;
	selp.b32 	%r89, %r88, %r87, %p36;
	mov.b32 	%r90, 0;
	mov.b64 	%fd120, {%r90, %r89};
$L__BB4_11:
	setp.eq.s32 	%p37, %r18, 1062207488;
	setp.eq.s32 	%p38, %r26, 1;
	selp.f64 	%fd74, 0d3FF0000000000000, %fd120, %p38;
	add.f64 	%fd19, %fd15, %fd74;
	cvt.u32.u16 	%r92, %rs4;
	and.b32  	%r93, %r92, 255;
	sub.s32 	%r28, %r11, %r93;
	cvt.rn.f64.s32 	%fd75, %r28;
	{
	.reg .b32 %temp; 
	mov.b64 	{%temp, %r29}, %fd75;
	}
	abs.f64 	%fd76, %fd75;
	{ // callseq 44, 0
	.param .b64 param0;
	st.param.f64 	[param0], %fd76;
	.param .b64 param1;
	st.param.f64 	[param1], 0d4000000000000000;
	.param .b64 retval0;
	call.uni (retval0), 
	__internal_accurate_pow, 
	(
	param0, 
	param1
	);
	ld.param.f64 	%fd77, [retval0];
	} // callseq 44
	setp.lt.s32 	%p39, %r29, 0;
	neg.f64 	%fd79, %fd77;
	selp.f64 	%fd80, %fd79, %fd77, %p37;
	selp.f64 	%fd121, %fd80, %fd77, %p39;
	setp.ne.s32 	%p40, %r28, 0;
	@%p40 bra 	$L__BB4_13;
	setp.eq.s32 	%p41, %r18, 1062207488;
	selp.b32 	%r94, %r29, 0, %p41;
	setp.lt.s32 	%p42, %r54, 0;
	or.b32  	%r95, %r94, 2146435072;
	selp.b32 	%r96, %r95, %r94, %p42;
	mov.b32 	%r97, 0;
	mov.b64 	%fd121, {%r97, %r96};
$L__BB4_13:
	setp.eq.s32 	%p43, %r18, 1062207488;
	setp.eq.s32 	%p44, %r28, 1;
	selp.f64 	%fd81, 0d3FF0000000000000, %fd121, %p44;
	add.f64 	%fd82, %fd19, %fd81;
	sqrt.rn.f64 	%fd83, %fd82;
	mul.f64 	%fd84, %fd83, 0d4020000000000000;
	mov.f64 	%fd85, 0d3FE0000000000000;
	copysign.f64 	%fd86, %fd84, %fd85;
	add.rz.f64 	%fd87, %fd84, %fd86;
	cvt.rzi.f64.f64 	%fd88, %fd87;
	cvt.rzi.u32.f64 	%r99, %fd88;
	add.s64 	%rd37, %rd3, %rd28;
	st.global.u32 	[%rd37], %r99;
	add.s32 	%r30, %r12, -5;
	mul.wide.u32 	%rd38, %r30, 4;
	add.s64 	%rd39, %rd2, %rd38;
	st.global.u32 	[%rd39], %r4;
	add.s32 	%r100, %r8, %r6;
	cvt.u64.u32 	%rd40, %r100;
	add.s64 	%rd41, %rd1, %rd40;
	ld.global.u8 	%r101, [%rd41];
	add.s32 	%r102, %r9, %r6;
	cvt.u64.u32 	%rd42, %r102;
	add.s64 	%rd43, %rd1, %rd42;
	ld.global.u8 	%rs5, [%rd43];
	add.s32 	%r103, %r102, 1;
	cvt.u64.u32 	%rd44, %r103;
	add.s64 	%rd45, %rd1, %rd44;
	ld.global.u8 	%rs6, [%rd45];
	sub.s32 	%r31, %r14, %r101;
	cvt.rn.f64.s32 	%fd89, %r31;
	{
	.reg .b32 %temp; 
	mov.b64 	{%temp, %r32}, %fd89;
	}
	abs.f64 	%fd90, %fd89;
	{ // callseq 45, 0
	.param .b64 param0;
	st.param.f64 	[param0], %fd90;
	.param .b64 param1;
	st.param.f64 	[param1], 0d4000000000000000;
	.param .b64 retval0;
	call.uni (retval0), 
	__internal_accurate_pow, 
	(
	param0, 
	param1
	);
	ld.param.f64 	%fd91, [retval0];
	} // callseq 45
	setp.lt.s32 	%p45, %r32, 0;
	neg.f64 	%fd93, %fd91;
	selp.f64 	%fd94, %fd93, %fd91, %p43;
	selp.f64 	%fd122, %fd94, %fd91, %p45;
	setp.ne.s32 	%p46, %r31, 0;
	@%p46 bra 	$L__BB4_15;
	setp.eq.s32 	%p47, %r18, 1062207488;
	selp.b32 	%r104, %r32, 0, %p47;
	setp.lt.s32 	%p48, %r54, 0;
	or.b32  	%r105, %r104, 2146435072;
	selp.b32 	%r106, %r105, %r104, %p48;
	mov.b32 	%r107, 0;
	mov.b64 	%fd122, {%r107, %r106};
$L__BB4_15:
	setp.eq.s32 	%p49, %r18, 1062207488;
	setp.eq.s32 	%p50, %r31, 1;
	selp.f64 	%fd26, 0d3FF0000000000000, %fd122, %p50;
	cvt.u32.u16 	%r109, %rs5;
	and.b32  	%r110, %r109, 255;
	sub.s32 	%r33, %r10, %r110;
	cvt.rn.f64.s32 	%fd95, %r33;
	{
	.reg .b32 %temp; 
	mov.b64 	{%temp, %r34}, %fd95;
	}
	abs.f64 	%fd96, %fd95;
	{ // callseq 46, 0
	.param .b64 param0;
	st.param.f64 	[param0], %fd96;
	.param .b64 param1;
	st.param.f64 	[param1], 0d4000000000000000;
	.param .b64 retval0;
	call.uni (retval0), 
	__internal_accurate_pow, 
	(
	param0, 
	param1
	);
	ld.param.f64 	%fd97, [retval0];
	} // callseq 46
	setp.lt.s32 	%p51, %r34, 0;
	neg.f64 	%fd99, %fd97;
	selp.f64 	%fd100, %fd99, %fd97, %p49;
	selp.f64 	%fd123, %fd100, %fd97, %p51;
	setp.ne.s32 	%p52, %r33, 0;
	@%p52 bra 	$L__BB4_17;
	setp.eq.s32 	%p53, %r18, 1062207488;
	selp.b32 	%r111, %r34, 0, %p53;
	setp.lt.s32 	%p54, %r54, 0;
	or.b32  	%r112, %r111, 2146435072;
	selp.b32 	%r113, %r112, %r111, %p54;
	mov.b32 	%r114, 0;
	mov.b64 	%fd123, {%r114, %r113};
$L__BB4_17:
	setp.eq.s32 	%p55, %r18, 1062207488;
	setp.eq.s32 	%p56, %r33, 1;
	selp.f64 	%fd101, 0d3FF0000000000000, %fd123, %p56;
	add.f64 	%fd30, %fd26, %fd101;
	cvt.u32.u16 	%r116, %rs6;
	and.b32  	%r117, %r116, 255;
	sub.s32 	%r35, %r11, %r117;
	cvt.rn.f64.s32 	%fd102, %r35;
	{
	.reg .b32 %temp; 
	mov.b64 	{%temp, %r36}, %fd102;
	}
	abs.f64 	%fd103, %fd102;
	{ // callseq 47, 0
	.param .b64 param0;
	st.param.f64 	[param0], %fd103;
	.param .b64 param1;
	st.param.f64 	[param1], 0d4000000000000000;
	.param .b64 retval0;
	call.uni (retval0), 
	__internal_accurate_pow, 
	(
	param0, 
	param1
	);
	ld.param.f64 	%fd104, [retval0];
	} // callseq 47
	setp.lt.s32 	%p57, %r36, 0;
	neg.f64 	%fd106, %fd104;
	selp.f64 	%fd107, %fd106, %fd104, %p55;
	selp.f64 	%fd124, %fd107, %fd104, %p57;
	setp.ne.s32 	%p58, %r35, 0;
	@%p58 bra 	$L__BB4_19;
	setp.eq.s32 	%p59, %r18, 1062207488;
	selp.b32 	%r118, %r36, 0, %p59;
	setp.lt.s32 	%p60, %r54, 0;
	or.b32  	%r119, %r118, 2146435072;
	selp.b32 	%r120, %r119, %r118, %p60;
	mov.b32 	%r121, 0;
	mov.b64 	%fd124, {%r121, %r120};
$L__BB4_19:
	setp.eq.s32 	%p61, %r35, 1;
	selp.f64 	%fd108, 0d3FF0000000000000, %fd124, %p61;
	add.f64 	%fd109, %fd30, %fd108;
	sqrt.rn.f64 	%fd110, %fd109;
	mul.f64 	%fd111, %fd110, 0d4020000000000000;
	mov.f64 	%fd112, 0d3FE0000000000000;
	copysign.f64 	%fd113, %fd111, %fd112;
	add.rz.f64 	%fd114, %fd111, %fd113;
	cvt.rzi.f64.f64 	%fd115, %fd114;
	cvt.rzi.u32.f64 	%r122, %fd115;
	add.s64 	%rd47, %rd3, %rd38;
	st.global.u32 	[%rd47], %r122;
$L__BB4_20:
	ret;

}
	// .globl	_Z22createInnerGraphKernelPhPjS0_S0_jjm
.visible .entry _Z22createInnerGraphKernelPhPjS0_S0_jjm(
	.param .u64 .ptr .align 1 _Z22createInnerGraphKernelPhPjS0_S0_jjm_param_0,
	.param .u64 .ptr .align 1 _Z22createInnerGraphKernelPhPjS0_S0_jjm_param_1,
	.param .u64 .ptr .align 1 _Z22createInnerGraphKernelPhPjS0_S0_jjm_param_2,
	.param .u64 .ptr .align 1 _Z22createInnerGraphKernelPhPjS0_S0_jjm_param_3,
	.param .u32 _Z22createInnerGraphKernelPhPjS0_S0_jjm_param_4,
	.param .u32 _Z22createInnerGraphKernelPhPjS0_S0_jjm_param_5,
	.param .u64 _Z22createInnerGraphKernelPhPjS0_S0_jjm_param_6
)
{
	.reg .pred 	%p<80>;
	.reg .b16 	%rs<9>;
	.reg .b32 	%r<162>;
	.reg .b64 	%rd<63>;
	.reg .b64 	%fd<166>;

	ld.param.u32 	%r45, [_Z22createInnerGraphKernelPhPjS0_S0_jjm_param_4];
	ld.param.u32 	%r46, [_Z22createInnerGraphKernelPhPjS0_S0_jjm_param_5];
	mov.u32 	%r47, %ntid.x;
	mov.u32 	%r48, %ctaid.x;
	mov.u32 	%r49, %tid.x;
	mad.lo.s32 	%r1, %r47, %r48, %r49;
	mov.u32 	%r50, %ntid.y;
	mov.u32 	%r51, %ctaid.y;
	mov.u32 	%r52, %tid.y;
	mad.lo.s32 	%r53, %r50, %r51, %r52;
	setp.eq.s32 	%p1, %r1, 0;
	setp.eq.s32 	%p2, %r53, 0;
	or.pred  	%p3, %p1, %p2;
	setp.ge.u32 	%p4, %r1, %r45;
	or.pred  	%p5, %p3, %p4;
	setp.ge.u32 	%p6, %r53, %r46;
	or.pred  	%p7, %p5, %p6;
	@%p7 bra 	$L__BB5_26;
	ld.param.u64 	%rd62, [_Z22createInnerGraphKernelPhPjS0_S0_jjm_param_6];
	ld.param.u64 	%rd61, [_Z22createInnerGraphKernelPhPjS0_S0_jjm_param_3];
	ld.param.u64 	%rd60, [_Z22createInnerGraphKernelPhPjS0_S0_jjm_param_2];
	ld.param.u64 	%rd59, [_Z22createInnerGraphKernelPhPjS0_S0_jjm_param_1];
	ld.param.u64 	%rd58, [_Z22createInnerGraphKernelPhPjS0_S0_jjm_param_0];
	cvta.to.global.u64 	%rd1, %rd58;
	cvta.to.global.u64 	%rd9, %rd59;
	cvta.to.global.u64 	%rd2, %rd60;
	cvta.to.global.u64 	%rd3, %rd61;
	mul.lo.s32 	%r54, %r46, %r1;
	add.s32 	%r55, %r54, %r53;
	add.s32 	%r56, %r55, -1;
	add.s32 	%r3, %r55, 1;
	add.s32 	%r57, %r1, -1;
	sub.s32 	%r58, %r54, %r46;
	add.s32 	%r4, %r58, %r53;
	add.s32 	%r5, %r55, %r46;
	mul.lo.s32 	%r6, %r53, 3;
	cvt.u32.u64 	%r7, %rd62;
	mul.lo.s32 	%r8, %r1, %r7;
	add.s32 	%r9, %r8, %r6;
	cvt.u64.u32 	%rd10, %r9;
	add.s64 	%rd11, %rd1, %rd10;
	ld.global.u8 	%r14, [%rd11];
	add.s32 	%r10, %r9, 1;
	cvt.u64.u32 	%rd12, %r10;
	add.s64 	%rd13, %rd1, %rd12;
	ld.global.u8 	%r11, [%rd13];
	add.s32 	%r59, %r9, 2;
	cvt.u64.u32 	%rd14, %r59;
	add.s64 	%rd15, %rd1, %rd14;
	ld.global.u8 	%r12, [%rd15];
	shl.b32 	%r60, %r46, 2;
	add.s32 	%r61, %r60, -2;
	shl.b32 	%r62, %r53, 2;
	mad.lo.s32 	%r63, %r46, 3, %r62;
	mad.lo.s32 	%r64, %r61, %r57, %r63;
	add.s32 	%r13, %r64, -3;
	mul.wide.u32 	%rd16, %r55, 4;
	add.s64 	%rd17, %rd9, %rd16;
	st.global.u32 	[%rd17], %r13;
	mul.wide.u32 	%rd18, %r13, 4;
	add.s64 	%rd19, %rd2, %rd18;
	st.global.u32 	[%rd19], %r56;
	add.s32 	%r65, %r9, -3;
	cvt.u64.u32 	%rd20, %r65;
	add.s64 	%rd21, %rd1, %rd20;
	ld.global.u8 	%r66, [%rd21];
	add.s32 	%r67, %r9, -2;
	cvt.u64.u32 	%rd22, %r67;
	add.s64 	%rd23, %rd1, %rd22;
	ld.global.u8 	%rs1, [%rd23];
	add.s32 	%r68, %r9, -1;
	cvt.u64.u32 	%rd24, %r68;
	add.s64 	%rd25, %rd1, %rd24;
	ld.global.u8 	%rs2, [%rd25];
	sub.s32 	%r15, %r14, %r66;
	cvt.rn.f64.s32 	%fd45, %r15;
	{
	.reg .b32 %temp; 
	mov.b64 	{%temp, %r16}, %fd45;
	}
	mov.f64 	%fd46, 0d4000000000000000;
	{
	.reg .b32 %temp; 
	mov.b64 	{%temp, %r69}, %fd46;
	}
	and.b32  	%r18, %r69, 2146435072;
	setp.eq.s32 	%p8, %r18, 1062207488;
	abs.f64 	%fd47, %fd45;
	{ // callseq 48, 0
	.param .b64 param0;
	st.param.f64 	[param0], %fd47;
	.param .b64 param1;
	st.param.f64 	[param1], 0d4000000000000000;
	.param .b64 retval0;
	call.uni (retval0), 
	__internal_accurate_pow, 
	(
	param0, 
	param1
	);
	ld.param.f64 	%fd48, [retval0];
	} // callseq 48
	setp.lt.s32 	%p9, %r16, 0;
	neg.f64 	%fd50, %fd48;
	selp.f64 	%fd51, %fd50, %fd48, %p8;
	selp.f64 	%fd154, %fd51, %fd48, %p9;
	setp.ne.s32 	%p10, %r15, 0;
	@%p10 bra 	$L__BB5_3;
	selp.b32 	%r70, %r16, 0, %p8;
	setp.lt.s32 	%p12, %r69, 0;
	or.b32  	%r71, %r70, 2146435072;
	selp.b32 	%r72, %r71, %r70, %p12;
	mov.b32 	%r73, 0;
	mov.b64 	%fd154, {%r73, %r72};
$L__BB5_3:
	setp.eq.s32 	%p14, %r15, 1;
	selp.f64 	%fd4, 0d3FF0000000000000, %fd154, %p14;
	cvt.u32.u16 	%r75, %rs1;
	and.b32  	%r76, %r75, 255;
	sub.s32 	%r19, %r11, %r76;
	cvt.rn.f64.s32 	%fd52, %r19;
	{
	.reg .b32 %temp; 
	mov.b64 	{%temp, %r20}, %fd52;
	}
	abs.f64 	%fd53, %fd52;
	{ // callseq 49, 0
	.param .b64 param0;
	st.param.f64 	[param0], %fd53;
	.param .b64 param1;
	st.param.f64 	[param1], 0d4000000000000000;
	.param .b64 retval0;
	call.uni (retval0), 
	__internal_accurate_pow, 
	(
	param0, 
	param1
	);
	ld.param.f64 	%fd54, [retval0];
	} // callseq 49
	setp.lt.s32 	%p15, %r20, 0;
	neg.f64 	%fd56, %fd54;
	selp.f64 	%fd57, %fd56, %fd54, %p8;
	selp.f64 	%fd155, %fd57, %fd54, %p15;
	setp.ne.s32 	%p16, %r19, 0;
	@%p16 bra 	$L__BB5_5;
	selp.b32 	%r77, %r20, 0, %p8;
	setp.lt.s32 	%p18, %r69, 0;
	or.b32  	%r78, %r77, 2146435072;
	selp.b32 	%r79, %r78, %r77, %p18;
	mov.b32 	%r80, 0;
	mov.b64 	%fd155, {%r80, %r79};
$L__BB5_5:
	setp.eq.s32 	%p20, %r19, 1;
	selp.f64 	%fd58, 0d3FF0000000000000, %fd155, %p20;
	add.f64 	%fd8, %fd4, %fd58;
	cvt.u32.u16 	%r82, %rs2;
	and.b32  	%r83, %r82, 255;
	sub.s32 	%r21, %r12, %r83;
	cvt.rn.f64.s32 	%fd59, %r21;
	{
	.reg .b32 %temp; 
	mov.b64 	{%temp, %r22}, %fd59;
	}
	abs.f64 	%fd60, %fd59;
	{ // callseq 50, 0
	.param .b64 param0;
	st.param.f64 	[param0], %fd60;
	.param .b64 param1;
	st.param.f64 	[param1], 0d4000000000000000;
	.param .b64 retval0;
	call.uni (retval0), 
	__internal_accurate_pow, 
	(
	param0, 
	param1
	);
	ld.param.f64 	%fd61, [retval0];
	} // callseq 50
	setp.lt.s32 	%p21, %r22, 0;
	neg.f64 	%fd63, %fd61;
	selp.f64 	%fd64, %fd63, %fd61, %p8;
	selp.f64 	%fd156, %fd64, %fd61, %p21;
	setp.ne.s32 	%p22, %r21, 0;
	@%p22 bra 	$L__BB5_7;
	selp.b32 	%r84, %r22, 0, %p8;
	setp.lt.s32 	%p24, %r69, 0;
	or.b32  	%r85, %r84, 2146435072;
	selp.b32 	%r86, %r85, %r84, %p24;
	mov.b32 	%r87, 0;
	mov.b64 	%fd156, {%r87, %r86};
$L__BB5_7:
	setp.eq.s32 	%p26, %r21, 1;
	selp.f64 	%fd65, 0d3FF0000000000000, %fd156, %p26;
	add.f64 	%fd66, %fd8, %fd65;
	sqrt.rn.f64 	%fd67, %fd66;
	mul.f64 	%fd68, %fd67, 0d4020000000000000;
	mov.f64 	%fd69, 0d3FE0000000000000;
	copysign.f64 	%fd70, %fd68, %fd69;
	add.rz.f64 	%fd71, %fd68, %fd70;
	cvt.rzi.f64.f64 	%fd72, %fd71;
	cvt.rzi.u32.f64 	%r89, %fd72;
	mul.wide.u32 	%rd26, %r13, 4;
	add.s64 	%rd27, %rd3, %rd26;
	st.global.u32 	[%rd27], %r89;
	add.s32 	%r23, %r13, 1;
	mul.wide.u32 	%rd28, %r23, 4;
	add.s64 	%rd29, %rd2, %rd28;
	st.global.u32 	[%rd29], %r3;
	add.s32 	%r90, %r9, 3;
	cvt.u64.u32 	%rd30, %r90;
	add.s64 	%rd31, %rd1, %rd30;
	ld.global.u8 	%r91, [%rd31];
	add.s32 	%r92, %r9, 4;
	cvt.u64.u32 	%rd32, %r92;
	add.s64 	%rd33, %rd1, %rd32;
	ld.global.u8 	%rs3, [%rd33];
	add.s32 	%r93, %r9, 5;
	cvt.u64.u32 	%rd34, %r93;
	add.s64 	%rd35, %rd1, %rd34;
	ld.global.u8 	%rs4, [%rd35];
	sub.s32 	%r24, %r14, %r91;
	cvt.rn.f64.s32 	%fd73, %r24;
	{
	.reg .b32 %temp; 
	mov.b64 	{%temp, %r25}, %fd73;
	}
	abs.f64 	%fd74, %fd73;
	{ // callseq 51, 0
	.param .b64 param0;
	st.param.f64 	[param0], %fd74;
	.param .b64 param1;
	st.param.f64 	[param1], 0d4000000000000000;
	.param .b64 retval0;
	call.uni (retval0), 
	__internal_accurate_pow, 
	(
	param0, 
	param1
	);
	ld.param.f64 	%fd75, [retval0];
	} // callseq 51
	setp.lt.s32 	%p27, %r25, 0;
	neg.f64 	%fd77, %fd75;
	selp.f64 	%fd78, %fd77, %fd75, %p8;
	selp.f64 	%fd157, %fd78, %fd75, %p27;
	setp.ne.s32 	%p28, %r24, 0;
	@%p28 bra 	$L__BB5_9;
	selp.b32 	%r94, %r25, 0, %p8;
	setp.lt.s32 	%p30, %r69, 0;
	or.b32  	%r95, %r94, 2146435072;
	selp.b32 	%r96, %r95, %r94, %p30;
	mov.b32 	%r97, 0;
	mov.b64 	%fd157, {%r97, %r96};
$L__BB5_9:
	setp.eq.s32 	%p32, %r24, 1;
	selp.f64 	%fd15, 0d3FF0000000000000, %fd157, %p32;
	cvt.u32.u16 	%r99, %rs3;
	and.b32  	%r100, %r99, 255;
	sub.s32 	%r26, %r11, %r100;
	cvt.rn.f64.s32 	%fd79, %r26;
	{
	.reg .b32 %temp; 
	mov.b64 	{%temp, %r27}, %fd79;
	}
	abs.f64 	%fd80, %fd79;
	{ // callseq 52, 0
	.param .b64 param0;
	st.param.f64 	[param0], %fd80;
	.param .b64 param1;
	st.param.f64 	[param1], 0d4000000000000000;
	.param .b64 retval0;
	call.uni (retval0), 
	__internal_accurate_pow, 
	(
	param0, 
	param1
	);
	ld.param.f64 	%fd81, [retval0];
	} // callseq 52
	setp.lt.s32 	%p33, %r27, 0;
	neg.f64 	%fd83, %fd81;
	selp.f64 	%fd84, %fd83, %fd81, %p8;
	selp.f64 	%fd158, %fd84, %fd81, %p33;
	setp.ne.s32 	%p34, %r26, 0;
	@%p34 bra 	$L__BB5_11;
	selp.b32 	%r101, %r27, 0, %p8;
	setp.lt.s32 	%p36, %r69, 0;
	or.b32  	%r102, %r101, 2146435072;
	selp.b32 	%r103, %r102, %r101, %p36;
	mov.b32 	%r104, 0;
	mov.b64 	%fd158, {%r104, %r103};
$L__BB5_11:
	setp.eq.s32 	%p38, %r26, 1;
	selp.f64 	%fd85, 0d3FF0000000000000, %fd158, %p38;
	add.f64 	%fd19, %fd15, %fd85;
	cvt.u32.u16 	%r106, %rs4;
	and.b32  	%r107, %r106, 255;
	sub.s32 	%r28, %r12, %r107;
	cvt.rn.f64.s32 	%fd86, %r28;
	{
	.reg .b32 %temp; 
	mov.b64 	{%temp, %r29}, %fd86;
	}
	abs.f64 	%fd87, %fd86;
	{ // callseq 53, 0
	.param .b64 param0;
	st.param.f64 	[param0], %fd87;
	.param .b64 param1;
	st.param.f64 	[param1], 0d4000000000000000;
	.param .b64 retval0;
	call.uni (retval0), 
	__internal_accurate_pow, 
	(
	param0, 
	param1
	);
	ld.param.f64 	%fd88, [retval0];
	} // callseq 53
	setp.lt.s32 	%p39, %r29, 0;
	neg.f64 	%fd90, %fd88;
	selp.f64 	%fd91, %fd90, %fd88, %p8;
	selp.f64 	%fd159, %fd91, %fd88, %p39;
	setp.ne.s32 	%p40, %r28, 0;
	@%p40 bra 	$L__BB5_13;
	selp.b32 	%r108, %r29, 0, %p8;
	setp.lt.s32 	%p42, %r69, 0;
	or.b32  	%r109, %r108, 2146435072;
	selp.b32 	%r110, %r109, %r108, %p42;
	mov.b32 	%r111, 0;
	mov.b64 	%fd159, {%r111, %r110};
$L__BB5_13:
	setp.eq.s32 	%p44, %r28, 1;
	selp.f64 	%fd92, 0d3FF0000000000000, %fd159, %p44;
	add.f64 	%fd93, %fd19, %fd92;
	sqrt.rn.f64 	%fd94, %fd93;
	mul.f64 	%fd95, %fd94, 0d4020000000000000;
	mov.f64 	%fd96, 0d3FE0000000000000;
	copysign.f64 	%fd97, %fd95, %fd96;
	add.rz.f64 	%fd98, %fd95, %fd97;
	cvt.rzi.f64.f64 	%fd99, %fd98;
	cvt.rzi.u32.f64 	%r113, %fd99;
	add.s64 	%rd37, %rd3, %rd28;
	st.global.u32 	[%rd37], %r113;
	add.s32 	%r30, %r13, 2;
	mul.wide.u32 	%rd38, %r30, 4;
	add.s64 	%rd39, %rd2, %rd38;
	st.global.u32 	[%rd39], %r4;
	sub.s32 	%r114, %r8, %r7;
	add.s32 	%r115, %r114, %r6;
	cvt.u64.u32 	%rd40, %r115;
	add.s64 	%rd41, %rd1, %rd40;
	ld.global.u8 	%r116, [%rd41];
	add.s32 	%r117, %r115, 1;
	cvt.u64.u32 	%rd42, %r117;
	add.s64 	%rd43, %rd1, %rd42;
	ld.global.u8 	%rs5, [%rd43];
	add.s32 	%r118, %r115, 2;
	cvt.u64.u32 	%rd44, %r118;
	add.s64 	%rd45, %rd1, %rd44;
	ld.global.u8 	%rs6, [%rd45];
	sub.s32 	%r31, %r14, %r116;
	cvt.rn.f64.s32 	%fd100, %r31;
	{
	.reg .b32 %temp; 
	mov.b64 	{%temp, %r32}, %fd100;
	}
	abs.f64 	%fd101, %fd100;
	{ // callseq 54, 0
	.param .b64 param0;
	st.param.f64 	[param0], %fd101;
	.param .b64 param1;
	st.param.f64 	[param1], 0d4000000000000000;
	.param .b64 retval0;
	call.uni (retval0), 
	__internal_accurate_pow, 
	(
	param0, 
	param1
	);
	ld.param.f64 	%fd102, [retval0];
	} // callseq 54
	setp.lt.s32 	%p45, %r32, 0;
	neg.f64 	%fd104, %fd102;
	selp.f64 	%fd105, %fd104, %fd102, %p8;
	selp.f64 	%fd160, %fd105, %fd102, %p45;
	setp.ne.s32 	%p46, %r31, 0;
	@%p46 bra 	$L__BB5_15;
	setp.eq.s32 	%p47, %r18, 1062207488;
	selp.b32 	%r119, %r32, 0, %p47;
	setp.lt.s32 	%p48, %r69, 0;
	or.b32  	%r120, %r119, 2146435072;
	selp.b32 	%r121, %r120, %r119, %p48;
	mov.b32 	%r122, 0;
	mov.b64 	%fd160, {%r122, %r121};
$L__BB5_15:
	setp.eq.s32 	%p49, %r18, 1062207488;
	setp.eq.s32 	%p50, %r31, 1;
	selp.f64 	%fd26, 0d3FF0000000000000, %fd160, %p50;
	cvt.u32.u16 	%r124, %rs5;
	and.b32  	%r125, %r124, 255;
	sub.s32 	%r33, %r11, %r125;
	cvt.rn.f64.s32 	%fd106, %r33;
	{
	.reg .b32 %temp; 
	mov.b64 	{%temp, %r34}, %fd106;
	}
	abs.f64 	%fd107, %fd106;
	{ // callseq 55, 0
	.param .b64 param0;
	st.param.f64 	[param0], %fd107;
	.param .b64 param1;
	st.param.f64 	[param1], 0d4000000000000000;
	.param .b64 retval0;
	call.uni (retval0), 
	__internal_accurate_pow, 
	(
	param0, 
	param1
	);
	ld.param.f64 	%fd108, [retval0];
	} // callseq 55
	setp.lt.s32 	%p51, %r34, 0;
	neg.f64 	%fd110, %fd108;
	selp.f64 	%fd111, %fd110, %fd108, %p49;
	selp.f64 	%fd161, %fd111, %fd108, %p51;
	setp.ne.s32 	%p52, %r33, 0;
	@%p52 bra 	$L__BB5_17;
	selp.b32 	%r126, %r34, 0, %p49;
	setp.lt.s32 	%p54, %r69, 0;
	or.b32  	%r127, %r126, 2146435072;
	selp.b32 	%r128, %r127, %r126, %p54;
	mov.b32 	%r129, 0;
	mov.b64 	%fd161, {%r129, %r128};
$L__BB5_17:
	setp.eq.s32 	%p55, %r18, 1062207488;
	setp.eq.s32 	%p56, %r33, 1;
	selp.f64 	%fd112, 0d3FF0000000000000, %fd161, %p56;
	add.f64 	%fd30, %fd26, %fd112;
	cvt.u32.u16 	%r131, %rs6;
	and.b32  	%r132, %r131, 255;
	sub.s32 	%r35, %r12, %r132;
	cvt.rn.f64.s32 	%fd113, %r35;
	{
	.reg .b32 %temp; 
	mov.b64 	{%temp, %r36}, %fd113;
	}
	abs.f64 	%fd114, %fd113;
	{ // callseq 56, 0
	.param .b64 param0;
	st.param.f64 	[param0], %fd114;
	.param .b64 param1;
	st.param.f64 	[param1], 0d4000000000000000;
	.param .b64 retval0;
	call.uni (retval0), 
	__internal_accurate_pow, 
	(
	param0, 
	param1
	);
	ld.param.f64 	%fd115, [retval0];
	} // callseq 56
	setp.lt.s32 	%p57, %r36, 0;
	neg.f64 	%fd117, %fd115;
	selp.f64 	%fd118, %fd117, %fd115, %p55;
	selp.f64 	%fd162, %fd118, %fd115, %p57;
	setp.ne.s32 	%p58, %r35, 0;
	@%p58 bra 	$L__BB5_19;
	setp.eq.s32 	%p59, %r18, 1062207488;
	selp.b32 	%r133, %r36, 0, %p59;
	setp.lt.s32 	%p60, %r69, 0;
	or.b32  	%r134, %r133, 2146435072;
	selp.b32 	%r135, %r134, %r133, %p60;
	mov.b32 	%r136, 0;
	mov.b64 	%fd162, {%r136, %r135};
$L__BB5_19:
	setp.eq.s32 	%p61, %r18, 1062207488;
	setp.eq.s32 	%p62, %r35, 1;
	selp.f64 	%fd119, 0d3FF0000000000000, %fd162, %p62;
	add.f64 	%fd120, %fd30, %fd119;
	sqrt.rn.f64 	%fd121, %fd120;
	mul.f64 	%fd122, %fd121, 0d4020000000000000;
	mov.f64 	%fd123, 0d3FE0000000000000;
	copysign.f64 	%fd124, %fd122, %fd123;
	add.rz.f64 	%fd125, %fd122, %fd124;
	cvt.rzi.f64.f64 	%fd126, %fd125;
	cvt.rzi.u32.f64 	%r138, %fd126;
	add.s64 	%rd47, %rd3, %rd38;
	st.global.u32 	[%rd47], %r138;
	add.s32 	%r37, %r13, 3;
	mul.wide.u32 	%rd48, %r37, 4;
	add.s64 	%rd49, %rd2, %rd48;
	st.global.u32 	[%rd49], %r5;
	add.s32 	%r139, %r9, %r7;
	cvt.u64.u32 	%rd50, %r139;
	add.s64 	%rd51, %rd1, %rd50;
	ld.global.u8 	%r140, [%rd51];
	add.s32 	%r141, %r10, %r7;
	cvt.u64.u32 	%rd52, %r141;
	add.s64 	%rd53, %rd1, %rd52;
	ld.global.u8 	%rs7, [%rd53];
	add.s32 	%r142, %r141, 1;
	cvt.u64.u32 	%rd54, %r142;
	add.s64 	%rd55, %rd1, %rd54;
	ld.global.u8 	%rs8, [%rd55];
	sub.s32 	%r38, %r14, %r140;
	cvt.rn.f64.s32 	%fd127, %r38;
	{
	.reg .b32 %temp; 
	mov.b64 	{%temp, %r39}, %fd127;
	}
	abs.f64 	%fd128, %fd127;
	{ // callseq 57, 0
	.param .b64 param0;
	st.param.f64 	[param0], %fd128;
	.param .b64 param1;
	st.param.f64 	[param1], 0d4000000000000000;
	.param .b64 retval0;
	call.uni (retval0), 
	__internal_accurate_pow, 
	(
	param0, 
	param1
	);
	ld.param.f64 	%fd129, [retval0];
	} // callseq 57
	setp.lt.s32 	%p63, %r39, 0;
	neg.f64 	%fd131, %fd129;
	selp.f64 	%fd132, %fd131, %fd129, %p61;
	selp.f64 	%fd163, %fd132, %fd129, %p63;
	setp.ne.s32 	%p64, %r38, 0;
	@%p64 bra 	$L__BB5_21;
	setp.eq.s32 	%p65, %r18, 1062207488;
	selp.b32 	%r143, %r39, 0, %p65;
	setp.lt.s32 	%p66, %r69, 0;
	or.b32  	%r144, %r143, 2146435072;
	selp.b32 	%r145, %r144, %r143, %p66;
	mov.b32 	%r146, 0;
	mov.b64 	%fd163, {%r146, %r145};
$L__BB5_21:
	setp.eq.s32 	%p67, %r18, 1062207488;
	setp.eq.s32 	%p68, %r38, 1;
	selp.f64 	%fd37, 0d3FF0000000000000, %fd163, %p68;
	cvt.u32.u16 	%r148, %rs7;
	and.b32  	%r149, %r148, 255;
	sub.s32 	%r40, %r11, %r149;
	cvt.rn.f64.s32 	%fd133, %r40;
	{
	.reg .b32 %temp; 
	mov.b64 	{%temp, %r41}, %fd133;
	}
	abs.f64 	%fd134, %fd133;
	{ // callseq 58, 0
	.param .b64 param0;
	st.param.f64 	[param0], %fd134;
	.param .b64 param1;
	st.param.f64 	[param1], 0d4000000000000000;
	.param .b64 retval0;
	call.uni (retval0), 
	__internal_accurate_pow, 
	(
	param0, 
	param1
	);
	ld.param.f64 	%fd135, [retval0];
	} // callseq 58
	setp.lt.s32 	%p69, %r41, 0;
	neg.f64 	%fd137, %fd135;
	selp.f64 	%fd138, %fd137, %fd135, %p67;
	selp.f64 	%fd164, %fd138, %fd135, %p69;
	setp.ne.s32 	%p70, %r40, 0;
	@%p70 bra 	$L__BB5_23;
	setp.eq.s32 	%p71, %r18, 1062207488;
	selp.b32 	%r150, %r41, 0, %p71;
	setp.lt.s32 	%p72, %r69, 0;
	or.b32  	%r151, %r150, 2146435072;
	selp.b32 	%r152, %r151, %r150, %p72;
	mov.b32 	%r153, 0;
	mov.b64 	%fd164, {%r153, %r152};
$L__BB5_23:
	setp.eq.s32 	%p73, %r18, 1062207488;
	setp.eq.s32 	%p74, %r40, 1;
	selp.f64 	%fd139, 0d3FF0000000000000, %fd164, %p74;
	add.f64 	%fd41, %fd37, %fd139;
	cvt.u32.u16 	%r155, %rs8;
	and.b32  	%r156, %r155, 255;
	sub.s32 	%r42, %r12, %r156;
	cvt.rn.f64.s32 	%fd140, %r42;
	{
	.reg .b32 %temp; 
	mov.b64 	{%temp, %r43}, %fd140;
	}
	abs.f64 	%fd141, %fd140;
	{ // callseq 59, 0
	.param .b64 param0;
	st.param.f64 	[param0], %fd141;
	.param .b64 param1;
	st.param.f64 	[param1], 0d4000000000000000;
	.param .b64 retval0;
	call.uni (retval0), 
	__internal_accurate_pow, 
	(
	param0, 
	param1
	);
	ld.param.f64 	%fd142, [retval0];
	} // callseq 59
	setp.lt.s32 	%p75, %r43, 0;
	neg.f64 	%fd144, %fd142;
	selp.f64 	%fd145, %fd144, %fd142, %p73;
	selp.f64 	%fd165, %fd145, %fd142, %p75;
	setp.ne.s32 	%p76, %r42, 0;
	@%p76 bra 	$L__BB5_25;
	setp.eq.s32 	%p77, %r18, 1062207488;
	selp.b32 	%r157, %r43, 0, %p77;
	setp.lt.s32 	%p78, %r69, 0;
	or.b32  	%r158, %r157, 2146435072;
	selp.b32 	%r159, %r158, %r157, %p78;
	mov.b32 	%r160, 0;
	mov.b64 	%fd165, {%r160, %r159};
$L__BB5_25:
	setp.eq.s32 	%p79, %r42, 1;
	selp.f64 	%fd146, 0d3FF0000000000000, %fd165, %p79;
	add.f64 	%fd147, %fd41, %fd146;
	sqrt.rn.f64 	%fd148, %fd147;
	mul.f64 	%fd149, %fd148, 0d4020000000000000;
	mov.f64 	%fd150, 0d3FE0000000000000;
	copysign.f64 	%fd151, %fd149, %fd150;
	add.rz.f64 	%fd152, %fd149, %fd151;
	cvt.rzi.f64.f64 	%fd153, %fd152;
	cvt.rzi.u32.f64 	%r161, %fd153;
	add.s64 	%rd57, %rd3, %rd48;
	st.global.u32 	[%rd57], %r161;
$L__BB5_26:
	ret;

}
	// .globl	_Z18RandFloatToRandRGBPcPfj
.visible .entry _Z18RandFloatToRandRGBPcPfj(
	.param .u64 .ptr .align 1 _Z18RandFloatToRandRGBPcPfj_param_0,
	.param .u64 .ptr .align 1 _Z18RandFloatToRandRGBPcPfj_param_1,
	.param .u32 _Z18RandFloatToRandRGBPcPfj_param_2
)
{
	.reg .pred 	%p<2>;
	.reg .b32 	%r<7>;
	.reg .b32 	%f<3>;
	.reg .b64 	%rd<9>;

	ld.param.u64 	%rd1, [_Z18RandFloatToRandRGBPcPfj_param_0];
	ld.param.u64 	%rd2, [_Z18RandFloatToRandRGBPcPfj_param_1];
	ld.param.u32 	%r2, [_Z18RandFloatToRandRGBPcPfj_param_2];
	mov.u32 	%r3, %ctaid.x;
	shl.b32 	%r4, %r3, 10;
	mov.u32 	%r5, %tid.x;
	or.b32  	%r1, %r4, %r5;
	setp.ge.u32 	%p1, %r1, %r2;
	@%p1 bra 	$L__BB6_2;
	cvta.to.global.u64 	%rd3, %rd2;
	cvta.to.global.u64 	%rd4, %rd1;
	cvt.u64.u32 	%rd5, %r1;
	mul.wide.u32 	%rd6, %r1, 4;
	add.s64 	%rd7, %rd3, %rd6;
	ld.global.f32 	%f1, [%rd7];
	mul.f32 	%f2, %f1, 0f437F0000;
	cvt.rzi.s32.f32 	%r6, %f2;
	add.s64 	%rd8, %rd4, %rd5;
	st.global.u8 	[%rd8], %r6;
$L__BB6_2:
	ret;

}
	// .globl	_Z23InitPrevLevelComponentsPjjj
.visible .entry _Z23InitPrevLevelComponentsPjjj(
	.param .u64 .ptr .align 1 _Z23InitPrevLevelComponentsPjjj_param_0,
	.param .u32 _Z23InitPrevLevelComponentsPjjj_param_1,
	.param .u32 _Z23InitPrevLevelComponentsPjjj_param_2
)
{
	.reg .pred 	%p<4>;
	.reg .b32 	%r<14>;
	.reg .b64 	%rd<5>;

	ld.param.u64 	%rd1, [_Z23InitPrevLevelComponentsPjjj_param_0];
	ld.param.u32 	%r4, [_Z23InitPrevLevelComponentsPjjj_param_1];
	ld.param.u32 	%r5, [_Z23InitPrevLevelComponentsPjjj_param_2];
	mov.u32 	%r6, %ntid.x;
	mov.u32 	%r7, %ctaid.x;
	mov.u32 	%r8, %tid.x;
	mad.lo.s32 	%r1, %r6, %r7, %r8;
	mov.u32 	%r9, %ntid.y;
	mov.u32 	%r10, %ctaid.y;
	mov.u32 	%r11, %tid.y;
	mad.lo.s32 	%r12, %r9, %r10, %r11;
	setp.ge.u32 	%p1, %r1, %r4;
	setp.ge.u32 	%p2, %r12, %r5;
	or.pred  	%p3, %p1, %p2;
	@%p3 bra 	$L__BB7_2;
	cvta.to.global.u64 	%rd2, %rd1;
	mad.lo.s32 	%r13, %r5, %r1, %r12;
	mul.wide.u32 	%rd3, %r13, 4;
	add.s64 	%rd4, %rd2, %rd3;
	st.global.u32 	[%rd4], %r13;
$L__BB7_2:
	ret;

}
	// .globl	_Z17CreateLevelOutputPcS_PjS0_jj
.visible .entry _Z17CreateLevelOutputPcS_PjS0_jj(
	.param .u64 .ptr .align 1 _Z17CreateLevelOutputPcS_PjS0_jj_param_0,
	.param .u64 .ptr .align 1 _Z17CreateLevelOutputPcS_PjS0_jj_param_1,
	.param .u64 .ptr .align 1 _Z17CreateLevelOutputPcS_PjS0_jj_param_2,
	.param .u64 .ptr .align 1 _Z17CreateLevelOutputPcS_PjS0_jj_param_3,
	.param .u32 _Z17CreateLevelOutputPcS_PjS0_jj_param_4,
	.param .u32 _Z17CreateLevelOutputPcS_PjS0_jj_param_5
)
{
	.reg .pred 	%p<4>;
	.reg .b16 	%rs<4>;
	.reg .b32 	%r<18>;
	.reg .b64 	%rd<17>;

	ld.param.u64 	%rd1, [_Z17CreateLevelOutputPcS_PjS0_jj_param_0];
	ld.param.u64 	%rd2, [_Z17CreateLevelOutputPcS_PjS0_jj_param_1];
	ld.param.u64 	%rd3, [_Z17CreateLevelOutputPcS_PjS0_jj_param_2];
	ld.param.u64 	%rd4, [_Z17CreateLevelOutputPcS_PjS0_jj_param_3];
	ld.param.u32 	%r4, [_Z17CreateLevelOutputPcS_PjS0_jj_param_4];
	ld.param.u32 	%r5, [_Z17CreateLevelOutputPcS_PjS0_jj_param_5];
	mov.u32 	%r6, %ntid.x;
	mov.u32 	%r7, %ctaid.x;
	mov.u32 	%r8, %tid.x;
	mad.lo.s32 	%r1, %r6, %r7, %r8;
	mov.u32 	%r9, %ntid.y;
	mov.u32 	%r10, %ctaid.y;
	mov.u32 	%r11, %tid.y;
	mad.lo.s32 	%r12, %r9, %r10, %r11;
	setp.ge.u32 	%p1, %r1, %r4;
	setp.ge.u32 	%p2, %r12, %r5;
	or.pred  	%p3, %p1, %p2;
	@%p3 bra 	$L__BB8_2;
	cvta.to.global.u64 	%rd5, %rd4;
	cvta.to.global.u64 	%rd6, %rd3;
	cvta.to.global.u64 	%rd7, %rd2;
	cvta.to.global.u64 	%rd8, %rd1;
	mad.lo.s32 	%r13, %r5, %r1, %r12;
	mul.wide.u32 	%rd9, %r13, 4;
	add.s64 	%rd10, %rd5, %rd9;
	ld.global.u32 	%r14, [%rd10];
	mul.wide.u32 	%rd11, %r14, 4;
	add.s64 	%rd12, %rd6, %rd11;
	ld.global.u32 	%r15, [%rd12];
	mul.lo.s32 	%r16, %r13, 3;
	mul.lo.s32 	%r17, %r15, 3;
	cvt.s64.s32 	%rd13, %r17;
	add.s64 	%rd14, %rd7, %rd13;
	ld.global.u8 	%rs1, [%rd14];
	cvt.s64.s32 	%rd15, %r16;
	add.s64 	%rd16, %rd8, %rd15;
	st.global.u8 	[%rd16], %rs1;
	ld.global.u8 	%rs2, [%rd14+1];
	st.global.u8 	[%rd16+1], %rs2;
	ld.global.u8 	%rs3, [%rd14+2];
	st.global.u8 	[%rd16+2], %rs3;
	st.global.u32 	[%rd10], %r15;
$L__BB8_2:
	ret;

}
	// .globl	_Z14AppendKernel_1PyPjS0_j
.visible .entry _Z14AppendKernel_1PyPjS0_j(
	.param .u64 .ptr .align 1 _Z14AppendKernel_1PyPjS0_j_param_0,
	.param .u64 .ptr .align 1 _Z14AppendKernel_1PyPjS0_j_param_1,
	.param .u64 .ptr .align 1 _Z14AppendKernel_1PyPjS0_j_param_2,
	.param .u32 _Z14AppendKernel_1PyPjS0_j_param_3
)
{
	.reg .pred 	%p<2>;
	.reg .b32 	%r<6>;
	.reg .b64 	%rd<18>;

	ld.param.u64 	%rd1, [_Z14AppendKernel_1PyPjS0_j_param_0];
	ld.param.u64 	%rd2, [_Z14AppendKernel_1PyPjS0_j_param_1];
	ld.param.u64 	%rd3, [_Z14AppendKernel_1PyPjS0_j_param_2];
	ld.param.u32 	%r2, [_Z14AppendKernel_1PyPjS0_j_param_3];
	mov.u32 	%r3, %ctaid.x;
	shl.b32 	%r4, %r3, 10;
	mov.u32 	%r5, %tid.x;
	or.b32  	%r1, %r4, %r5;
	setp.ge.u32 	%p1, %r1, %r2;
	@%p1 bra 	$L__BB9_2;
	cvta.to.global.u64 	%rd4, %rd2;
	cvta.to.global.u64 	%rd5, %rd3;
	cvta.to.global.u64 	%rd6, %rd1;
	mul.wide.u32 	%rd7, %r1, 4;
	add.s64 	%rd8, %rd4, %rd7;
	ld.global.u32 	%rd9, [%rd8];
	shl.b64 	%rd10, %rd9, 52;
	mul.wide.u32 	%rd11, %r1, 67108864;
	or.b64  	%rd12, %rd10, %rd11;
	add.s64 	%rd13, %rd5, %rd7;
	ld.global.u32 	%rd14, [%rd13];
	or.b64  	%rd15, %rd12, %rd14;
	mul.wide.u32 	%rd16, %r1, 8;
	add.s64 	%rd17, %rd6, %rd16;
	st.global.u64 	[%rd17], %rd15;
$L__BB9_2:
	ret;

}
	// .globl	_Z10ClearArrayPjj
.visible .entry _Z10ClearArrayPjj(
	.param .u64 .ptr .align 1 _Z10ClearArrayPjj_param_0,
	.param .u32 _Z10ClearArrayPjj_param_1
)
{
	.reg .pred 	%p<2>;
	.reg .b32 	%r<7>;
	.reg .b64 	%rd<5>;

	ld.param.u64 	%rd1, [_Z10ClearArrayPjj_param_0];
	ld.param.u32 	%r2, [_Z10ClearArrayPjj_param_1];
	mov.u32 	%r3, %ctaid.x;
	shl.b32 	%r4, %r3, 10;
	mov.u32 	%r5, %tid.x;
	or.b32  	%r1, %r4, %r5;
	setp.ge.u32 	%p1, %r1, %r2;
	@%p1 bra 	$L__BB10_2;
	cvta.to.global.u64 	%rd2, %rd1;
	mul.wide.u32 	%rd3, %r1, 4;
	add.s64 	%rd4, %rd2, %rd3;
	mov.b32 	%r6, 0;
	st.global.u32 	[%rd4], %r6;
$L__BB10_2:
	ret;

}
	// .globl	_Z14ClearEdgeStuffPjS_S_S_j
.visible .entry _Z14ClearEdgeStuffPjS_S_S_j(
	.param .u64 .ptr .align 1 _Z14ClearEdgeStuffPjS_S_S_j_param_0,
	.param .u64 .ptr .align 1 _Z14ClearEdgeStuffPjS_S_S_j_param_1,
	.param .u64 .ptr .align 1 _Z14ClearEdgeStuffPjS_S_S_j_param_2,
	.param .u64 .ptr .align 1 _Z14ClearEdgeStuffPjS_S_S_j_param_3,
	.param .u32 _Z14ClearEdgeStuffPjS_S_S_j_param_4
)
{
	.reg .pred 	%p<2>;
	.reg .b32 	%r<7>;
	.reg .b64 	%rd<14>;

	ld.param.u64 	%rd1, [_Z14ClearEdgeStuffPjS_S_S_j_param_0];
	ld.param.u64 	%rd2, [_Z14ClearEdgeStuffPjS_S_S_j_param_1];
	ld.param.u64 	%rd3, [_Z14ClearEdgeStuffPjS_S_S_j_param_2];
	ld.param.u64 	%rd4, [_Z14ClearEdgeStuffPjS_S_S_j_param_3];
	ld.param.u32 	%r2, [_Z14ClearEdgeStuffPjS_S_S_j_param_4];
	mov.u32 	%r3, %ctaid.x;
	shl.b32 	%r4, %r3, 10;
	mov.u32 	%r5, %tid.x;
	or.b32  	%r1, %r4, %r5;
	setp.ge.u32 	%p1, %r1, %r2;
	@%p1 bra 	$L__BB11_2;
	cvta.to.global.u64 	%rd5, %rd1;
	cvta.to.global.u64 	%rd6, %rd2;
	cvta.to.global.u64 	%rd7, %rd3;
	cvta.to.global.u64 	%rd8, %rd4;
	mul.wide.u32 	%rd9, %r1, 4;
	add.s64 	%rd10, %rd5, %rd9;
	mov.b32 	%r6, 0;
	st.global.u32 	[%rd10], %r6;
	add.s64 	%rd11, %rd6, %rd9;
	st.global.u32 	[%rd11], %r6;
	add.s64 	%rd12, %rd7, %rd9;
	st.global.u32 	[%rd12], %r6;
	add.s64 	%rd13, %rd8, %rd9;
	st.global.u32 	[%rd13], %r6;
$L__BB11_2:
	ret;

}
	// .globl	_Z10MakeFlag_3PjS_j
.visible .entry _Z10MakeFlag_3PjS_j(
	.param .u64 .ptr .align 1 _Z10MakeFlag_3PjS_j_param_0,
	.param .u64 .ptr .align 1 _Z10MakeFlag_3PjS_j_param_1,
	.param .u32 _Z10MakeFlag_3PjS_j_param_2
)
{
	.reg .pred 	%p<2>;
	.reg .b32 	%r<8>;
	.reg .b64 	%rd<9>;

	ld.param.u64 	%rd1, [_Z10MakeFlag_3PjS_j_param_0];
	ld.param.u64 	%rd2, [_Z10MakeFlag_3PjS_j_param_1];
	ld.param.u32 	%r2, [_Z10MakeFlag_3PjS_j_param_2];
	mov.u32 	%r3, %ctaid.x;
	shl.b32 	%r4, %r3, 10;
	mov.u32 	%r5, %tid.x;
	or.b32  	%r1, %r4, %r5;
	setp.ge.u32 	%p1, %r1, %r2;
	@%p1 bra 	$L__BB12_2;
	cvta.to.global.u64 	%rd3, %rd2;
	cvta.to.global.u64 	%rd4, %rd1;
	mul.wide.u32 	%rd5, %r1, 4;
	add.s64 	%rd6, %rd3, %rd5;
	ld.global.u32 	%r6, [%rd6];
	mul.wide.u32 	%rd7, %r6, 4;
	add.s64 	%rd8, %rd4, %rd7;
	mov.b32 	%r7, 1;
	st.global.u32 	[%rd8], %r7;
$L__BB12_2:
	ret;

}
	// .globl	_Z17MakeSucessorArrayPjS_Pyjj
.visible .entry _Z17MakeSucessorArrayPjS_Pyjj(
	.param .u64 .ptr .align 1 _Z17MakeSucessorArrayPjS_Pyjj_param_0,
	.param .u64 .ptr .align 1 _Z17MakeSucessorArrayPjS_Pyjj_param_1,
	.param .u64 .ptr .align 1 _Z17MakeSucessorArrayPjS_Pyjj_param_2,
	.param .u32 _Z17MakeSucessorArrayPjS_Pyjj_param_3,
	.param .u32 _Z17MakeSucessorArrayPjS_Pyjj_param_4
)
{
	.reg .pred 	%p<5>;
	.reg .b32 	%r<16>;
	.reg .b64 	%rd<16>;
	.reg .b64 	%fd<9>;

	ld.param.u64 	%rd1, [_Z17MakeSucessorArrayPjS_Pyjj_param_0];
	ld.param.u64 	%rd2, [_Z17MakeSucessorArrayPjS_Pyjj_param_1];
	ld.param.u64 	%rd3, [_Z17MakeSucessorArrayPjS_Pyjj_param_2];
	ld.param.u32 	%r4, [_Z17MakeSucessorArrayPjS_Pyjj_param_3];
	ld.param.u32 	%r15, [_Z17MakeSucessorArrayPjS_Pyjj_param_4];
	mov.u32 	%r6, %ctaid.x;
	shl.b32 	%r7, %r6, 10;
	mov.u32 	%r8, %tid.x;
	or.b32  	%r1, %r7, %r8;
	setp.ge.u32 	%p1, %r1, %r4;
	@%p1 bra 	$L__BB13_4;
	add.s32 	%r9, %r4, -1;
	setp.ge.u32 	%p2, %r1, %r9;
	@%p2 bra 	$L__BB13_3;
	cvta.to.global.u64 	%rd4, %rd2;
	mul.wide.u32 	%rd5, %r1, 4;
	add.s64 	%rd6, %rd4, %rd5;
	ld.global.u32 	%r15, [%rd6+4];
$L__BB13_3:
	add.s32 	%r10, %r15, -1;
	mov.f64 	%fd1, 0d4000000000000000;
	{
	.reg .b32 %temp; 
	mov.b64 	{%temp, %r11}, %fd1;
	}
	mov.f64 	%fd2, 0d403A000000000000;
	{
	.reg .b32 %temp; 
	mov.b64 	{%temp, %r12}, %fd2;
	}
	and.b32  	%r14, %r12, 2146435072;
	setp.eq.s32 	%p3, %r14, 1075838976;
	{ // callseq 60, 0
	.param .b64 param0;
	st.param.f64 	[param0], 0d4000000000000000;
	.param .b64 param1;
	st.param.f64 	[param1], 0d403A000000000000;
	.param .b64 retval0;
	call.uni (retval0), 
	__internal_accurate_pow, 
	(
	param0, 
	param1
	);
	ld.param.f64 	%fd3, [retval0];
	} // callseq 60
	setp.lt.s32 	%p4, %r11, 0;
	neg.f64 	%fd5, %fd3;
	selp.f64 	%fd6, %fd5, %fd3, %p3;
	selp.f64 	%fd7, %fd6, %fd3, %p4;
	add.f64 	%fd8, %fd7, 0dBFF0000000000000;
	cvt.rzi.u64.f64 	%rd7, %fd8;
	cvta.to.global.u64 	%rd8, %rd3;
	mul.wide.u32 	%rd9, %r10, 8;
	add.s64 	%rd10, %rd8, %rd9;
	ld.global.u64 	%rd11, [%rd10];
	and.b64  	%rd12, %rd7, %rd11;
	cvta.to.global.u64 	%rd13, %rd1;
	mul.wide.u32 	%rd14, %r1, 4;
	add.s64 	%rd15, %rd13, %rd14;
	st.global.u32 	[%rd15], %rd12;
$L__BB13_4:
	ret;

}
	// .globl	_Z12RemoveCyclesPjj
.visible .entry _Z12RemoveCyclesPjj(
	.param .u64 .ptr .align 1 _Z12RemoveCyclesPjj_param_0,
	.param .u32 _Z12RemoveCyclesPjj_param_1
)
{
	.reg .pred 	%p<4>;
	.reg .b32 	%r<8>;
	.reg .b64 	%rd<7>;

	ld.param.u64 	%rd3, [_Z12RemoveCyclesPjj_param_0];
	ld.param.u32 	%r3, [_Z12RemoveCyclesPjj_param_1];
	mov.u32 	%r4, %ctaid.x;
	shl.b32 	%r5, %r4, 10;
	mov.u32 	%r6, %tid.x;
	or.b32  	%r1, %r5, %r6;
	setp.ge.u32 	%p1, %r1, %r3;
	@%p1 bra 	$L__BB14_5;
	cvta.to.global.u64 	%rd4, %rd3;
	mul.wide.u32 	%rd5, %r1, 4;
	add.s64 	%rd1, %rd4, %rd5;
	ld.global.u32 	%r2, [%rd1];
	mul.wide.u32 	%rd6, %r2, 4;
	add.s64 	%rd2, %rd4, %rd6;
	ld.global.u32 	%r7, [%rd2];
	setp.ne.s32 	%p2, %r1, %r7;
	@%p2 bra 	$L__BB14_5;
	setp.ge.u32 	%p3, %r1, %r2;
	@%p3 bra 	$L__BB14_4;
	st.global.u32 	[%rd1], %r1;
	bra.uni 	$L__BB14_5;
$L__BB14_4:
	st.global.u32 	[%rd2], %r2;
$L__BB14_5:
	ret;

}
	// .globl	_Z10SuccToCopyPjS_j
.visible .entry _Z10SuccToCopyPjS_j(
	.param .u64 .ptr .align 1 _Z10SuccToCopyPjS_j_param_0,
	.param .u64 .ptr .align 1 _Z10SuccToCopyPjS_j_param_1,
	.param .u32 _Z10SuccToCopyPjS_j_param_2
)
{
	.reg .pred 	%p<2>;
	.reg .b32 	%r<7>;
	.reg .b64 	%rd<8>;

	ld.param.u64 	%rd1, [_Z10SuccToCopyPjS_j_param_0];
	ld.param.u64 	%rd2, [_Z10SuccToCopyPjS_j_param_1];
	ld.param.u32 	%r2, [_Z10SuccToCopyPjS_j_param_2];
	mov.u32 	%r3, %ctaid.x;
	shl.b32 	%r4, %r3, 10;
	mov.u32 	%r5, %tid.x;
	or.b32  	%r1, %r4, %r5;
	setp.ge.u32 	%p1, %r1, %r2;
	@%p1 bra 	$L__BB15_2;
	cvta.to.global.u64 	%rd3, %rd1;
	cvta.to.global.u64 	%rd4, %rd2;
	mul.wide.u32 	%rd5, %r1, 4;
	add.s64 	%rd6, %rd3, %rd5;
	ld.global.u32 	%r6, [%rd6];
	add.s64 	%rd7, %rd4, %rd5;
	st.global.u32 	[%rd7], %r6;
$L__BB15_2:
	ret;

}
	// .globl	_Z25PropagateRepresentativeIDPjS_Pbj
.visible .entry _Z25PropagateRepresentativeIDPjS_Pbj(
	.param .u64 .ptr .align 1 _Z25PropagateRepresentativeIDPjS_Pbj_param_0,
	.param .u64 .ptr .align 1 _Z25PropagateRepresentativeIDPjS_Pbj_param_1,
	.param .u64 .ptr .align 1 _Z25PropagateRepresentativeIDPjS_Pbj_param_2,
	.param .u32 _Z25PropagateRepresentativeIDPjS_Pbj_param_3
)
{
	.local .align 8 .b8 	__local_depot16[8];
	.reg .b64 	%SP;
	.reg .b64 	%SPL;
	.reg .pred 	%p<3>;
	.reg .b16 	%rs<2>;
	.reg .b32 	%r<10>;
	.reg .b64 	%rd<17>;

	mov.u64 	%SPL, __local_depot16;
	cvta.local.u64 	%SP, %SPL;
	ld.param.u64 	%rd1, [_Z25PropagateRepresentativeIDPjS_Pbj_param_0];
	ld.param.u64 	%rd2, [_Z25PropagateRepresentativeIDPjS_Pbj_param_1];
	ld.param.u64 	%rd3, [_Z25PropagateRepresentativeIDPjS_Pbj_param_2];
	ld.param.u32 	%r3, [_Z25PropagateRepresentativeIDPjS_Pbj_param_3];
	mov.u32 	%r4, %ctaid.x;
	shl.b32 	%r5, %r4, 10;
	mov.u32 	%r6, %tid.x;
	or.b32  	%r1, %r5, %r6;
	setp.ge.u32 	%p1, %r1, %r3;
	@%p1 bra 	$L__BB16_3;
	cvta.to.global.u64 	%rd4, %rd1;
	mul.wide.u32 	%rd5, %r1, 4;
	add.s64 	%rd6, %rd4, %rd5;
	ld.global.u32 	%r7, [%rd6];
	mul.wide.u32 	%rd7, %r7, 4;
	add.s64 	%rd8, %rd4, %rd7;
	ld.global.u32 	%r2, [%rd8];
	setp.eq.s32 	%p2, %r7, %r2;
	@%p2 bra 	$L__BB16_3;
	add.u64 	%rd9, %SP, 0;
	add.u64 	%rd10, %SPL, 0;
	st.local.v2.u32 	[%rd10], {%r1, %r2};
	mov.u64 	%rd11, $str;
	cvta.global.u64 	%rd12, %rd11;
	{ // callseq 61, 0
	.param .b64 param0;
	st.param.b64 	[param0], %rd12;
	.param .b64 param1;
	st.param.b64 	[param1], %rd9;
	.param .b32 retval0;
	call.uni (retval0), 
	vprintf, 
	(
	param0, 
	param1
	);
	ld.param.b32 	%r8, [retval0];
	} // callseq 61
	cvta.to.global.u64 	%rd13, %rd2;
	add.s64 	%rd15, %rd13, %rd5;
	st.global.u32 	[%rd15], %r2;
	cvta.to.global.u64 	%rd16, %rd3;
	mov.b16 	%rs1, 1;
	st.global.u8 	[%rd16], %rs1;
$L__BB16_3:
	ret;

}
	// .globl	_Z10CopyToSuccPjS_j
.visible .entry _Z10CopyToSuccPjS_j(
	.param .u64 .ptr .align 1 _Z10CopyToSuccPjS_j_param_0,
	.param .u64 .ptr .align 1 _Z10CopyToSuccPjS_j_param_1,
	.param .u32 _Z10CopyToSuccPjS_j_param_2
)
{
	.reg .pred 	%p<2>;
	.reg .b32 	%r<7>;
	.reg .b64 	%rd<8>;

	ld.param.u64 	%rd1, [_Z10CopyToSuccPjS_j_param_0];
	ld.param.u64 	%rd2, [_Z10CopyToSuccPjS_j_param_1];
	ld.param.u32 	%r2, [_Z10CopyToSuccPjS_j_param_2];
	mov.u32 	%r3, %ctaid.x;
	shl.b32 	%r4, %r3, 10;
	mov.u32 	%r5, %tid.x;
	or.b32  	%r1, %r4, %r5;
	setp.ge.u32 	%p1, %r1, %r2;
	@%p1 bra 	$L__BB17_2;
	cvta.to.global.u64 	%rd3, %rd2;
	cvta.to.global.u64 	%rd4, %rd1;
	mul.wide.u32 	%rd5, %r1, 4;
	add.s64 	%rd6, %rd3, %rd5;
	ld.global.u32 	%r6, [%rd6];
	add.s64 	%rd7, %rd4, %rd5;
	st.global.u32 	[%rd7], %r6;
$L__BB17_2:
	ret;

}
	// .globl	_Z23AppendVertexIDsForSplitPyPjj
.visible .entry _Z23AppendVertexIDsForSplitPyPjj(
	.param .u64 .ptr .align 1 _Z23AppendVertexIDsForSplitPyPjj_param_0,
	.param .u64 .ptr .align 1 _Z23AppendVertexIDsForSplitPyPjj_param_1,
	.param .u32 _Z23AppendVertexIDsForSplitPyPjj_param_2
)
{
	.reg .pred 	%p<2>;
	.reg .b32 	%r<6>;
	.reg .b64 	%rd<13>;

	ld.param.u64 	%rd1, [_Z23AppendVertexIDsForSplitPyPjj_param_0];
	ld.param.u64 	%rd2, [_Z23AppendVertexIDsForSplitPyPjj_param_1];
	ld.param.u32 	%r2, [_Z23AppendVertexIDsForSplitPyPjj_param_2];
	mov.u32 	%r3, %ctaid.x;
	shl.b32 	%r4, %r3, 10;
	mov.u32 	%r5, %tid.x;
	or.b32  	%r1, %r4, %r5;
	setp.ge.u32 	%p1, %r1, %r2;
	@%p1 bra 	$L__BB18_2;
	cvta.to.global.u64 	%rd3, %rd2;
	cvta.to.global.u64 	%rd4, %rd1;
	cvt.u64.u32 	%rd5, %r1;
	mul.wide.u32 	%rd6, %r1, 4;
	add.s64 	%rd7, %rd3, %rd6;
	ld.global.u32 	%rd8, [%rd7];
	shl.b64 	%rd9, %rd8, 32;
	or.b64  	%rd10, %rd9, %rd5;
	mul.wide.u32 	%rd11, %r1, 8;
	add.s64 	%rd12, %rd4, %rd11;
	st.global.u64 	[%rd12], %rd10;
$L__BB18_2:
	ret;

}
	// .globl	_Z26MakeSuperVertexIDPerVertexPjPyS_j
.visible .entry _Z26MakeSuperVertexIDPerVertexPjPyS_j(
	.param .u64 .ptr .align 1 _Z26MakeSuperVertexIDPerVertexPjPyS_j_param_0,
	.param .u64 .ptr .align 1 _Z26MakeSuperVertexIDPerVertexPjPyS_j_param_1,
	.param .u64 .ptr .align 1 _Z26MakeSuperVertexIDPerVertexPjPyS_j_param_2,
	.param .u32 _Z26MakeSuperVertexIDPerVertexPjPyS_j_param_3
)
{
	.reg .pred 	%p<4>;
	.reg .b32 	%r<11>;
	.reg .b64 	%rd<16>;
	.reg .b64 	%fd<9>;

	ld.param.u64 	%rd1, [_Z26MakeSuperVertexIDPerVertexPjPyS_j_param_0];
	ld.param.u64 	%rd2, [_Z26MakeSuperVertexIDPerVertexPjPyS_j_param_1];
	ld.param.u64 	%rd3, [_Z26MakeSuperVertexIDPerVertexPjPyS_j_param_2];
	ld.param.u32 	%r2, [_Z26MakeSuperVertexIDPerVertexPjPyS_j_param_3];
	mov.u32 	%r3, %ctaid.x;
	shl.b32 	%r4, %r3, 10;
	mov.u32 	%r5, %tid.x;
	or.b32  	%r1, %r4, %r5;
	setp.ge.u32 	%p1, %r1, %r2;
	@%p1 bra 	$L__BB19_2;
	cvta.to.global.u64 	%rd4, %rd2;
	cvta.to.global.u64 	%rd5, %rd1;
	cvta.to.global.u64 	%rd6, %rd3;
	mov.f64 	%fd1, 0d4000000000000000;
	{
	.reg .b32 %temp; 
	mov.b64 	{%temp, %r6}, %fd1;
	}
	mov.f64 	%fd2, 0d4040000000000000;
	{
	.reg .b32 %temp; 
	mov.b64 	{%temp, %r7}, %fd2;
	}
	and.b32  	%r9, %r7, 2146435072;
	setp.eq.s32 	%p2, %r9, 1070596096;
	{ // callseq 62, 0
	.param .b64 param0;
	st.param.f64 	[param0], 0d4000000000000000;
	.param .b64 param1;
	st.param.f64 	[param1], 0d4040000000000000;
	.param .b64 retval0;
	call.uni (retval0), 
	__internal_accurate_pow, 
	(
	param0, 
	param1
	);
	ld.param.f64 	%fd3, [retval0];
	} // callseq 62
	setp.lt.s32 	%p3, %r6, 0;
	neg.f64 	%fd5, %fd3;
	selp.f64 	%fd6, %fd5, %fd3, %p2;
	selp.f64 	%fd7, %fd6, %fd3, %p3;
	add.f64 	%fd8, %fd7, 0dBFF0000000000000;
	cvt.rzi.u64.f64 	%rd7, %fd8;
	mul.wide.u32 	%rd8, %r1, 8;
	add.s64 	%rd9, %rd4, %rd8;
	ld.global.u64 	%rd10, [%rd9];
	and.b64  	%rd11, %rd7, %rd10;
	mul.wide.u32 	%rd12, %r1, 4;
	add.s64 	%rd13, %rd5, %rd12;
	ld.global.u32 	%r10, [%rd13];
	shl.b64 	%rd14, %rd11, 2;
	add.s64 	%rd15, %rd6, %rd14;
	st.global.u32 	[%rd15], %r10;
$L__BB19_2:
	ret;

}
	// .globl	_Z26CopySuperVertexIDPerVertexPjS_j
.visible .entry _Z26CopySuperVertexIDPerVertexPjS_j(
	.param .u64 .ptr .align 1 _Z26CopySuperVertexIDPerVertexPjS_j_param_0,
	.param .u64 .ptr .align 1 _Z26CopySuperVertexIDPerVertexPjS_j_param_1,
	.param .u32 _Z26CopySuperVertexIDPerVertexPjS_j_param_2
)
{
	.reg .pred 	%p<2>;
	.reg .b32 	%r<7>;
	.reg .b64 	%rd<8>;

	ld.param.u64 	%rd1, [_Z26CopySuperVertexIDPerVertexPjS_j_param_0];
	ld.param.u64 	%rd2, [_Z26CopySuperVertexIDPerVertexPjS_j_param_1];
	ld.param.u32 	%r2, [_Z26CopySuperVertexIDPerVertexPjS_j_param_2];
	mov.u32 	%r3, %ctaid.x;
	shl.b32 	%r4, %r3, 10;
	mov.u32 	%r5, %tid.x;
	or.b32  	%r1, %r4, %r5;
	setp.ge.u32 	%p1, %r1, %r2;
	@%p1 bra 	$L__BB20_2;
	cvta.to.global.u64 	%rd3, %rd2;
	cvta.to.global.u64 	%rd4, %rd1;
	mul.wide.u32 	%rd5, %r1, 4;
	add.s64 	%rd6, %rd3, %rd5;
	ld.global.u32 	%r6, [%rd6];
	add.s64 	%rd7, %rd4, %rd5;
	st.global.u32 	[%rd7], %r6;
$L__BB20_2:
	ret;

}
	// .globl	_Z15MakeFlagForScanPjPyj
.visible .entry _Z15MakeFlagForScanPjPyj(
	.param .u64 .ptr .align 1 _Z15MakeFlagForScanPjPyj_param_0,
	.param .u64 .ptr .align 1 _Z15MakeFlagForScanPjPyj_param_1,
	.param .u32 _Z15MakeFlagForScanPjPyj_param_2
)
{
	.reg .pred 	%p<5>;
	.reg .b32 	%r<8>;
	.reg .b64 	%rd<14>;

	ld.param.u64 	%rd1, [_Z15MakeFlagForScanPjPyj_param_0];
	ld.param.u64 	%rd2, [_Z15MakeFlagForScanPjPyj_param_1];
	ld.param.u32 	%r2, [_Z15MakeFlagForScanPjPyj_param_2];
	mov.u32 	%r3, %ctaid.x;
	shl.b32 	%r4, %r3, 10;
	mov.u32 	%r5, %tid.x;
	or.b32  	%r1, %r4, %r5;
	setp.ge.u32 	%p1, %r1, %r2;
	setp.eq.s32 	%p2, %r1, 0;
	or.pred  	%p3, %p2, %p1;
	@%p3 bra 	$L__BB21_3;
	cvta.to.global.u64 	%rd3, %rd2;
	add.s32 	%r6, %r1, -1;
	mul.wide.u32 	%rd4, %r6, 8;
	add.s64 	%rd5, %rd3, %rd4;
	ld.global.u64 	%rd6, [%rd5];
	mul.wide.u32 	%rd7, %r1, 8;
	add.s64 	%rd8, %rd3, %rd7;
	ld.global.u64 	%rd9, [%rd8];
	xor.b64  	%rd10, %rd9, %rd6;
	setp.lt.u64 	%p4, %rd10, 4294967296;
	@%p4 bra 	$L__BB21_3;
	cvta.to.global.u64 	%rd11, %rd1;
	mul.wide.u32 	%rd12, %r1, 4;
	add.s64 	%rd13, %rd11, %rd12;
	mov.b32 	%r7, 1;
	st.global.u32 	[%rd13], %r7;
$L__BB21_3:
	ret;

}
	// .globl	_Z15MakeFlagForUIdsPjS_j
.visible .entry _Z15MakeFlagForUIdsPjS_j(
	.param .u64 .ptr .align 1 _Z15MakeFlagForUIdsPjS_j_param_0,
	.param .u64 .ptr .align 1 _Z15MakeFlagForUIdsPjS_j_param_1,
	.param .u32 _Z15MakeFlagForUIdsPjS_j_param_2
)
{
	.reg .pred 	%p<4>;
	.reg .b32 	%r<8>;
	.reg .b64 	%rd<9>;

	ld.param.u64 	%rd1, [_Z15MakeFlagForUIdsPjS_j_param_0];
	ld.param.u64 	%rd2, [_Z15MakeFlagForUIdsPjS_j_param_1];
	ld.param.u32 	%r2, [_Z15MakeFlagForUIdsPjS_j_param_2];
	mov.u32 	%r3, %ctaid.x;
	shl.b32 	%r4, %r3, 10;
	mov.u32 	%r5, %tid.x;
	or.b32  	%r1, %r4, %r5;
	setp.ge.u32 	%p1, %r1, %r2;
	setp.eq.s32 	%p2, %r1, 0;
	or.pred  	%p3, %p2, %p1;
	@%p3 bra 	$L__BB22_2;
	cvta.to.global.u64 	%rd3, %rd2;
	cvta.to.global.u64 	%rd4, %rd1;
	mul.wide.u32 	%rd5, %r1, 4;
	add.s64 	%rd6, %rd3, %rd5;
	ld.global.u32 	%r6, [%rd6];
	mul.wide.u32 	%rd7, %r6, 4;
	add.s64 	%rd8, %rd4, %rd7;
	mov.b32 	%r7, 1;
	st.global.u32 	[%rd8], %r7;
$L__BB22_2:
	ret;

}
	// .globl	_Z13CopyEdgeArrayPjS_j
.visible .entry _Z13CopyEdgeArrayPjS_j(
	.param .u64 .ptr .align 1 _Z13CopyEdgeArrayPjS_j_param_0,
	.param .u64 .ptr .align 1 _Z13CopyEdgeArrayPjS_j_param_1,
	.param .u32 _Z13CopyEdgeArrayPjS_j_param_2
)
{
	.reg .pred 	%p<2>;
	.reg .b32 	%r<7>;
	.reg .b64 	%rd<8>;

	ld.param.u64 	%rd1, [_Z13CopyEdgeArrayPjS_j_param_0];
	ld.param.u64 	%rd2, [_Z13CopyEdgeArrayPjS_j_param_1];
	ld.param.u32 	%r2, [_Z13CopyEdgeArrayPjS_j_param_2];
	mov.u32 	%r3, %ctaid.x;
	shl.b32 	%r4, %r3, 10;
	mov.u32 	%r5, %tid.x;
	or.b32  	%r1, %r4, %r5;
	setp.ge.u32 	%p1, %r1, %r2;
	@%p1 bra 	$L__BB23_2;
	cvta.to.global.u64 	%rd3, %rd1;
	cvta.to.global.u64 	%rd4, %rd2;
	mul.wide.u32 	%rd5, %r1, 4;
	add.s64 	%rd6, %rd3, %rd5;
	ld.global.u32 	%r6, [%rd6];
	add.s64 	%rd7, %rd4, %rd5;
	st.global.u32 	[%rd7], %r6;
$L__BB23_2:
	ret;

}
	// .globl	_Z15RemoveSelfEdgesPjS_S_S_j
.visible .entry _Z15RemoveSelfEdgesPjS_S_S_j(
	.param .u64 .ptr .align 1 _Z15RemoveSelfEdgesPjS_S_S_j_param_0,
	.param .u64 .ptr .align 1 _Z15RemoveSelfEdgesPjS_S_S_j_param_1,
	.param .u64 .ptr .align 1 _Z15RemoveSelfEdgesPjS_S_S_j_param_2,
	.param .u64 .ptr .align 1 _Z15RemoveSelfEdgesPjS_S_S_j_param_3,
	.param .u32 _Z15RemoveSelfEdgesPjS_S_S_j_param_4
)
{
	.reg .pred 	%p<3>;
	.reg .b32 	%r<11>;
	.reg .b64 	%rd<18>;

	ld.param.u64 	%rd1, [_Z15RemoveSelfEdgesPjS_S_S_j_param_0];
	ld.param.u64 	%rd2, [_Z15RemoveSelfEdgesPjS_S_S_j_param_1];
	ld.param.u64 	%rd3, [_Z15RemoveSelfEdgesPjS_S_S_j_param_2];
	ld.param.u64 	%rd4, [_Z15RemoveSelfEdgesPjS_S_S_j_param_3];
	ld.param.u32 	%r2, [_Z15RemoveSelfEdgesPjS_S_S_j_param_4];
	mov.u32 	%r3, %ctaid.x;
	shl.b32 	%r4, %r3, 10;
	mov.u32 	%r5, %tid.x;
	or.b32  	%r1, %r4, %r5;
	setp.ge.u32 	%p1, %r1, %r2;
	@%p1 bra 	$L__BB24_3;
	cvta.to.global.u64 	%rd5, %rd2;
	cvta.to.global.u64 	%rd6, %rd1;
	cvta.to.global.u64 	%rd7, %rd3;
	mul.wide.u32 	%rd8, %r1, 4;
	add.s64 	%rd9, %rd5, %rd8;
	ld.global.u32 	%r6, [%rd9];
	add.s64 	%rd10, %rd6, %rd8;
	ld.global.u32 	%r7, [%rd10];
	mul.wide.u32 	%rd11, %r6, 4;
	add.s64 	%rd12, %rd7, %rd11;
	ld.global.u32 	%r8, [%rd12];
	mul.wide.u32 	%rd13, %r7, 4;
	add.s64 	%rd14, %rd7, %rd13;
	ld.global.u32 	%r9, [%rd14];
	setp.ne.s32 	%p2, %r8, %r9;
	@%p2 bra 	$L__BB24_3;
	cvta.to.global.u64 	%rd15, %rd4;
	add.s64 	%rd17, %rd15, %rd8;
	mov.b32 	%r10, 10000000;
	st.global.u32 	[%rd17], %r10;
$L__BB24_3:
	ret;

}
	// .globl	_Z17CopyEdgeArrayBackPjS_j
.visible .entry _Z17CopyEdgeArrayBackPjS_j(
	.param .u64 .ptr .align 1 _Z17CopyEdgeArrayBackPjS_j_param_0,
	.param .u64 .ptr .align 1 _Z17CopyEdgeArrayBackPjS_j_param_1,
	.param .u32 _Z17CopyEdgeArrayBackPjS_j_param_2
)
{
	.reg .pred 	%p<2>;
	.reg .b32 	%r<7>;
	.reg .b64 	%rd<8>;

	ld.param.u64 	%rd1, [_Z17CopyEdgeArrayBackPjS_j_param_0];
	ld.param.u64 	%rd2, [_Z17CopyEdgeArrayBackPjS_j_param_1];
	ld.param.u32 	%r2, [_Z17CopyEdgeArrayBackPjS_j_param_2];
	mov.u32 	%r3, %ctaid.x;
	shl.b32 	%r4, %r3, 10;
	mov.u32 	%r5, %tid.x;
	or.b32  	%r1, %r4, %r5;
	setp.ge.u32 	%p1, %r1, %r2;
	@%p1 bra 	$L__BB25_2;
	cvta.to.global.u64 	%rd3, %rd2;
	cvta.to.global.u64 	%rd4, %rd1;
	mul.wide.u32 	%rd5, %r1, 4;
	add.s64 	%rd6, %rd3, %rd5;
	ld.global.u32 	%r6, [%rd6];
	add.s64 	%rd7, %rd4, %rd5;
	st.global.u32 	[%rd7], %r6;
$L__BB25_2:
	ret;

}
	// .globl	_Z29AppendForDuplicateEdgeRemovalPyPjS0_S0_S0_j
.visible .entry _Z29AppendForDuplicateEdgeRemovalPyPjS0_S0_S0_j(
	.param .u64 .ptr .align 1 _Z29AppendForDuplicateEdgeRemovalPyPjS0_S0_S0_j_param_0,
	.param .u64 .ptr .align 1 _Z29AppendForDuplicateEdgeRemovalPyPjS0_S0_S0_j_param_1,
	.param .u64 .ptr .align 1 _Z29AppendForDuplicateEdgeRemovalPyPjS0_S0_S0_j_param_2,
	.param .u64 .ptr .align 1 _Z29AppendForDuplicateEdgeRemovalPyPjS0_S0_S0_j_param_3,
	.param .u64 .ptr .align 1 _Z29AppendForDuplicateEdgeRemovalPyPjS0_S0_S0_j_param_4,
	.param .u32 _Z29AppendForDuplicateEdgeRemovalPyPjS0_S0_S0_j_param_5
)
{
	.reg .pred 	%p<5>;
	.reg .b32 	%r<10>;
	.reg .b64 	%rd<31>;

	ld.param.u64 	%rd3, [_Z29AppendForDuplicateEdgeRemovalPyPjS0_S0_S0_j_param_0];
	ld.param.u64 	%rd4, [_Z29AppendForDuplicateEdgeRemovalPyPjS0_S0_S0_j_param_1];
	ld.param.u64 	%rd5, [_Z29AppendForDuplicateEdgeRemovalPyPjS0_S0_S0_j_param_2];
	ld.param.u64 	%rd6, [_Z29AppendForDuplicateEdgeRemovalPyPjS0_S0_S0_j_param_3];
	ld.param.u64 	%rd7, [_Z29AppendForDuplicateEdgeRemovalPyPjS0_S0_S0_j_param_4];
	ld.param.u32 	%r4, [_Z29AppendForDuplicateEdgeRemovalPyPjS0_S0_S0_j_param_5];
	mov.u32 	%r5, %ctaid.x;
	shl.b32 	%r6, %r5, 10;
	mov.u32 	%r7, %tid.x;
	or.b32  	%r1, %r6, %r7;
	setp.ge.u32 	%p1, %r1, %r4;
	@%p1 bra 	$L__BB26_4;
	cvta.to.global.u64 	%rd9, %rd5;
	cvta.to.global.u64 	%rd10, %rd4;
	mul.wide.u32 	%rd11, %r1, 4;
	add.s64 	%rd12, %rd9, %rd11;
	ld.global.u32 	%r8, [%rd12];
	add.s64 	%rd13, %rd10, %rd11;
	ld.global.u32 	%r3, [%rd13];
	setp.eq.s32 	%p2, %r3, 10000000;
	setp.eq.s32 	%p3, %r8, 10000000;
	or.pred  	%p4, %p2, %p3;
	mov.b64 	%rd30, 2748779110400000000;
	@%p4 bra 	$L__BB26_3;
	cvta.to.global.u64 	%rd14, %rd7;
	mul.wide.u32 	%rd15, %r8, 4;
	add.s64 	%rd16, %rd14, %rd15;
	mul.wide.u32 	%rd17, %r3, 4;
	add.s64 	%rd18, %rd14, %rd17;
	ld.global.u32 	%r9, [%rd18];
	ld.global.u32 	%rd19, [%rd16];
	shl.b64 	%rd20, %rd19, 38;
	mul.wide.u32 	%rd21, %r9, 4096;
	or.b64  	%rd30, %rd21, %rd20;
$L__BB26_3:
	cvta.to.global.u64 	%rd22, %rd6;
	add.s64 	%rd24, %rd22, %rd11;
	ld.global.u32 	%rd25, [%rd24];
	or.b64  	%rd26, %rd30, %rd25;
	cvta.to.global.u64 	%rd27, %rd3;
	mul.wide.u32 	%rd28, %r1, 8;
	add.s64 	%rd29, %rd27, %rd28;
	st.global.u64 	[%rd29], %rd26;
$L__BB26_4:
	ret;

}
	// .globl	_Z11MarkEdgesUVPjPyS_j
.visible .entry _Z11MarkEdgesUVPjPyS_j(
	.param .u64 .ptr .align 1 _Z11MarkEdgesUVPjPyS_j_param_0,
	.param .u64 .ptr .align 1 _Z11MarkEdgesUVPjPyS_j_param_1,
	.param .u64 .ptr .align 1 _Z11MarkEdgesUVPjPyS_j_param_2,
	.param .u32 _Z11MarkEdgesUVPjPyS_j_param_3
)
{
	.reg .pred 	%p<5>;
	.reg .b32 	%r<10>;
	.reg .b64 	%rd<17>;

	ld.param.u64 	%rd5, [_Z11MarkEdgesUVPjPyS_j_param_0];
	ld.param.u64 	%rd3, [_Z11MarkEdgesUVPjPyS_j_param_1];
	ld.param.u64 	%rd4, [_Z11MarkEdgesUVPjPyS_j_param_2];
	ld.param.u32 	%r2, [_Z11MarkEdgesUVPjPyS_j_param_3];
	cvta.to.global.u64 	%rd1, %rd5;
	mov.u32 	%r3, %ctaid.x;
	shl.b32 	%r4, %r3, 10;
	mov.u32 	%r5, %tid.x;
	or.b32  	%r1, %r4, %r5;
	setp.ge.u32 	%p1, %r1, %r2;
	@%p1 bra 	$L__BB27_7;
	setp.eq.s32 	%p2, %r1, 0;
	@%p2 bra 	$L__BB27_6;
	cvta.to.global.u64 	%rd6, %rd3;
	mul.wide.u32 	%rd7, %r1, 8;
	add.s64 	%rd8, %rd6, %rd7;
	ld.global.u64 	%rd9, [%rd8];
	shr.u64 	%rd2, %rd9, 12;
	add.s32 	%r6, %r1, -1;
	mul.wide.u32 	%rd10, %r6, 8;
	add.s64 	%rd11, %rd6, %rd10;
	ld.global.u64 	%rd12, [%rd11];
	shr.u64 	%rd13, %rd12, 12;
	setp.le.u64 	%p3, %rd2, %rd13;
	@%p3 bra 	$L__BB27_4;
	mul.wide.u32 	%rd14, %r1, 4;
	add.s64 	%rd15, %rd1, %rd14;
	mov.b32 	%r7, 1;
	st.global.u32 	[%rd15], %r7;
$L__BB27_4:
	setp.ne.s64 	%p4, %rd2, 671088650000000;
	@%p4 bra 	$L__BB27_7;
	cvta.to.global.u64 	%rd16, %rd4;
	atom.global.min.u32 	%r8, [%rd16], %r1;
	bra.uni 	$L__BB27_7;
$L__BB27_6:
	mov.b32 	%r9, 1;
	st.global.u32 	[%rd1], %r9;
$L__BB27_7:
	ret;

}
	// .globl	_Z15CompactEdgeListPjS_S_S_PyS_S_S_S_
.visible .entry _Z15CompactEdgeListPjS_S_S_PyS_S_S_S_(
	.param .u64 .ptr .align 1 _Z15CompactEdgeListPjS_S_S_PyS_S_S_S__param_0,
	.param .u64 .ptr .align 1 _Z15CompactEdgeListPjS_S_S_PyS_S_S_S__param_1,
	.param .u64 .ptr .align 1 _Z15CompactEdgeListPjS_S_S_PyS_S_S_S__param_2,
	.param .u64 .ptr .align 1 _Z15CompactEdgeListPjS_S_S_PyS_S_S_S__param_3,
	.param .u64 .ptr .align 1 _Z15CompactEdgeListPjS_S_S_PyS_S_S_S__param_4,
	.param .u64 .ptr .align 1 _Z15CompactEdgeListPjS_S_S_PyS_S_S_S__param_5,
	.param .u64 .ptr .align 1 _Z15CompactEdgeListPjS_S_S_PyS_S_S_S__param_6,
	.param .u64 .ptr .align 1 _Z15CompactEdgeListPjS_S_S_PyS_S_S_S__param_7,
	.param .u64 .ptr .align 1 _Z15CompactEdgeListPjS_S_S_PyS_S_S_S__param_8
)
{
	.reg .pred 	%p<9>;
	.reg .b32 	%r<20>;
	.reg .b64 	%rd<37>;
	.reg .b64 	%fd<16>;

	ld.param.u64 	%rd5, [_Z15CompactEdgeListPjS_S_S_PyS_S_S_S__param_0];
	ld.param.u64 	%rd6, [_Z15CompactEdgeListPjS_S_S_PyS_S_S_S__param_1];
	ld.param.u64 	%rd7, [_Z15CompactEdgeListPjS_S_S_PyS_S_S_S__param_2];
	ld.param.u64 	%rd8, [_Z15CompactEdgeListPjS_S_S_PyS_S_S_S__param_3];
	ld.param.u64 	%rd9, [_Z15CompactEdgeListPjS_S_S_PyS_S_S_S__param_4];
	ld.param.u64 	%rd10, [_Z15CompactEdgeListPjS_S_S_PyS_S_S_S__param_5];
	ld.param.u64 	%rd13, [_Z15CompactEdgeListPjS_S_S_PyS_S_S_S__param_6];
	ld.param.u64 	%rd11, [_Z15CompactEdgeListPjS_S_S_PyS_S_S_S__param_7];
	ld.param.u64 	%rd12, [_Z15CompactEdgeListPjS_S_S_PyS_S_S_S__param_8];
	cvta.to.global.u64 	%rd14, %rd13;
	mov.u32 	%r2, %ctaid.x;
	shl.b32 	%r3, %r2, 10;
	mov.u32 	%r4, %tid.x;
	or.b32  	%r1, %r3, %r4;
	ld.global.u32 	%r5, [%rd14];
	setp.ge.u32 	%p1, %r1, %r5;
	@%p1 bra 	$L__BB28_4;
	cvta.to.global.u64 	%rd15, %rd8;
	mul.wide.u32 	%rd16, %r1, 4;
	add.s64 	%rd17, %rd15, %rd16;
	ld.global.u32 	%r6, [%rd17];
	setp.ne.s32 	%p2, %r6, 1;
	@%p2 bra 	$L__BB28_4;
	cvta.to.global.u64 	%rd18, %rd9;
	mul.wide.u32 	%rd19, %r1, 8;
	add.s64 	%rd20, %rd18, %rd19;
	ld.global.u64 	%rd21, [%rd20];
	cvta.to.global.u64 	%rd22, %rd7;
	add.s64 	%rd1, %rd22, %rd16;
	mov.f64 	%fd1, 0d4000000000000000;
	{
	.reg .b32 %temp; 
	mov.b64 	{%temp, %r7}, %fd1;
	}
	mov.f64 	%fd2, 0d4028000000000000;
	{
	.reg .b32 %temp; 
	mov.b64 	{%temp, %r8}, %fd2;
	}
	and.b32  	%r10, %r8, 2146435072;
	setp.eq.s32 	%p3, %r10, 1073741824;
	{ // callseq 63, 0
	.param .b64 param0;
	st.param.f64 	[param0], 0d4000000000000000;
	.param .b64 param1;
	st.param.f64 	[param1], 0d4028000000000000;
	.param .b64 retval0;
	call.uni (retval0), 
	__internal_accurate_pow, 
	(
	param0, 
	param1
	);
	ld.param.f64 	%fd3, [retval0];
	} // callseq 63
	setp.lt.s32 	%p4, %r7, 0;
	neg.f64 	%fd5, %fd3;
	selp.f64 	%fd6, %fd5, %fd3, %p3;
	selp.f64 	%fd7, %fd6, %fd3, %p4;
	add.f64 	%fd8, %fd7, 0dBFF0000000000000;
	cvt.rzi.u64.f64 	%rd24, %fd8;
	and.b64  	%rd2, %rd24, %rd21;
	shr.u64 	%rd25, %rd21, 12;
	mov.f64 	%fd9, 0d403A000000000000;
	{
	.reg .b32 %temp; 
	mov.b64 	{%temp, %r11}, %fd9;
	}
	and.b32  	%r13, %r11, 2146435072;
	setp.eq.s32 	%p5, %r13, 1075838976;
	{ // callseq 64, 0
	.param .b64 param0;
	st.param.f64 	[param0], 0d4000000000000000;
	.param .b64 param1;
	st.param.f64 	[param1], 0d403A000000000000;
	.param .b64 retval0;
	call.uni (retval0), 
	__internal_accurate_pow, 
	(
	param0, 
	param1
	);
	ld.param.f64 	%fd10, [retval0];
	} // callseq 64
	neg.f64 	%fd12, %fd10;
	selp.f64 	%fd13, %fd12, %fd10, %p5;
	selp.f64 	%fd14, %fd13, %fd10, %p4;
	add.f64 	%fd15, %fd14, 0dBFF0000000000000;
	cvt.rzi.u64.f64 	%rd26, %fd15;
	and.b64  	%rd27, %rd26, %rd25;
	shr.u64 	%rd4, %rd21, 38;
	setp.eq.s64 	%p6, %rd4, 10000000;
	setp.eq.s64 	%p7, %rd27, 10000000;
	or.pred  	%p8, %p6, %p7;
	@%p8 bra 	$L__BB28_4;
	ld.global.u32 	%r14, [%rd1];
	cvta.to.global.u64 	%rd28, %rd10;
	mul.wide.u32 	%rd29, %r14, 4;
	add.s64 	%rd30, %rd28, %rd29;
	st.global.u32 	[%rd30], %rd4;
	cvt.u32.u64 	%r15, %rd27;
	cvta.to.global.u64 	%rd31, %rd5;
	add.s64 	%rd32, %rd31, %rd29;
	st.global.u32 	[%rd32], %r15;
	cvta.to.global.u64 	%rd33, %rd6;
	add.s64 	%rd34, %rd33, %rd29;
	st.global.u32 	[%rd34], %rd2;
	add.s32 	%r16, %r14, 1;
	cvta.to.global.u64 	%rd35, %rd11;
	atom.global.max.u32 	%r17, [%rd35], %r16;
	add.s32 	%r18, %r15, 1;
	cvta.to.global.u64 	%rd36, %rd12;
	atom.global.max.u32 	%r19, [%rd36], %r18;
$L__BB28_4:
	ret;

}
	// .globl	_Z11CopyEdgeMapPjS_j
.visible .entry _Z11CopyEdgeMapPjS_j(
	.param .u64 .ptr .align 1 _Z11CopyEdgeMapPjS_j_param_0,
	.param .u64 .ptr .align 1 _Z11CopyEdgeMapPjS_j_param_1,
	.param .u32 _Z11CopyEdgeMapPjS_j_param_2
)
{
	.reg .pred 	%p<2>;
	.reg .b32 	%r<7>;
	.reg .b64 	%rd<8>;

	ld.param.u64 	%rd1, [_Z11CopyEdgeMapPjS_j_param_0];
	ld.param.u64 	%rd2, [_Z11CopyEdgeMapPjS_j_param_1];
	ld.param.u32 	%r2, [_Z11CopyEdgeMapPjS_j_param_2];
	mov.u32 	%r3, %ctaid.x;
	shl.b32 	%r4, %r3, 10;
	mov.u32 	%r5, %tid.x;
	or.b32  	%r1, %r4, %r5;
	setp.ge.u32 	%p1, %r1, %r2;
	@%p1 bra 	$L__BB29_2;
	cvta.to.global.u64 	%rd3, %rd2;
	cvta.to.global.u64 	%rd4, %rd1;
	mul.wide.u32 	%rd5, %r1, 4;
	add.s64 	%rd6, %rd3, %rd5;
	ld.global.u32 	%r6, [%rd6];
	add.s64 	%rd7, %rd4, %rd5;
	st.global.u32 	[%rd7], %r6;
$L__BB29_2:
	ret;

}
	// .globl	_Z21MakeFlagForVertexListPjS_j
.visible .entry _Z21MakeFlagForVertexListPjS_j(
	.param .u64 .ptr .align 1 _Z21MakeFlagForVertexListPjS_j_param_0,
	.param .u64 .ptr .align 1 _Z21MakeFlagForVertexListPjS_j_param_1,
	.param .u32 _Z21MakeFlagForVertexListPjS_j_param_2
)
{
	.reg .pred 	%p<4>;
	.reg .b32 	%r<11>;
	.reg .b64 	%rd<11>;

	ld.param.u64 	%rd2, [_Z21MakeFlagForVertexListPjS_j_param_0];
	ld.param.u64 	%rd3, [_Z21MakeFlagForVertexListPjS_j_param_1];
	ld.param.u32 	%r2, [_Z21MakeFlagForVertexListPjS_j_param_2];
	cvta.to.global.u64 	%rd1, %rd3;
	mov.u32 	%r3, %ctaid.x;
	shl.b32 	%r4, %r3, 10;
	mov.u32 	%r5, %tid.x;
	or.b32  	%r1, %r4, %r5;
	setp.ge.u32 	%p1, %r1, %r2;
	@%p1 bra 	$L__BB30_5;
	setp.eq.s32 	%p2, %r1, 0;
	@%p2 bra 	$L__BB30_4;
	cvta.to.global.u64 	%rd4, %rd2;
	mul.wide.u32 	%rd5, %r1, 4;
	add.s64 	%rd6, %rd4, %rd5;
	ld.global.u32 	%r6, [%rd6];
	add.s32 	%r7, %r1, -1;
	mul.wide.u32 	%rd7, %r7, 4;
	add.s64 	%rd8, %rd4, %rd7;
	ld.global.u32 	%r8, [%rd8];
	setp.eq.s32 	%p3, %r6, %r8;
	@%p3 bra 	$L__BB30_5;
	add.s64 	%rd10, %rd1, %rd5;
	mov.b32 	%r9, 1;
	st.global.u32 	[%rd10], %r9;
	bra.uni 	$L__BB30_5;
$L__BB30_4:
	mov.b32 	%r10, 1;
	st.global.u32 	[%rd1], %r10;
$L__BB30_5:
	ret;

}
	// .globl	_Z14MakeVertexListPjS_S_j
.visible .entry _Z14MakeVertexListPjS_S_j(
	.param .u64 .ptr .align 1 _Z14MakeVertexListPjS_S_j_param_0,
	.param .u64 .ptr .align 1 _Z14MakeVertexListPjS_S_j_param_1,
	.param .u64 .ptr .align 1 _Z14MakeVertexListPjS_S_j_param_2,
	.param .u32 _Z14MakeVertexListPjS_S_j_param_3
)
{
	.reg .pred 	%p<3>;
	.reg .b32 	%r<8>;
	.reg .b64 	%rd<13>;

	ld.param.u64 	%rd1, [_Z14MakeVertexListPjS_S_j_param_0];
	ld.param.u64 	%rd2, [_Z14MakeVertexListPjS_S_j_param_1];
	ld.param.u64 	%rd3, [_Z14MakeVertexListPjS_S_j_param_2];
	ld.param.u32 	%r2, [_Z14MakeVertexListPjS_S_j_param_3];
	mov.u32 	%r3, %ctaid.x;
	shl.b32 	%r4, %r3, 10;
	mov.u32 	%r5, %tid.x;
	or.b32  	%r1, %r4, %r5;
	setp.ge.u32 	%p1, %r1, %r2;
	@%p1 bra 	$L__BB31_3;
	cvta.to.global.u64 	%rd4, %rd3;
	mul.wide.u32 	%rd5, %r1, 4;
	add.s64 	%rd6, %rd4, %rd5;
	ld.global.u32 	%r6, [%rd6];
	setp.ne.s32 	%p2, %r6, 1;
	@%p2 bra 	$L__BB31_3;
	cvta.to.global.u64 	%rd7, %rd2;
	add.s64 	%rd9, %rd7, %rd5;
	ld.global.u32 	%r7, [%rd9];
	cvta.to.global.u64 	%rd10, %rd1;
	mul.wide.u32 	%rd11, %r7, 4;
	add.s64 	%rd12, %rd10, %rd11;
	st.global.u32 	[%rd12], %r1;
$L__BB31_3:
	ret;

}
.func  (.param .b64 func_retval0) __internal_accurate_pow(
	.param .b64 __internal_accurate_pow_param_0,
	.param .b64 __internal_accurate_pow_param_1
)
{
	.reg .pred 	%p<8>;
	.reg .b32 	%r<49>;
	.reg .b32 	%f<3>;
	.reg .b64 	%fd<109>;

	ld.param.f64 	%fd10, [__internal_accurate_pow_param_0];
	ld.param.f64 	%fd11, [__internal_accurate_pow_param_1];
	{
	.reg .b32 %temp; 
	mov.b64 	{%temp, %r46}, %fd10;
	}
	{
	.reg .b32 %temp; 
	mov.b64 	{%r45, %temp}, %fd10;
	}
	shr.u32 	%r47, %r46, 20;
	setp.gt.u32 	%p1, %r46, 1048575;
	@%p1 bra 	$L__BB32_2;
	mul.f64 	%fd12, %fd10, 0d4350000000000000;
	{
	.reg .b32 %temp; 
	mov.b64 	{%temp, %r46}, %fd12;
	}
	{
	.reg .b32 %temp; 
	mov.b64 	{%r45, %temp}, %fd12;
	}
	shr.u32 	%r16, %r46, 20;
	add.s32 	%r47, %r16, -54;
$L__BB32_2:
	add.s32 	%r48, %r47, -1023;
	and.b32  	%r17, %r46, -2146435073;
	or.b32  	%r18, %r17, 1072693248;
	mov.b64 	%fd107, {%r45, %r18};
	setp.lt.u32 	%p2, %r18, 1073127583;
	@%p2 bra 	$L__BB32_4;
	{
	.reg .b32 %temp; 
	mov.b64 	{%r19, %temp}, %fd107;
	}
	{
	.reg .b32 %temp; 
	mov.b64 	{%temp, %r20}, %fd107;
	}
	add.s32 	%r21, %r20, -1048576;
	mov.b64 	%fd107, {%r19, %r21};
	add.s32 	%r48, %r47, -1022;
$L__BB32_4:
	add.f64 	%fd13, %fd107, 0dBFF0000000000000;
	add.f64 	%fd14, %fd107, 0d3FF0000000000000;
	rcp.approx.ftz.f64 	%fd15, %fd14;
	neg.f64 	%fd16, %fd14;
	fma.rn.f64 	%fd17, %fd16, %fd15, 0d3FF0000000000000;
	fma.rn.f64 	%fd18, %fd17, %fd17, %fd17;
	fma.rn.f64 	%fd19, %fd18, %fd15, %fd15;
	mul.f64 	%fd20, %fd13, %fd19;
	fma.rn.f64 	%fd21, %fd13, %fd19, %fd20;
	mul.f64 	%fd22, %fd21, %fd21;
	fma.rn.f64 	%fd23, %fd22, 0d3EB0F5FF7D2CAFE2, 0d3ED0F5D241AD3B5A;
	fma.rn.f64 	%fd24, %fd23, %fd22, 0d3EF3B20A75488A3F;
	fma.rn.f64 	%fd25, %fd24, %fd22, 0d3F1745CDE4FAECD5;
	fma.rn.f64 	%fd26, %fd25, %fd22, 0d3F3C71C7258A578B;
	fma.rn.f64 	%fd27, %fd26, %fd22, 0d3F6249249242B910;
	fma.rn.f64 	%fd28, %fd27, %fd22, 0d3F89999999999DFB;
	sub.f64 	%fd29, %fd13, %fd21;
	add.f64 	%fd30, %fd29, %fd29;
	neg.f64 	%fd31, %fd21;
	fma.rn.f64 	%fd32, %fd31, %fd13, %fd30;
	mul.f64 	%fd33, %fd19, %fd32;
	fma.rn.f64 	%fd34, %fd22, %fd28, 0d3FB5555555555555;
	mov.f64 	%fd35, 0d3FB5555555555555;
	sub.f64 	%fd36, %fd35, %fd34;
	fma.rn.f64 	%fd37, %fd22, %fd28, %fd36;
	add.f64 	%fd38, %fd37, 0dBC46A4CB00B9E7B0;
	add.f64 	%fd39, %fd34, %fd38;
	sub.f64 	%fd40, %fd34, %fd39;
	add.f64 	%fd41, %fd38, %fd40;
	mul.rn.f64 	%fd42, %fd21, %fd21;
	neg.f64 	%fd43, %fd42;
	fma.rn.f64 	%fd44, %fd21, %fd21, %fd43;
	{
	.reg .b32 %temp; 
	mov.b64 	{%r22, %temp}, %fd33;
	}
	{
	.reg .b32 %temp; 
	mov.b64 	{%temp, %r23}, %fd33;
	}
	add.s32 	%r24, %r23, 1048576;
	mov.b64 	%fd45, {%r22, %r24};
	fma.rn.f64 	%fd46, %fd21, %fd45, %fd44;
	mul.rn.f64 	%fd47, %fd42, %fd21;
	neg.f64 	%fd48, %fd47;
	fma.rn.f64 	%fd49, %fd42, %fd21, %fd48;
	fma.rn.f64 	%fd50, %fd42, %fd33, %fd49;
	fma.rn.f64 	%fd51, %fd46, %fd21, %fd50;
	mul.rn.f64 	%fd52, %fd39, %fd47;
	neg.f64 	%fd53, %fd52;
	fma.rn.f64 	%fd54, %fd39, %fd47, %fd53;
	fma.rn.f64 	%fd55, %fd39, %fd51, %fd54;
	fma.rn.f64 	%fd56, %fd41, %fd47, %fd55;
	add.f64 	%fd57, %fd52, %fd56;
	sub.f64 	%fd58, %fd52, %fd57;
	add.f64 	%fd59, %fd56, %fd58;
	add.f64 	%fd60, %fd21, %fd57;
	sub.f64 	%fd61, %fd21, %fd60;
	add.f64 	%fd62, %fd57, %fd61;
	add.f64 	%fd63, %fd59, %fd62;
	add.f64 	%fd64, %fd33, %fd63;
	add.f64 	%fd65, %fd60, %fd64;
	sub.f64 	%fd66, %fd60, %fd65;
	add.f64 	%fd67, %fd64, %fd66;
	xor.b32  	%r25, %r48, -2147483648;
	mov.b32 	%r26, 1127219200;
	mov.b64 	%fd68, {%r25, %r26};
	mov.b32 	%r27, -2147483648;
	mov.b64 	%fd69, {%r27, %r26};
	sub.f64 	%fd70, %fd68, %fd69;
	fma.rn.f64 	%fd71, %fd70, 0d3FE62E42FEFA39EF, %fd65;
	fma.rn.f64 	%fd72, %fd70, 0dBFE62E42FEFA39EF, %fd71;
	sub.f64 	%fd73, %fd72, %fd65;
	sub.f64 	%fd74, %fd67, %fd73;
	fma.rn.f64 	%fd75, %fd70, 0d3C7ABC9E3B39803F, %fd74;
	add.f64 	%fd76, %fd71, %fd75;
	sub.f64 	%fd77, %fd71, %fd76;
	add.f64 	%fd78, %fd75, %fd77;
	{
	.reg .b32 %temp; 
	mov.b64 	{%temp, %r28}, %fd11;
	}
	{
	.reg .b32 %temp; 
	mov.b64 	{%r29, %temp}, %fd11;
	}
	shl.b32 	%r30, %r28, 1;
	setp.gt.u32 	%p3, %r30, -33554433;
	and.b32  	%r31, %r28, -15728641;
	selp.b32 	%r32, %r31, %r28, %p3;
	mov.b64 	%fd79, {%r29, %r32};
	mul.rn.f64 	%fd80, %fd76, %fd79;
	neg.f64 	%fd81, %fd80;
	fma.rn.f64 	%fd82, %fd76, %fd79, %fd81;
	fma.rn.f64 	%fd83, %fd78, %fd79, %fd82;
	add.f64 	%fd4, %fd80, %fd83;
	sub.f64 	%fd84, %fd80, %fd4;
	add.f64 	%fd5, %fd83, %fd84;
	fma.rn.f64 	%fd85, %fd4, 0d3FF71547652B82FE, 0d4338000000000000;
	{
	.reg .b32 %temp; 
	mov.b64 	{%r13, %temp}, %fd85;
	}
	mov.f64 	%fd86, 0dC338000000000000;
	add.rn.f64 	%fd87, %fd85, %fd86;
	fma.rn.f64 	%fd88, %fd87, 0dBFE62E42FEFA39EF, %fd4;
	fma.rn.f64 	%fd89, %fd87, 0dBC7ABC9E3B39803F, %fd88;
	fma.rn.f64 	%fd90, %fd89, 0d3E5ADE1569CE2BDF, 0d3E928AF3FCA213EA;
	fma.rn.f64 	%fd91, %fd90, %fd89, 0d3EC71DEE62401315;
	fma.rn.f64 	%fd92, %fd91, %fd89, 0d3EFA01997C89EB71;
	fma.rn.f64 	%fd93, %fd92, %fd89, 0d3F2A01A014761F65;
	fma.rn.f64 	%fd94, %fd93, %fd89, 0d3F56C16C1852B7AF;
	fma.rn.f64 	%fd95, %fd94, %fd89, 0d3F81111111122322;
	fma.rn.f64 	%fd96, %fd95, %fd89, 0d3FA55555555502A1;
	fma.rn.f64 	%fd97, %fd96, %fd89, 0d3FC5555555555511;
	fma.rn.f64 	%fd98, %fd97, %fd89, 0d3FE000000000000B;
	fma.rn.f64 	%fd99, %fd98, %fd89, 0d3FF0000000000000;
	fma.rn.f64 	%fd100, %fd99, %fd89, 0d3FF0000000000000;
	{
	.reg .b32 %temp; 
	mov.b64 	{%r14, %temp}, %fd100;
	}
	{
	.reg .b32 %temp; 
	mov.b64 	{%temp, %r15}, %fd100;
	}
	shl.b32 	%r33, %r13, 20;
	add.s32 	%r34, %r33, %r15;
	mov.b64 	%fd108, {%r14, %r34};
	{
	.reg .b32 %temp; 
	mov.b64 	{%temp, %r35}, %fd4;
	}
	mov.b32 	%f2, %r35;
	abs.f32 	%f1, %f2;
	setp.lt.f32 	%p4, %f1, 0f4086232B;
	@%p4 bra 	$L__BB32_7;
	setp.lt.f64 	%p5, %fd4, 0d0000000000000000;
	add.f64 	%fd101, %fd4, 0d7FF0000000000000;
	selp.f64 	%fd108, 0d0000000000000000, %fd101, %p5;
	setp.geu.f32 	%p6, %f1, 0f40874800;
	@%p6 bra 	$L__BB32_7;
	shr.u32 	%r36, %r13, 31;
	add.s32 	%r37, %r13, %r36;
	shr.s32 	%r38, %r37, 1;
	shl.b32 	%r39, %r38, 20;
	add.s32 	%r40, %r15, %r39;
	mov.b64 	%fd102, {%r14, %r40};
	sub.s32 	%r41, %r13, %r38;
	shl.b32 	%r42, %r41, 20;
	add.s32 	%r43, %r42, 1072693248;
	mov.b32 	%r44, 0;
	mov.b64 	%fd103, {%r44, %r43};
	mul.f64 	%fd108, %fd103, %fd102;
$L__BB32_7:
	abs.f64 	%fd104, %fd108;
	setp.eq.f64 	%p7, %fd104, 0d7FF0000000000000;
	fma.rn.f64 	%fd105, %fd108, %fd5, %fd108;
	selp.f64 	%fd106, %fd108, %fd105, %p7;
	st.param.f64 	[func_retval0], %fd106;
	ret;

}


// ===== COMPILED SASS (sm_100) =====

	.target	sm_100

	.elftype	@"ET_EXEC"


//--------------------- .note.nv.tkinfo           --------------------------
	.section	.note.nv.tkinfo,"",@"SHT_NOTE"
	.sectionflags	@"SHF_NOTE_NV_TKINFO"
	.tkinfo
        /*0018*/ 	.word	0x00000002
        /*0030*/ 	.string	""
        /*0030*/ 	.string	"ptxas"
        /*0030*/ 	.string	"Cuda compilation tools, release 13.0, V13.0.88"
        /*0030*/ 	.string	"Build cuda_13.0.r13.0/compiler.36424714_0"
        /*0030*/ 	.string	"-arch sm_100 -m 64 "



//--------------------- .note.nv.cuinfo           --------------------------
	.section	.note.nv.cuinfo,"",@"SHT_NOTE"
	.sectionflags	@"SHF_NOTE_NV_CUINFO"
        /*0018*/ 	.short	0x0002
        /*001a*/ 	.short	0x0064
        /*001c*/ 	.short	0x0082
	.zero		2


//--------------------- .nv.info                  --------------------------
	.section	.nv.info,"",@"SHT_CUDA_INFO"
	.align	4


	//----- nvinfo : EIATTR_REGCOUNT
	.align		4
        /*0000*/ 	.byte	0x04, 0x2f
        /*0002*/ 	.short	(.L_2 - .L_1)
	.align		4
.L_1:
        /*0004*/ 	.word	index@(_Z23createCornerGraphKernelPhPjS0_S0_jjm)
        /*0008*/ 	.word	0x00000028


	//----- nvinfo : EIATTR_FRAME_SIZE
	.align		4
.L_2:
        /*000c*/ 	.byte	0x04, 0x11
        /*000e*/ 	.short	(.L_4 - .L_3)
	.align		4
.L_3:
        /*0010*/ 	.word	index@($_Z23createCornerGraphKernelPhPjS0_S0_jjm$__internal_accurate_pow)
        /*0014*/ 	.word	0x00000000


	//----- nvinfo : EIATTR_FRAME_SIZE
	.align		4
.L_4:
        /*0018*/ 	.byte	0x04, 0x11
        /*001a*/ 	.short	(.L_6 - .L_5)
	.align		4
.L_5:
        /*001c*/ 	.word	index@($__internal_5_$__cuda_sm20_dsqrt_rn_f64_mediumpath_v1)
        /*0020*/ 	.word	0x00000000


	//----- nvinfo : EIATTR_FRAME_SIZE
	.align		4
.L_6:
        /*0024*/ 	.byte	0x04, 0x11
        /*0026*/ 	.short	(.L_8 - .L_7)
	.align		4
.L_7:
        /*0028*/ 	.word	index@(_Z23createCornerGraphKernelPhPjS0_S0_jjm)
        /*002c*/ 	.word	0x00000000


	//----- nvinfo : EIATTR_REGCOUNT
	.align		4
.L_8:
        /*0030*/ 	.byte	0x04, 0x2f
        /*0032*/ 	.short	(.L_10 - .L_9)
	.align		4
.L_9:
        /*0034*/ 	.word	index@(_Z25createFirstRowGraphKernelPhPjS0_S0_jjm)
        /*0038*/ 	.word	0x00000022


	//----- nvinfo : EIATTR_FRAME_SIZE
	.align		4
.L_10:
        /*003c*/ 	.byte	0x04, 0x11
        /*003e*/ 	.short	(.L_12 - .L_11)
	.align		4
.L_11:
        /*0040*/ 	.word	index@($_Z25createFirstRowGraphKernelPhPjS0_S0_jjm$__internal_accurate_pow)
        /*0044*/ 	.word	0x00000000


	//----- nvinfo : EIATTR_FRAME_SIZE
	.align		4
.L_12:
        /*0048*/ 	.byte	0x04, 0x11
        /*004a*/ 	.short	(.L_14 - .L_13)
	.align		4
.L_13:
        /*004c*/ 	.word	index@($__internal_4_$__cuda_sm20_dsqrt_rn_f64_mediumpath_v1)
        /*0050*/ 	.word	0x00000000


	//----- nvinfo : EIATTR_FRAME_SIZE
	.align		4
.L_14:
        /*0054*/ 	.byte	0x04, 0x11
        /*0056*/ 	.short	(.L_16 - .L_15)
	.align		4
.L_15:
        /*0058*/ 	.word	index@(_Z25createFirstRowGraphKernelPhPjS0_S0_jjm)
        /*005c*/ 	.word	0x00000000


	//----- nvinfo : EIATTR_REGCOUNT
	.align		4
.L_16:
        /*0060*/ 	.byte	0x04, 0x2f
        /*0062*/ 	.short	(.L_18 - .L_17)
	.align		4
.L_17:
        /*0064*/ 	.word	index@(_Z24createLastRowGraphKernelPhPjS0_S0_jjm)
        /*0068*/ 	.word	0x00000026


	//----- nvinfo : EIATTR_FRAME_SIZE
	.align		4
.L_18:
        /*006c*/ 	.byte	0x04, 0x11
        /*006e*/ 	.short	(.L_20 - .L_19)
	.align		4
.L_19:
        /*0070*/ 	.word	index@($_Z24createLastRowGraphKernelPhPjS0_S0_jjm$__internal_accurate_pow)
        /*0074*/ 	.word	0x00000000


	//----- nvinfo : EIATTR_FRAME_SIZE
	.align		4
.L_20:
        /*0078*/ 	.byte	0x04, 0x11
        /*007a*/ 	.short	(.L_22 - .L_21)
	.align		4
.L_21:
        /*007c*/ 	.word	index@($__internal_3_$__cuda_sm20_dsqrt_rn_f64_mediumpath_v1)
        /*0080*/ 	.word	0x00000000


	//----- nvinfo : EIATTR_FRAME_SIZE
	.align		4
.L_22:
        /*0084*/ 	.byte	0x04, 0x11
        /*0086*/ 	.short	(.L_24 - .L_23)
	.align		4
.L_23:
        /*0088*/ 	.word	index@(_Z24createLastRowGraphKernelPhPjS0_S0_jjm)
        /*008c*/ 	.word	0x00000000


	//----- nvinfo : EIATTR_REGCOUNT
	.align		4
.L_24:
        /*0090*/ 	.byte	0x04, 0x2f
        /*0092*/ 	.short	(.L_26 - .L_25)
	.align		4
.L_25:
        /*0094*/ 	.word	index@(_Z28createFirstColumnGraphKernelPhPjS0_S0_jjm)
        /*0098*/ 	.word	0x00000022


	//----- nvinfo : EIATTR_FRAME_SIZE
	.align		4
.L_26:
        /*009c*/ 	.byte	0x04, 0x11
        /*009e*/ 	.short	(.L_28 - .L_27)
	.align		4
.L_27:
        /*00a0*/ 	.word	index@($_Z28createFirstColumnGraphKernelPhPjS0_S0_jjm$__internal_accurate_pow)
        /*00a4*/ 	.word	0x00000000


	//----- nvinfo : EIATTR_FRAME_SIZE
	.align		4
.L_28:
        /*00a8*/ 	.byte	0x04, 0x11
        /*00aa*/ 	.short	(.L_30 - .L_29)
	.align		4
.L_29:
        /*00ac*/ 	.word	index@($__internal_2_$__cuda_sm20_dsqrt_rn_f64_mediumpath_v1)
        /*00b0*/ 	.word	0x00000000


	//----- nvinfo : EIATTR_FRAME_SIZE
	.align		4
.L_30:
        /*00b4*/ 	.byte	0x04, 0x11
        /*00b6*/ 	.short	(.L_32 - .L_31)
	.align		4
.L_31:
        /*00b8*/ 	.word	index@(_Z28createFirstColumnGraphKernelPhPjS0_S0_jjm)
        /*00bc*/ 	.word	0x00000000


	//----- nvinfo : EIATTR_REGCOUNT
	.align		4
.L_32:
        /*00c0*/ 	.byte	0x04, 0x2f
        /*00c2*/ 	.short	(.L_34 - .L_33)
	.align		4
.L_33:
        /*00c4*/ 	.word	index@(_Z27createLastColumnGraphKernelPhPjS0_S0_jjm)
        /*00c8*/ 	.word	0x00000028


	//----- nvinfo : EIATTR_FRAME_SIZE
	.align		4
.L_34:
        /*00cc*/ 	.byte	0x04, 0x11
        /*00ce*/ 	.short	(.L_36 - .L_35)
	.align		4
.L_35:
        /*00d0*/ 	.word	index@($_Z27createLastColumnGraphKernelPhPjS0_S0_jjm$__internal_accurate_pow)
        /*00d4*/ 	.word	0x00000000


	//----- nvinfo : EIATTR_FRAME_SIZE
	.align		4
.L_36:
        /*00d8*/ 	.byte	0x04, 0x11
        /*00da*/ 	.short	(.L_38 - .L_37)
	.align		4
.L_37:
        /*00dc*/ 	.word	index@($__internal_1_$__cuda_sm20_dsqrt_rn_f64_mediumpath_v1)
        /*00e0*/ 	.word	0x00000000


	//----- nvinfo : EIATTR_FRAME_SIZE
	.align		4
.L_38:
        /*00e4*/ 	.byte	0x04, 0x11
        /*00e6*/ 	.short	(.L_40 - .L_39)
	.align		4
.L_39:
        /*00e8*/ 	.word	index@(_Z27createLastColumnGraphKernelPhPjS0_S0_jjm)
        /*00ec*/ 	.word	0x00000000


	//----- nvinfo : EIATTR_REGCOUNT
	.align		4
.L_40:
        /*00f0*/ 	.byte	0x04, 0x2f
        /*00f2*/ 	.short	(.L_42 - .L_41)
	.align		4
.L_41:
        /*00f4*/ 	.word	index@(_Z22createInnerGraphKernelPhPjS0_S0_jjm)
        /*00f8*/ 	.word	0x00000028


	//----- nvinfo : EIATTR_FRAME_SIZE
	.align		4
.L_42:
        /*00fc*/ 	.byte	0x04, 0x11
        /*00fe*/ 	.short	(.L_44 - .L_43)
	.align		4
.L_43:
        /*0100*/ 	.word	index@($_Z22createInnerGraphKernelPhPjS0_S0_jjm$__internal_accurate_pow)
        /*0104*/ 	.word	0x00000000


	//----- nvinfo : EIATTR_FRAME_SIZE
	.align		4
.L_44:
        /*0108*/ 	.byte	0x04, 0x11
        /*010a*/ 	.short	(.L_46 - .L_45)
	.align		4
.L_45:
        /*010c*/ 	.word	index@($__internal_0_$__cuda_sm20_dsqrt_rn_f64_mediumpath_v1)
        /*0110*/ 	.word	0x00000000


	//----- nvinfo : EIATTR_FRAME_SIZE
	.align		4
.L_46:
        /*0114*/ 	.byte	0x04, 0x11
        /*0116*/ 	.short	(.L_48 - .L_47)
	.align		4
.L_47:
        /*0118*/ 	.word	index@(_Z22createInnerGraphKernelPhPjS0_S0_jjm)
        /*011c*/ 	.word	0x00000000


	//----- nvinfo : EIATTR_REGCOUNT
	.align		4
.L_48:
        /*0120*/ 	.byte	0x04, 0x2f
        /*0122*/ 	.short	(.L_50 - .L_49)
	.align		4
.L_49:
        /*0124*/ 	.word	index@(_Z18RandFloatToRandRGBPcPfj)
        /*0128*/ 	.word	0x0000000a


	//----- nvinfo : EIATTR_FRAME_SIZE
	.align		4
.L_50:
        /*012c*/ 	.byte	0x04, 0x11
        /*012e*/ 	.short	(.L_52 - .L_51)
	.align		4
.L_51:
        /*0130*/ 	.word	index@(_Z18RandFloatToRandRGBPcPfj)
        /*0134*/ 	.word	0x00000000


	//----- nvinfo : EIATTR_REGCOUNT
	.align		4
.L_52:
        /*0138*/ 	.byte	0x04, 0x2f
        /*013a*/ 	.short	(.L_54 - .L_53)
	.align		4
.L_53:
        /*013c*/ 	.word	index@(_Z23InitPrevLevelComponentsPjjj)
        /*0140*/ 	.word	0x00000008


	//----- nvinfo : EIATTR_FRAME_SIZE
	.align		4
.L_54:
        /*0144*/ 	.byte	0x04, 0x11
        /*0146*/ 	.short	(.L_56 - .L_55)
	.align		4
.L_55:
        /*0148*/ 	.word	index@(_Z23InitPrevLevelComponentsPjjj)
        /*014c*/ 	.word	0x00000000


	//----- nvinfo : EIATTR_REGCOUNT
	.align		4
.L_56:
        /*0150*/ 	.byte	0x04, 0x2f
        /*0152*/ 	.short	(.L_58 - .L_57)
	.align		4
.L_57:
        /*0154*/ 	.word	index@(_Z17CreateLevelOutputPcS_PjS0_jj)
        /*0158*/ 	.word	0x00000012


	//----- nvinfo : EIATTR_FRAME_SIZE
	.align		4
.L_58:
        /*015c*/ 	.byte	0x04, 0x11
        /*015e*/ 	.short	(.L_60 - .L_59)
	.align		4
.L_59:
        /*0160*/ 	.word	index@(_Z17CreateLevelOutputPcS_PjS0_jj)
        /*0164*/ 	.word	0x00000000


	//----- nvinfo : EIATTR_REGCOUNT
	.align		4
.L_60:
        /*0168*/ 	.byte	0x04, 0x2f
        /*016a*/ 	.short	(.L_62 - .L_61)
	.align		4
.L_61:
        /*016c*/ 	.word	index@(_Z14AppendKernel_1PyPjS0_j)
        /*0170*/ 	.word	0x00000010


	//----- nvinfo : EIATTR_FRAME_SIZE
	.align		4
.L_62:
        /*0174*/ 	.byte	0x04, 0x11
        /*0176*/ 	.short	(.L_64 - .L_63)
	.align		4
.L_63:
        /*0178*/ 	.word	index@(_Z14AppendKernel_1PyPjS0_j)
        /*017c*/ 	.word	0x00000000


	//----- nvinfo : EIATTR_REGCOUNT
	.align		4
.L_64:
        /*0180*/ 	.byte	0x04, 0x2f
        /*0182*/ 	.short	(.L_66 - .L_65)
	.align		4
.L_65:
        /*0184*/ 	.word	index@(_Z10ClearArrayPjj)
        /*0188*/ 	.word	0x00000008


	//----- nvinfo : EIATTR_FRAME_SIZE
	.align		4
.L_66:
        /*018c*/ 	.byte	0x04, 0x11
        /*018e*/ 	.short	(.L_68 - .L_67)
	.align		4
.L_67:
        /*0190*/ 	.word	index@(_Z10ClearArrayPjj)
        /*0194*/ 	.word	0x00000000


	//----- nvinfo : EIATTR_REGCOUNT
	.align		4
.L_68:
        /*0198*/ 	.byte	0x04, 0x2f
        /*019a*/ 	.short	(.L_70 - .L_69)
	.align		4
.L_69:
        /*019c*/ 	.word	index@(_Z14ClearEdgeStuffPjS_S_S_j)
        /*01a0*/ 	.word	0x0000000e


	//----- nvinfo : EIATTR_FRAME_SIZE
	.align		4
.L_70:
        /*01a4*/ 	.byte	0x04, 0x11
        /*01a6*/ 	.short	(.L_72 - .L_71)
	.align		4
.L_71:
        /*01a8*/ 	.word	index@(_Z14ClearEdgeStuffPjS_S_S_j)
        /*01ac*/ 	.word	0x00000000


	//----- nvinfo : EIATTR_REGCOUNT
	.align		4
.L_72:
        /*01b0*/ 	.byte	0x04, 0x2f
        /*01b2*/ 	.short	(.L_74 - .L_73)
	.align		4
.L_73:
        /*01b4*/ 	.word	index@(_Z10MakeFlag_3PjS_j)
        /*01b8*/ 	.word	0x0000000a


	//----- nvinfo : EIATTR_FRAME_SIZE
	.align		4
.L_74:
        /*01bc*/ 	.byte	0x04, 0x11
        /*01be*/ 	.short	(.L_76 - .L_75)
	.align		4
.L_75:
        /*01c0*/ 	.word	index@(_Z10MakeFlag_3PjS_j)
        /*01c4*/ 	.word	0x00000000


	//----- nvinfo : EIATTR_REGCOUNT
	.align		4
.L_76:
        /*01c8*/ 	.byte	0x04, 0x2f
        /*01ca*/ 	.short	(.L_78 - .L_77)
	.align		4
.L_77:
        /*01cc*/ 	.word	index@(_Z17MakeSucessorArrayPjS_Pyjj)
        /*01d0*/ 	.word	0x0000001a


	//----- nvinfo : EIATTR_FRAME_SIZE
	.align		4
.L_78:
        /*01d4*/ 	.byte	0x04, 0x11
        /*01d6*/ 	.short	(.L_80 - .L_79)
	.align		4
.L_79:
        /*01d8*/ 	.word	index@($_Z17MakeSucessorArrayPjS_Pyjj$__internal_accurate_pow)
        /*01dc*/ 	.word	0x00000000


	//----- nvinfo : EIATTR_FRAME_SIZE
	.align		4
.L_80:
        /*01e0*/ 	.byte	0x04, 0x11
        /*01e2*/ 	.short	(.L_82 - .L_81)
	.align		4
.L_81:
        /*01e4*/ 	.word	index@(_Z17MakeSucessorArrayPjS_Pyjj)
        /*01e8*/ 	.word	0x00000000


	//----- nvinfo : EIATTR_REGCOUNT
	.align		4
.L_82:
        /*01ec*/ 	.byte	0x04, 0x2f
        /*01ee*/ 	.short	(.L_84 - .L_83)
	.align		4
.L_83:
        /*01f0*/ 	.word	index@(_Z12RemoveCyclesPjj)
        /*01f4*/ 	.word	0x0000000c


	//----- nvinfo : EIATTR_FRAME_SIZE
	.align		4
.L_84:
        /*01f8*/ 	.byte	0x04, 0x11
        /*01fa*/ 	.short	(.L_86 - .L_85)
	.align		4
.L_85:
        /*01fc*/ 	.word	index@(_Z12RemoveCyclesPjj)
        /*0200*/ 	.word	0x00000000


	//----- nvinfo : EIATTR_REGCOUNT
	.align		4
.L_86:
        /*0204*/ 	.byte	0x04, 0x2f
        /*0206*/ 	.short	(.L_88 - .L_87)
	.align		4
.L_87:
        /*0208*/ 	.word	index@(_Z10SuccToCopyPjS_j)
        /*020c*/ 	.word	0x0000000a


	//----- nvinfo : EIATTR_FRAME_SIZE
	.align		4
.L_88:
        /*0210*/ 	.byte	0x04, 0x11
        /*0212*/ 	.short	(.L_90 - .L_89)
	.align		4
.L_89:
        /*0214*/ 	.word	index@(_Z10SuccToCopyPjS_j)
        /*0218*/ 	.word	0x00000000


	//----- nvinfo : EIATTR_REGCOUNT
	.align		4
.L_90:
        /*021c*/ 	.byte	0x04, 0x2f
        /*021e*/ 	.short	(.L_92 - .L_91)
	.align		4
.L_91:
        /*0220*/ 	.word	index@(_Z25PropagateRepresentativeIDPjS_Pbj)
        /*0224*/ 	.word	0x00000018


	//----- nvinfo : EIATTR_FRAME_SIZE
	.align		4
.L_92:
        /*0228*/ 	.byte	0x04, 0x11
        /*022a*/ 	.short	(.L_94 - .L_93)
	.align		4
.L_93:
        /*022c*/ 	.word	index@(_Z25PropagateRepresentativeIDPjS_Pbj)
        /*0230*/ 	.word	0x00000008


	//----- nvinfo : EIATTR_REGCOUNT
	.align		4
.L_94:
        /*0234*/ 	.byte	0x04, 0x2f
        /*0236*/ 	.short	(.L_96 - .L_95)
	.align		4
.L_95:
        /*0238*/ 	.word	index@(_Z10CopyToSuccPjS_j)
        /*023c*/ 	.word	0x0000000a


	//----- nvinfo : EIATTR_FRAME_SIZE
	.align		4
.L_96:
        /*0240*/ 	.byte	0x04, 0x11
        /*0242*/ 	.short	(.L_98 - .L_97)
	.align		4
.L_97:
        /*0244*/ 	.word	index@(_Z10CopyToSuccPjS_j)
        /*0248*/ 	.word	0x00000000


	//----- nvinfo : EIATTR_REGCOUNT
	.align		4
.L_98:
        /*024c*/ 	.byte	0x04, 0x2f
        /*024e*/ 	.short	(.L_100 - .L_99)
	.align		4
.L_99:
        /*0250*/ 	.word	index@(_Z23AppendVertexIDsForSplitPyPjj)
        /*0254*/ 	.word	0x0000000a


	//----- nvinfo : EIATTR_FRAME_SIZE
	.align		4
.L_100:
        /*0258*/ 	.byte	0x04, 0x11
        /*025a*/ 	.short	(.L_102 - .L_101)
	.align		4
.L_101:
        /*025c*/ 	.word	index@(_Z23AppendVertexIDsForSplitPyPjj)
        /*0260*/ 	.word	0x00000000


	//----- nvinfo : EIATTR_REGCOUNT
	.align		4
.L_102:
        /*0264*/ 	.byte	0x04, 0x2f
        /*0266*/ 	.short	(.L_104 - .L_103)
	.align		4
.L_103:
        /*0268*/ 	.word	index@(_Z26MakeSuperVertexIDPerVertexPjPyS_j)
        /*026c*/ 	.word	0x0000001a


	//----- nvinfo : EIATTR_FRAME_SIZE
	.align		4
.L_104:
        /*0270*/ 	.byte	0x04, 0x11
        /*0272*/ 	.short	(.L_106 - .L_105)
	.align		4
.L_105:
        /*0274*/ 	.word	index@($_Z26MakeSuperVertexIDPerVertexPjPyS_j$__internal_accurate_pow)
        /*0278*/ 	.word	0x00000000


	//----- nvinfo : EIATTR_FRAME_SIZE
	.align		4
.L_106:
        /*027c*/ 	.byte	0x04, 0x11
        /*027e*/ 	.short	(.L_108 - .L_107)
	.align		4
.L_107:
        /*0280*/ 	.word	index@(_Z26MakeSuperVertexIDPerVertexPjPyS_j)
        /*0284*/ 	.word	0x00000000


	//----- nvinfo : EIATTR_REGCOUNT
	.align		4
.L_108:
        /*0288*/ 	.byte	0x04, 0x2f
        /*028a*/ 	.short	(.L_110 - .L_109)
	.align		4
.L_109:
        /*028c*/ 	.word	index@(_Z26CopySuperVertexIDPerVertexPjS_j)
        /*0290*/ 	.word	0x0000000a


	//----- nvinfo : EIATTR_FRAME_SIZE
	.align		4
.L_110:
        /*0294*/ 	.byte	0x04, 0x11
        /*0296*/ 	.short	(.L_112 - .L_111)
	.align		4
.L_111:
        /*0298*/ 	.word	index@(_Z26CopySuperVertexIDPerVertexPjS_j)
        /*029c*/ 	.word	0x00000000


	//----- nvinfo : EIATTR_REGCOUNT
	.align		4
.L_112:
        /*02a0*/ 	.byte	0x04, 0x2f
        /*02a2*/ 	.short	(.L_114 - .L_113)
	.align		4
.L_113:
        /*02a4*/ 	.word	index@(_Z15MakeFlagForScanPjPyj)
        /*02a8*/ 	.word	0x0000000a


	//----- nvinfo : EIATTR_FRAME_SIZE
	.align		4
.L_114:
        /*02ac*/ 	.byte	0x04, 0x11
        /*02ae*/ 	.short	(.L_116 - .L_115)
	.align		4
.L_115:
        /*02b0*/ 	.word	index@(_Z15MakeFlagForScanPjPyj)
        /*02b4*/ 	.word	0x00000000


	//----- nvinfo : EIATTR_REGCOUNT
	.align		4
.L_116:
        /*02b8*/ 	.byte	0x04, 0x2f
        /*02ba*/ 	.short	(.L_118 - .L_117)
	.align		4
.L_117:
        /*02bc*/ 	.word	index@(_Z15MakeFlagForUIdsPjS_j)
        /*02c0*/ 	.word	0x0000000a


	//----- nvinfo : EIATTR_FRAME_SIZE
	.align		4
.L_118:
        /*02c4*/ 	.byte	0x04, 0x11
        /*02c6*/ 	.short	(.L_120 - .L_119)
	.align		4
.L_119:
        /*02c8*/ 	.word	index@(_Z15MakeFlagForUIdsPjS_j)
        /*02cc*/ 	.word	0x00000000


	//----- nvinfo : EIATTR_REGCOUNT
	.align		4
.L_120:
        /*02d0*/ 	.byte	0x04, 0x2f
        /*02d2*/ 	.short	(.L_122 - .L_121)
	.align		4
.L_121:
        /*02d4*/ 	.word	index@(_Z13CopyEdgeArrayPjS_j)
        /*02d8*/ 	.word	0x0000000a


	//----- nvinfo : EIATTR_FRAME_SIZE
	.align		4
.L_122:
        /*02dc*/ 	.byte	0x04, 0x11
        /*02de*/ 	.short	(.L_124 - .L_123)
	.align		4
.L_123:
        /*02e0*/ 	.word	index@(_Z13CopyEdgeArrayPjS_j)
        /*02e4*/ 	.word	0x00000000


	//----- nvinfo : EIATTR_REGCOUNT
	.align		4
.L_124:
        /*02e8*/ 	.byte	0x04, 0x2f
        /*02ea*/ 	.short	(.L_126 - .L_125)
	.align		4
.L_125:
        /*02ec*/ 	.word	index@(_Z15RemoveSelfEdgesPjS_S_S_j)
        /*02f0*/ 	.word	0x0000000e


	//----- nvinfo : EIATTR_FRAME_SIZE
	.align		4
.L_126:
        /*02f4*/ 	.byte	0x04, 0x11
        /*02f6*/ 	.short	(.L_128 - .L_127)
	.align		4
.L_127:
        /*02f8*/ 	.word	index@(_Z15RemoveSelfEdgesPjS_S_S_j)
        /*02fc*/ 	.word	0x00000000


	//----- nvinfo : EIATTR_REGCOUNT
	.align		4
.L_128:
        /*0300*/ 	.byte	0x04, 0x2f
        /*0302*/ 	.short	(.L_130 - .L_129)
	.align		4
.L_129:
        /*0304*/ 	.word	index@(_Z17CopyEdgeArrayBackPjS_j)
        /*0308*/ 	.word	0x0000000a


	//----- nvinfo : EIATTR_FRAME_SIZE
	.align		4
.L_130:
        /*030c*/ 	.byte	0x04, 0x11
        /*030e*/ 	.short	(.L_132 - .L_131)
	.align		4
.L_131:
        /*0310*/ 	.word	index@(_Z17CopyEdgeArrayBackPjS_j)
        /*0314*/ 	.word	0x00000000


	//----- nvinfo : EIATTR_REGCOUNT
	.align		4
.L_132:
        /*0318*/ 	.byte	0x04, 0x2f
        /*031a*/ 	.short	(.L_134 - .L_133)
	.align		4
.L_133:
        /*031c*/ 	.word	index@(_Z29AppendForDuplicateEdgeRemovalPyPjS0_S0_S0_j)
        /*0320*/ 	.word	0x00000014


	//----- nvinfo : EIATTR_FRAME_SIZE
	.align		4
.L_134:
        /*0324*/ 	.byte	0x04, 0x11
        /*0326*/ 	.short	(.L_136 - .L_135)
	.align		4
.L_135:
        /*0328*/ 	.word	index@(_Z29AppendForDuplicateEdgeRemovalPyPjS0_S0_S0_j)
        /*032c*/ 	.word	0x00000000


	//----- nvinfo : EIATTR_REGCOUNT
	.align		4
.L_136:
        /*0330*/ 	.byte	0x04, 0x2f
        /*0332*/ 	.short	(.L_138 - .L_137)
	.align		4
.L_137:
        /*0334*/ 	.word	index@(_Z11MarkEdgesUVPjPyS_j)
        /*0338*/ 	.word	0x00000012


	//----- nvinfo : EIATTR_FRAME_SIZE
	.align		4
.L_138:
        /*033c*/ 	.byte	0x04, 0x11
        /*033e*/ 	.short	(.L_140 - .L_139)
	.align		4
.L_139:
        /*0340*/ 	.word	index@(_Z11MarkEdgesUVPjPyS_j)
        /*0344*/ 	.word	0x00000000


	//----- nvinfo : EIATTR_REGCOUNT
	.align		4
.L_140:
        /*0348*/ 	.byte	0x04, 0x2f
        /*034a*/ 	.short	(.L_142 - .L_141)
	.align		4
.L_141:
        /*034c*/ 	.word	index@(_Z15CompactEdgeListPjS_S_S_PyS_S_S_S_)
        /*0350*/ 	.word	0x0000001e


	//----- nvinfo : EIATTR_FRAME_SIZE
	.align		4
.L_142:
        /*0354*/ 	.byte	0x04, 0x11
        /*0356*/ 	.short	(.L_144 - .L_143)
	.align		4
.L_143:
        /*0358*/ 	.word	index@($_Z15CompactEdgeListPjS_S_S_PyS_S_S_S_$__internal_accurate_pow)
        /*035c*/ 	.word	0x00000000


	//----- nvinfo : EIATTR_FRAME_SIZE
	.align		4
.L_144:
        /*0360*/ 	.byte	0x04, 0x11
        /*0362*/ 	.short	(.L_146 - .L_145)
	.align		4
.L_145:
        /*0364*/ 	.word	index@(_Z15CompactEdgeListPjS_S_S_PyS_S_S_S_)
        /*0368*/ 	.word	0x00000000


	//----- nvinfo : EIATTR_REGCOUNT
	.align		4
.L_146:
        /*036c*/ 	.byte	0x04, 0x2f
        /*036e*/ 	.short	(.L_148 - .L_147)
	.align		4
.L_147:
        /*0370*/ 	.word	index@(_Z11CopyEdgeMapPjS_j)
        /*0374*/ 	.word	0x0000000a


	//----- nvinfo : EIATTR_FRAME_SIZE
	.align		4
.L_148:
        /*0378*/ 	.byte	0x04, 0x11
        /*037a*/ 	.short	(.L_150 - .L_149)
	.align		4
.L_149:
        /*037c*/ 	.word	index@(_Z11CopyEdgeMapPjS_j)
        /*0380*/ 	.word	0x00000000


	//----- nvinfo : EIATTR_REGCOUNT
	.align		4
.L_150:
        /*0384*/ 	.byte	0x04, 0x2f
        /*0386*/ 	.short	(.L_152 - .L_151)
	.align		4
.L_151:
        /*0388*/ 	.word	index@(_Z21MakeFlagForVertexListPjS_j)
        /*038c*/ 	.word	0x0000000c


	//----- nvinfo : EIATTR_FRAME_SIZE
	.align		4
.L_152:
        /*0390*/ 	.byte	0x04, 0x11
        /*0392*/ 	.short	(.L_154 - .L_153)
	.align		4
.L_153:
        /*0394*/ 	.word	index@(_Z21MakeFlagForVertexListPjS_j)
        /*0398*/ 	.word	0x00000000


	//----- nvinfo : EIATTR_REGCOUNT
	.align		4
.L_154:
        /*039c*/ 	.byte	0x04, 0x2f
        /*039e*/ 	.short	(.L_156 - .L_155)
	.align		4
.L_155:
        /*03a0*/ 	.word	index@(_Z14MakeVertexListPjS_S_j)
        /*03a4*/ 	.word	0x0000000a


	//----- nvinfo : EIATTR_FRAME_SIZE
	.align		4
.L_156:
        /*03a8*/ 	.byte	0x04, 0x11
        /*03aa*/ 	.short	(.L_158 - .L_157)
	.align		4
.L_157:
        /*03ac*/ 	.word	index@(_Z14MakeVertexListPjS_S_j)
        /*03b0*/ 	.word	0x00000000


	//----- nvinfo : EIATTR_MIN_STACK_SIZE
	.align		4
.L_158:
        /*03b4*/ 	.byte	0x04, 0x12
        /*03b6*/ 	.short	(.L_160 - .L_159)
	.align		4
.L_159:
        /*03b8*/ 	.word	index@(_Z14MakeVertexListPjS_S_j)
        /*03bc*/ 	.word	0x00000000


	//----- nvinfo : EIATTR_MIN_STACK_SIZE
	.align		4
.L_160:
        /*03c0*/ 	.byte	0x04, 0x12
        /*03c2*/ 	.short	(.L_162 - .L_161)
	.align		4
.L_161:
        /*03c4*/ 	.word	index@(_Z21MakeFlagForVertexListPjS_j)
        /*03c8*/ 	.word	0x00000000


	//----- nvinfo : EIATTR_MIN_STACK_SIZE
	.align		4
.L_162:
        /*03cc*/ 	.byte	0x04, 0x12
        /*03ce*/ 	.short	(.L_164 - .L_163)
	.align		4
.L_163:
        /*03d0*/ 	.word	index@(_Z11CopyEdgeMapPjS_j)
        /*03d4*/ 	.word	0x00000000


	//----- nvinfo : EIATTR_MIN_STACK_SIZE
	.align		4
.L_164:
        /*03d8*/ 	.byte	0x04, 0x12
        /*03da*/ 	.short	(.L_166 - .L_165)
	.align		4
.L_165:
        /*03dc*/ 	.word	index@(_Z15CompactEdgeListPjS_S_S_PyS_S_S_S_)
        /*03e0*/ 	.word	0x00000000


	//----- nvinfo : EIATTR_MIN_STACK_SIZE
	.align		4
.L_166:
        /*03e4*/ 	.byte	0x04, 0x12
        /*03e6*/ 	.short	(.L_168 - .L_167)
	.align		4
.L_167:
        /*03e8*/ 	.word	index@(_Z11MarkEdgesUVPjPyS_j)
        /*03ec*/ 	.word	0x00000000


	//----- nvinfo : EIATTR_MIN_STACK_SIZE
	.align		4
.L_168:
        /*03f0*/ 	.byte	0x04, 0x12
        /*03f2*/ 	.short	(.L_170 - .L_169)
	.align		4
.L_169:
        /*03f4*/ 	.word	index@(_Z29AppendForDuplicateEdgeRemovalPyPjS0_S0_S0_j)
        /*03f8*/ 	.word	0x00000000


	//----- nvinfo : EIATTR_MIN_STACK_SIZE
	.align		4
.L_170:
        /*03fc*/ 	.byte	0x04, 0x12
        /*03fe*/ 	.short	(.L_172 - .L_171)
	.align		4
.L_171:
        /*0400*/ 	.word	index@(_Z17CopyEdgeArrayBackPjS_j)
        /*0404*/ 	.word	0x00000000


	//----- nvinfo : EIATTR_MIN_STACK_SIZE
	.align		4
.L_172:
        /*0408*/ 	.byte	0x04, 0x12
        /*040a*/ 	.short	(.L_174 - .L_173)
	.align		4
.L_173:
        /*040c*/ 	.word	index@(_Z15RemoveSelfEdgesPjS_S_S_j)
        /*0410*/ 	.word	0x00000000


	//----- nvinfo : EIATTR_MIN_STACK_SIZE
	.align		4
.L_174:
        /*0414*/ 	.byte	0x04, 0x12
        /*0416*/ 	.short	(.L_176 - .L_175)
	.align		4
.L_175:
        /*0418*/ 	.word	index@(_Z13CopyEdgeArrayPjS_j)
        /*041c*/ 	.word	0x00000000


	//----- nvinfo : EIATTR_MIN_STACK_SIZE
	.align		4
.L_176:
        /*0420*/ 	.byte	0x04, 0x12
        /*0422*/ 	.short	(.L_178 - .L_177)
	.align		4
.L_177:
        /*0424*/ 	.word	index@(_Z15MakeFlagForUIdsPjS_j)
        /*0428*/ 	.word	0x00000000


	//----- nvinfo : EIATTR_MIN_STACK_SIZE
	.align		4
.L_178:
        /*042c*/ 	.byte	0x04, 0x12
        /*042e*/ 	.short	(.L_180 - .L_179)
	.align		4
.L_179:
        /*0430*/ 	.word	index@(_Z15MakeFlagForScanPjPyj)
        /*0434*/ 	.word	0x00000000


	//----- nvinfo : EIATTR_MIN_STACK_SIZE
	.align		4
.L_180:
        /*0438*/ 	.byte	0x04, 0x12
        /*043a*/ 	.short	(.L_182 - .L_181)
	.align		4
.L_181:
        /*043c*/ 	.word	index@(_Z26CopySuperVertexIDPerVertexPjS_j)
        /*0440*/ 	.word	0x00000000


	//----- nvinfo : EIATTR_MIN_STACK_SIZE
	.align		4
.L_182:
        /*0444*/ 	.byte	0x04, 0x12
        /*0446*/ 	.short	(.L_184 - .L_183)
	.align		4
.L_183:
        /*0448*/ 	.word	index@(_Z26MakeSuperVertexIDPerVertexPjPyS_j)
        /*044c*/ 	.word	0x00000000


	//----- nvinfo : EIATTR_MIN_STACK_SIZE
	.align		4
.L_184:
        /*0450*/ 	.byte	0x04, 0x12
        /*0452*/ 	.short	(.L_186 - .L_185)
	.align		4
.L_185:
        /*0454*/ 	.word	index@(_Z23AppendVertexIDsForSplitPyPjj)
        /*0458*/ 	.word	0x00000000


	//----- nvinfo : EIATTR_MIN_STACK_SIZE
	.align		4
.L_186:
        /*045c*/ 	.byte	0x04, 0x12
        /*045e*/ 	.short	(.L_188 - .L_187)
	.align		4
.L_187:
        /*0460*/ 	.word	index@(_Z10CopyToSuccPjS_j)
        /*0464*/ 	.word	0x00000000


	//----- nvinfo : EIATTR_MIN_STACK_SIZE
	.align		4
.L_188:
        /*0468*/ 	.byte	0x04, 0x12
        /*046a*/ 	.short	(.L_190 - .L_189)
	.align		4
.L_189:
        /*046c*/ 	.word	index@(_Z25PropagateRepresentativeIDPjS_Pbj)
        /*0470*/ 	.word	0x00000008


	//----- nvinfo : EIATTR_MIN_STACK_SIZE
	.align		4
.L_190:
        /*0474*/ 	.byte	0x04, 0x12
        /*0476*/ 	.short	(.L_192 - .L_191)
	.align		4
.L_191:
        /*0478*/ 	.word	index@(_Z10SuccToCopyPjS_j)
        /*047c*/ 	.word	0x00000000


	//----- nvinfo : EIATTR_MIN_STACK_SIZE
	.align		4
.L_192:
        /*0480*/ 	.byte	0x04, 0x12
        /*0482*/ 	.short	(.L_194 - .L_193)
	.align		4
.L_193:
        /*0484*/ 	.word	index@(_Z12RemoveCyclesPjj)
        /*0488*/ 	.word	0x00000000


	//----- nvinfo : EIATTR_MIN_STACK_SIZE
	.align		4
.L_194:
        /*048c*/ 	.byte	0x04, 0x12
        /*048e*/ 	.short	(.L_196 - .L_195)
	.align		4
.L_195:
        /*0490*/ 	.word	index@(_Z17MakeSucessorArrayPjS_Pyjj)
        /*0494*/ 	.word	0x00000000


	//----- nvinfo : EIATTR_MIN_STACK_SIZE
	.align		4
.L_196:
        /*0498*/ 	.byte	0x04, 0x12
        /*049a*/ 	.short	(.L_198 - .L_197)
	.align		4
.L_197:
        /*049c*/ 	.word	index@(_Z10MakeFlag_3PjS_j)
        /*04a0*/ 	.word	0x00000000


	//----- nvinfo : EIATTR_MIN_STACK_SIZE
	.align		4
.L_198:
        /*04a4*/ 	.byte	0x04, 0x12
        /*04a6*/ 	.short	(.L_200 - .L_199)
	.align		4
.L_199:
        /*04a8*/ 	.word	index@(_Z14ClearEdgeStuffPjS_S_S_j)
        /*04ac*/ 	.word	0x00000000


	//----- nvinfo : EIATTR_MIN_STACK_SIZE
	.align		4
.L_200:
        /*04b0*/ 	.byte	0x04, 0x12
        /*04b2*/ 	.short	(.L_202 - .L_201)
	.align		4
.L_201:
        /*04b4*/ 	.word	index@(_Z10ClearArrayPjj)
        /*04b8*/ 	.word	0x00000000


	//----- nvinfo : EIATTR_MIN_STACK_SIZE
	.align		4
.L_202:
        /*04bc*/ 	.byte	0x04, 0x12
        /*04be*/ 	.short	(.L_204 - .L_203)
	.align		4
.L_203:
        /*04c0*/ 	.word	index@(_Z14AppendKernel_1PyPjS0_j)
        /*04c4*/ 	.word	0x00000000


	//----- nvinfo : EIATTR_MIN_STACK_SIZE
	.align		4
.L_204:
        /*04c8*/ 	.byte	0x04, 0x12
        /*04ca*/ 	.short	(.L_206 - .L_205)
	.align		4
.L_205:
        /*04cc*/ 	.word	index@(_Z17CreateLevelOutputPcS_PjS0_jj)
        /*04d0*/ 	.word	0x00000000


	//----- nvinfo : EIATTR_MIN_STACK_SIZE
	.align		4
.L_206:
        /*04d4*/ 	.byte	0x04, 0x12
        /*04d6*/ 	.short	(.L_208 - .L_207)
	.align		4
.L_207:
        /*04d8*/ 	.word	index@(_Z23InitPrevLevelComponentsPjjj)
        /*04dc*/ 	.word	0x00000000


	//----- nvinfo : EIATTR_MIN_STACK_SIZE
	.align		4
.L_208:
        /*04e0*/ 	.byte	0x04, 0x12
        /*04e2*/ 	.short	(.L_210 - .L_209)
	.align		4
.L_209:
        /*04e4*/ 	.word	index@(_Z18RandFloatToRandRGBPcPfj)
        /*04e8*/ 	.word	0x00000000


	//----- nvinfo : EIATTR_MIN_STACK_SIZE
	.align		4
.L_210:
        /*04ec*/ 	.byte	0x04, 0x12
        /*04ee*/ 	.short	(.L_212 - .L_211)
	.align		4
.L_211:
        /*04f0*/ 	.word	index@(_Z22createInnerGraphKernelPhPjS0_S0_jjm)
        /*04f4*/ 	.word	0x00000000


	//----- nvinfo : EIATTR_MIN_STACK_SIZE
	.align		4
.L_212:
        /*04f8*/ 	.byte	0x04, 0x12
        /*04fa*/ 	.short	(.L_214 - .L_213)
	.align		4
.L_213:
        /*04fc*/ 	.word	index@(_Z27createLastColumnGraphKernelPhPjS0_S0_jjm)
        /*0500*/ 	.word	0x00000000


	//----- nvinfo : EIATTR_MIN_STACK_SIZE
	.align		4
.L_214:
        /*0504*/ 	.byte	0x04, 0x12
        /*0506*/ 	.short	(.L_216 - .L_215)
	.align		4
.L_215:
        /*0508*/ 	.word	index@(_Z28createFirstColumnGraphKernelPhPjS0_S0_jjm)
        /*050c*/ 	.word	0x00000000


	//----- nvinfo : EIATTR_MIN_STACK_SIZE
	.align		4
.L_216:
        /*0510*/ 	.byte	0x04, 0x12
        /*0512*/ 	.short	(.L_218 - .L_217)
	.align		4
.L_217:
        /*0514*/ 	.word	index@(_Z24createLastRowGraphKernelPhPjS0_S0_jjm)
        /*0518*/ 	.word	0x00000000


	//----- nvinfo : EIATTR_MIN_STACK_SIZE
	.align		4
.L_218:
        /*051c*/ 	.byte	0x04, 0x12
        /*051e*/ 	.short	(.L_220 - .L_219)
	.align		4
.L_219:
        /*0520*/ 	.word	index@(_Z25createFirstRowGraphKernelPhPjS0_S0_jjm)
        /*0524*/ 	.word	0x00000000


	//----- nvinfo : EIATTR_MIN_STACK_SIZE
	.align		4
.L_220:
        /*0528*/ 	.byte	0x04, 0x12
        /*052a*/ 	.short	(.L_222 - .L_221)
	.align		4
.L_221:
        /*052c*/ 	.word	index@(_Z23createCornerGraphKernelPhPjS0_S0_jjm)
        /*0530*/ 	.word	0x00000000
.L_222:


//--------------------- .nv.compat                --------------------------
	.section	.nv.compat,"",@"SHT_CUDA_COMPAT_INFO"
	.align	4
        /*0000*/ 	.byte	0x02, 0x09, 0x00, 0x00, 0x02, 0x02, 0x01, 0x00, 0x02, 0x05, 0x05, 0x00, 0x03, 0x07, 0x01, 0x01
        /*0010*/ 	.byte	0x02, 0x03, 0x00, 0x00, 0x02, 0x06, 0x01, 0x00, 0x04, 0x0b, 0x08, 0x00, 0x01, 0x00, 0x00, 0x00
        /*0020*/ 	.byte	0x00, 0x00, 0x00, 0x00


//--------------------- .nv.info._Z14MakeVertexListPjS_S_j --------------------------
	.section	.nv.info._Z14MakeVertexListPjS_S_j,"",@"SHT_CUDA_INFO"
	.sectionflags	@""
	.align	4


	//----- nvinfo : EIATTR_CUDA_API_VERSION
	.align		4
        /*0000*/ 	.byte	0x04, 0x37
        /*0002*/ 	.short	(.L_224 - .L_223)
.L_223:
        /*0004*/ 	.word	0x00000082


	//----- nvinfo : EIATTR_KPARAM_INFO
	.align		4
.L_224:
        /*0008*/ 	.byte	0x04, 0x17
        /*000a*/ 	.short	(.L_226 - .L_225)
.L_225:
        /*000c*/ 	.word	0x00000000
        /*0010*/ 	.short	0x0003
        /*0012*/ 	.short	0x0018
        /*0014*/ 	.byte	0x00, 0xf0, 0x11, 0x00


	//----- nvinfo : EIATTR_KPARAM_INFO
	.align		4
.L_226:
        /*0018*/ 	.byte	0x04, 0x17
        /*001a*/ 	.short	(.L_228 - .L_227)
.L_227:
        /*001c*/ 	.word	0x00000000
        /*0020*/ 	.short	0x0002
        /*0022*/ 	.short	0x0010
        /*0024*/ 	.byte	0x00, 0xf5, 0x21, 0x00


	//----- nvinfo : EIATTR_KPARAM_INFO
	.align		4
.L_228:
        /*0028*/ 	.byte	0x04, 0x17
        /*002a*/ 	.short	(.L_230 - .L_229)
.L_229:
        /*002c*/ 	.word	0x00000000
        /*0030*/ 	.short	0x0001
        /*0032*/ 	.short	0x0008
        /*0034*/ 	.byte	0x00, 0xf5, 0x21, 0x00


	//----- nvinfo : EIATTR_KPARAM_INFO
	.align		4
.L_230:
        /*0038*/ 	.byte	0x04, 0x17
        /*003a*/ 	.short	(.L_232 - .L_231)
.L_231:
        /*003c*/ 	.word	0x00000000
        /*0040*/ 	.short	0x0000
        /*0042*/ 	.short	0x0000
        /*0044*/ 	.byte	0x00, 0xf5, 0x21, 0x00


	//----- nvinfo : EIATTR_SPARSE_MMA_MASK
	.align		4
.L_232:
        /*0048*/ 	.byte	0x03, 0x50
        /*004a*/ 	.short	0x0000


	//----- nvinfo : EIATTR_MAXREG_COUNT
	.align		4
        /*004c*/ 	.byte	0x03, 0x1b
        /*004e*/ 	.short	0x00ff


	//----- nvinfo : EIATTR_MERCURY_ISA_VERSION
	.align		4
        /*0050*/ 	.byte	0x03, 0x5f
        /*0052*/ 	.short	0x0101


	//----- nvinfo : EIATTR_VRC_CTA_INIT_COUNT
	.align		4
        /*0054*/ 	.byte	0x02, 0x4a
	.zero		1
	.zero		1


	//----- nvinfo : EIATTR_EXIT_INSTR_OFFSETS
	.align		4
        /*0058*/ 	.byte	0x04, 0x1c
        /*005a*/ 	.short	(.L_234 - .L_233)


	//   ....[0]....
.L_233:
        /*005c*/ 	.word	0x00000070


	//   ....[1]....
        /*0060*/ 	.word	0x000000d0


	//   ....[2]....
        /*0064*/ 	.word	0x00000140


	//----- nvinfo : EIATTR_CBANK_PARAM_SIZE
	.align		4
.L_234:
        /*0068*/ 	.byte	0x03, 0x19
        /*006a*/ 	.short	0x001c


	//----- nvinfo : EIATTR_PARAM_CBANK
	.align		4
        /*006c*/ 	.byte	0x04, 0x0a
        /*006e*/ 	.short	(.L_236 - .L_235)
	.align		4
.L_235:
        /*0070*/ 	.word	index@(.nv.constant0._Z14MakeVertexListPjS_S_j)
        /*0074*/ 	.short	0x0380
        /*0076*/ 	.short	0x001c


	//----- nvinfo : EIATTR_SW_WAR
	.align		4
.L_236:
        /*0078*/ 	.byte	0x04, 0x36
        /*007a*/ 	.short	(.L_238 - .L_237)
.L_237:
        /*007c*/ 	.word	0x00000008
.L_238:


//--------------------- .nv.info._Z21MakeFlagForVertexListPjS_j --------------------------
	.section	.nv.info._Z21MakeFlagForVertexListPjS_j,"",@"SHT_CUDA_INFO"
	.sectionflags	@""
	.align	4


	//----- nvinfo : EIATTR_CUDA_API_VERSION
	.align		4
        /*0000*/ 	.byte	0x04, 0x37
        /*0002*/ 	.short	(.L_240 - .L_239)
.L_239:
        /*0004*/ 	.word	0x00000082


	//----- nvinfo : EIATTR_KPARAM_INFO
	.align		4
.L_240:
        /*0008*/ 	.byte	0x04, 0x17
        /*000a*/ 	.short	(.L_242 - .L_241)
.L_241:
        /*000c*/ 	.word	0x00000000
        /*0010*/ 	.short	0x0002
        /*0012*/ 	.short	0x0010
        /*0014*/ 	.byte	0x00, 0xf0, 0x11, 0x00


	//----- nvinfo : EIATTR_KPARAM_INFO
	.align		4
.L_242:
        /*0018*/ 	.byte	0x04, 0x17
        /*001a*/ 	.short	(.L_244 - .L_243)
.L_243:
        /*001c*/ 	.word	0x00000000
        /*0020*/ 	.short	0x0001
        /*0022*/ 	.short	0x0008
        /*0024*/ 	.byte	0x00, 0xf5, 0x21, 0x00


	//----- nvinfo : EIATTR_KPARAM_INFO
	.align		4
.L_244:
        /*0028*/ 	.byte	0x04, 0x17
        /*002a*/ 	.short	(.L_246 - .L_245)
.L_245:
        /*002c*/ 	.word	0x00000000
        /*0030*/ 	.short	0x0000
        /*0032*/ 	.short	0x0000
        /*0034*/ 	.byte	0x00, 0xf5, 0x21, 0x00


	//----- nvinfo : EIATTR_SPARSE_MMA_MASK
	.align		4
.L_246:
        /*0038*/ 	.byte	0x03, 0x50
        /*003a*/ 	.short	0x0000


	//----- nvinfo : EIATTR_MAXREG_COUNT
	.align		4
        /*003c*/ 	.byte	0x03, 0x1b
        /*003e*/ 	.short	0x00ff


	//----- nvinfo : EIATTR_MERCURY_ISA_VERSION
	.align		4
        /*0040*/ 	.byte	0x03, 0x5f
        /*0042*/ 	.short	0x0101


	//----- nvinfo : EIATTR_VRC_CTA_INIT_COUNT
	.align		4
        /*0044*/ 	.byte	0x02, 0x4a
	.zero		1
	.zero		1


	//----- nvinfo : EIATTR_EXIT_INSTR_OFFSETS
	.align		4
        /*0048*/ 	.byte	0x04, 0x1c
        /*004a*/ 	.short	(.L_248 - .L_247)


	//   ....[0]....
.L_247:
        /*004c*/ 	.word	0x00000070


	//   ....[1]....
        /*0050*/ 	.word	0x00000120


	//   ....[2]....
        /*0054*/ 	.word	0x00000170


	//   ....[3]....
        /*0058*/ 	.word	0x000001b0


	//----- nvinfo : EIATTR_CRS_STACK_SIZE
	.align		4
.L_248:
        /*005c*/ 	.byte	0x04, 0x1e
        /*005e*/ 	.short	(.L_250 - .L_249)
.L_249:
        /*0060*/ 	.word	0x00000000


	//----- nvinfo : EIATTR_CBANK_PARAM_SIZE
	.align		4
.L_250:
        /*0064*/ 	.byte	0x03, 0x19
        /*0066*/ 	.short	0x0014


	//----- nvinfo : EIATTR_PARAM_CBANK
	.align		4
        /*0068*/ 	.byte	0x04, 0x0a
        /*006a*/ 	.short	(.L_252 - .L_251)
	.align		4
.L_251:
        /*006c*/ 	.word	index@(.nv.constant0._Z21MakeFlagForVertexListPjS_j)
        /*0070*/ 	.short	0x0380
        /*0072*/ 	.short	0x0014


	//----- nvinfo : EIATTR_SW_WAR
	.align		4
.L_252:
        /*0074*/ 	.byte	0x04, 0x36
        /*0076*/ 	.short	(.L_254 - .L_253)
.L_253:
        /*0078*/ 	.word	0x00000008
.L_254:


//--------------------- .nv.info._Z11CopyEdgeMapPjS_j --------------------------
	.section	.nv.info._Z11CopyEdgeMapPjS_j,"",@"SHT_CUDA_INFO"
	.sectionflags	@""
	.align	4


	//----- nvinfo : EIATTR_CUDA_API_VERSION
	.align		4
        /*0000*/ 	.byte	0x04, 0x37
        /*0002*/ 	.short	(.L_256 - .L_255)
.L_255:
        /*0004*/ 	.word	0x00000082


	//----- nvinfo : EIATTR_KPARAM_INFO
	.align		4
.L_256:
        /*0008*/ 	.byte	0x04, 0x17
        /*000a*/ 	.short	(.L_258 - .L_257)
.L_257:
        /*000c*/ 	.word	0x00000000
        /*0010*/ 	.short	0x0002
        /*0012*/ 	.short	0x0010
        /*0014*/ 	.byte	0x00, 0xf0, 0x11, 0x00


	//----- nvinfo : EIATTR_KPARAM_INFO
	.align		4
.L_258:
        /*0018*/ 	.byte	0x04, 0x17
        /*001a*/ 	.short	(.L_260 - .L_259)
.L_259:
        /*001c*/ 	.word	0x00000000
        /*0020*/ 	.short	0x0001
        /*0022*/ 	.short	0x0008
        /*0024*/ 	.byte	0x00, 0xf5, 0x21, 0x00


	//----- nvinfo : EIATTR_KPARAM_INFO
	.align		4
.L_260:
        /*0028*/ 	.byte	0x04, 0x17
        /*002a*/ 	.short	(.L_262 - .L_261)
.L_261:
        /*002c*/ 	.word	0x00000000
        /*0030*/ 	.short	0x0000
        /*0032*/ 	.short	0x0000
        /*0034*/ 	.byte	0x00, 0xf5, 0x21, 0x00


	//----- nvinfo : EIATTR_SPARSE_MMA_MASK
	.align		4
.L_262:
        /*0038*/ 	.byte	0x03, 0x50
        /*003a*/ 	.short	0x0000


	//----- nvinfo : EIATTR_MAXREG_COUNT
	.align		4
        /*003c*/ 	.byte	0x03, 0x1b
        /*003e*/ 	.short	0x00ff


	//----- nvinfo : EIATTR_MERCURY_ISA_VERSION
	.align		4
        /*0040*/ 	.byte	0x03, 0x5f
        /*0042*/ 	.short	0x0101


	//----- nvinfo : EIATTR_VRC_CTA_INIT_COUNT
	.align		4
        /*0044*/ 	.byte	0x02, 0x4a
	.zero		1
	.zero		1


	//----- nvinfo : EIATTR_EXIT_INSTR_OFFSETS
	.align		4
        /*0048*/ 	.byte	0x04, 0x1c
        /*004a*/ 	.short	(.L_264 - .L_263)


	//   ....[0]....
.L_263:
        /*004c*/ 	.word	0x00000070


	//   ....[1]....
        /*0050*/ 	.word	0x000000f0


	//----- nvinfo : EIATTR_CBANK_PARAM_SIZE
	.align		4
.L_264:
        /*0054*/ 	.byte	0x03, 0x19
        /*0056*/ 	.short	0x0014


	//----- nvinfo : EIATTR_PARAM_CBANK
	.align		4
        /*0058*/ 	.byte	0x04, 0x0a
        /*005a*/ 	.short	(.L_266 - .L_265)
	.align		4
.L_265:
        /*005c*/ 	.word	index@(.nv.constant0._Z11CopyEdgeMapPjS_j)
        /*0060*/ 	.short	0x0380
        /*0062*/ 	.short	0x0014


	//----- nvinfo : EIATTR_SW_WAR
	.align		4
.L_266:
        /*0064*/ 	.byte	0x04, 0x36
        /*0066*/ 	.short	(.L_268 - .L_267)
.L_267:
        /*0068*/ 	.word	0x00000008
.L_268:


//--------------------- .nv.info._Z15CompactEdgeListPjS_S_S_PyS_S_S_S_ --------------------------
	.section	.nv.info._Z15CompactEdgeListPjS_S_S_PyS_S_S_S_,"",@"SHT_CUDA_INFO"
	.sectionflags	@""
	.align	4


	//----- nvinfo : EIATTR_CUDA_API_VERSION
	.align		4
        /*0000*/ 	.byte	0x04, 0x37
        /*0002*/ 	.short	(.L_270 - .L_269)
.L_269:
        /*0004*/ 	.word	0x00000082


	//----- nvinfo : EIATTR_KPARAM_INFO
	.align		4
.L_270:
        /*0008*/ 	.byte	0x04, 0x17
        /*000a*/ 	.short	(.L_272 - .L_271)
.L_271:
        /*000c*/ 	.word	0x00000000
        /*0010*/ 	.short	0x0008
        /*0012*/ 	.short	0x0040
        /*0014*/ 	.byte	0x00, 0xf5, 0x21, 0x00


	//----- nvinfo : EIATTR_KPARAM_INFO
	.align		4
.L_272:
        /*0018*/ 	.byte	0x04, 0x17
        /*001a*/ 	.short	(.L_274 - .L_273)
.L_273:
        /*001c*/ 	.word	0x00000000
        /*0020*/ 	.short	0x0007
        /*0022*/ 	.short	0x0038
        /*0024*/ 	.byte	0x00, 0xf5, 0x21, 0x00


	//----- nvinfo : EIATTR_KPARAM_INFO
	.align		4
.L_274:
        /*0028*/ 	.byte	0x04, 0x17
        /*002a*/ 	.short	(.L_276 - .L_275)
.L_275:
        /*002c*/ 	.word	0x00000000
        /*0030*/ 	.short	0x0006
        /*0032*/ 	.short	0x0030
        /*0034*/ 	.byte	0x00, 0xf5, 0x21, 0x00


	//----- nvinfo : EIATTR_KPARAM_INFO
	.align		4
.L_276:
        /*0038*/ 	.byte	0x04, 0x17
        /*003a*/ 	.short	(.L_278 - .L_277)
.L_277:
        /*003c*/ 	.word	0x00000000
        /*0040*/ 	.short	0x0005
        /*0042*/ 	.short	0x0028
        /*0044*/ 	.byte	0x00, 0xf5, 0x21, 0x00


	//----- nvinfo : EIATTR_KPARAM_INFO
	.align		4
.L_278:
        /*0048*/ 	.byte	0x04, 0x17
        /*004a*/ 	.short	(.L_280 - .L_279)
.L_279:
        /*004c*/ 	.word	0x00000000
        /*0050*/ 	.short	0x0004
        /*0052*/ 	.short	0x0020
        /*0054*/ 	.byte	0x00, 0xf5, 0x21, 0x00


	//----- nvinfo : EIATTR_KPARAM_INFO
	.align		4
.L_280:
        /*0058*/ 	.byte	0x04, 0x17
        /*005a*/ 	.short	(.L_282 - .L_281)
.L_281:
        /*005c*/ 	.word	0x00000000
        /*0060*/ 	.short	0x0003
        /*0062*/ 	.short	0x0018
        /*0064*/ 	.byte	0x00, 0xf5, 0x21, 0x00


	//----- nvinfo : EIATTR_KPARAM_INFO
	.align		4
.L_282:
        /*0068*/ 	.byte	0x04, 0x17
        /*006a*/ 	.short	(.L_284 - .L_283)
.L_283:
        /*006c*/ 	.word	0x00000000
        /*0070*/ 	.short	0x0002
        /*0072*/ 	.short	0x0010
        /*0074*/ 	.byte	0x00, 0xf5, 0x21, 0x00


	//----- nvinfo : EIATTR_KPARAM_INFO
	.align		4
.L_284:
        /*0078*/ 	.byte	0x04, 0x17
        /*007a*/ 	.short	(.L_286 - .L_285)
.L_285:
        /*007c*/ 	.word	0x00000000
        /*0080*/ 	.short	0x0001
        /*0082*/ 	.short	0x0008
        /*0084*/ 	.byte	0x00, 0xf5, 0x21, 0x00


	//----- nvinfo : EIATTR_KPARAM_INFO
	.align		4
.L_286:
        /*0088*/ 	.byte	0x04, 0x17
        /*008a*/ 	.short	(.L_288 - .L_287)
.L_287:
        /*008c*/ 	.word	0x00000000
        /*0090*/ 	.short	0x0000
        /*0092*/ 	.short	0x0000
        /*0094*/ 	.byte	0x00, 0xf5, 0x21, 0x00


	//----- nvinfo : EIATTR_SPARSE_MMA_MASK
	.align		4
.L_288:
        /*0098*/ 	.byte	0x03, 0x50
        /*009a*/ 	.short	0x0000


	//----- nvinfo : EIATTR_MAXREG_COUNT
	.align		4
        /*009c*/ 	.byte	0x03, 0x1b
        /*009e*/ 	.short	0x00ff


	//----- nvinfo : EIATTR_MERCURY_ISA_VERSION
	.align		4
        /*00a0*/ 	.byte	0x03, 0x5f
        /*00a2*/ 	.short	0x0101


	//----- nvinfo : EIATTR_INT_WARP_WIDE_INSTR_OFFSETS
	.align		4
        /*00a4*/ 	.byte	0x04, 0x31
        /*00a6*/ 	.short	(.L_290 - .L_289)


	//   ....[0]....
.L_289:
        /*00a8*/ 	.word	0x00000320


	//   ....[1]....
        /*00ac*/ 	.word	0x00000350


	//   ....[2]....
        /*00b0*/ 	.word	0x000003d0


	//----- nvinfo : EIATTR_VRC_CTA_INIT_COUNT
	.align		4
.L_290:
        /*00b4*/ 	.byte	0x02, 0x4a
	.zero		1
	.zero		1


	//----- nvinfo : EIATTR_EXIT_INSTR_OFFSETS
	.align		4
        /*00b8*/ 	.byte	0x04, 0x1c
        /*00ba*/ 	.short	(.L_292 - .L_291)


	//   ....[0]....
.L_291:
        /*00bc*/ 	.word	0x00000090


	//   ....[1]....
        /*00c0*/ 	.word	0x000000e0


	//   ....[2]....
        /*00c4*/ 	.word	0x000002e0


	//   ....[3]....
        /*00c8*/ 	.word	0x00000470


	//----- nvinfo : EIATTR_CRS_STACK_SIZE
	.align		4
.L_292:
        /*00cc*/ 	.byte	0x04, 0x1e
        /*00ce*/ 	.short	(.L_294 - .L_293)
.L_293:
        /*00d0*/ 	.word	0x00000000


	//----- nvinfo : EIATTR_CBANK_PARAM_SIZE
	.align		4
.L_294:
        /*00d4*/ 	.byte	0x03, 0x19
        /*00d6*/ 	.short	0x0048


	//----- nvinfo : EIATTR_PARAM_CBANK
	.align		4
        /*00d8*/ 	.byte	0x04, 0x0a
        /*00da*/ 	.short	(.L_296 - .L_295)
	.align		4
.L_295:
        /*00dc*/ 	.word	index@(.nv.constant0._Z15CompactEdgeListPjS_S_S_PyS_S_S_S_)
        /*00e0*/ 	.short	0x0380
        /*00e2*/ 	.short	0x0048


	//----- nvinfo : EIATTR_SW_WAR
	.align		4
.L_296:
        /*00e4*/ 	.byte	0x04, 0x36
        /*00e6*/ 	.short	(.L_298 - .L_297)
.L_297:
        /*00e8*/ 	.word	0x00000008
.L_298:


//--------------------- .nv.info._Z11MarkEdgesUVPjPyS_j --------------------------
	.section	.nv.info._Z11MarkEdgesUVPjPyS_j,"",@"SHT_CUDA_INFO"
	.sectionflags	@""
	.align	4


	//----- nvinfo : EIATTR_CUDA_API_VERSION
	.align		4
        /*0000*/ 	.byte	0x04, 0x37
        /*0002*/ 	.short	(.L_300 - .L_299)
.L_299:
        /*0004*/ 	.word	0x00000082


	//----- nvinfo : EIATTR_KPARAM_INFO
	.align		4
.L_300:
        /*0008*/ 	.byte	0x04, 0x17
        /*000a*/ 	.short	(.L_302 - .L_301)
.L_301:
        /*000c*/ 	.word	0x00000000
        /*0010*/ 	.short	0x0003
        /*0012*/ 	.short	0x0018
        /*0014*/ 	.byte	0x00, 0xf0, 0x11, 0x00


	//----- nvinfo : EIATTR_KPARAM_INFO
	.align		4
.L_302:
        /*0018*/ 	.byte	0x04, 0x17
        /*001a*/ 	.short	(.L_304 - .L_303)
.L_303:
        /*001c*/ 	.word	0x00000000
        /*0020*/ 	.short	0x0002
        /*0022*/ 	.short	0x0010
        /*0024*/ 	.byte	0x00, 0xf5, 0x21, 0x00


	//----- nvinfo : EIATTR_KPARAM_INFO
	.align		4
.L_304:
        /*0028*/ 	.byte	0x04, 0x17
        /*002a*/ 	.short	(.L_306 - .L_305)
.L_305:
        /*002c*/ 	.word	0x00000000
        /*0030*/ 	.short	0x0001
        /*0032*/ 	.short	0x0008
        /*0034*/ 	.byte	0x00, 0xf5, 0x21, 0x00


	//----- nvinfo : EIATTR_KPARAM_INFO
	.align		4
.L_306:
        /*0038*/ 	.byte	0x04, 0x17
        /*003a*/ 	.short	(.L_308 - .L_307)
.L_307:
        /*003c*/ 	.word	0x00000000
        /*0040*/ 	.short	0x0000
        /*0042*/ 	.short	0x0000
        /*0044*/ 	.byte	0x00, 0xf5, 0x21, 0x00


	//----- nvinfo : EIATTR_SPARSE_MMA_MASK
	.align		4
.L_308:
        /*0048*/ 	.byte	0x03, 0x50
        /*004a*/ 	.short	0x0000


	//----- nvinfo : EIATTR_MAXREG_COUNT
	.align		4
        /*004c*/ 	.byte	0x03, 0x1b
        /*004e*/ 	.short	0x00ff


	//----- nvinfo : EIATTR_MERCURY_ISA_VERSION
	.align		4
        /*0050*/ 	.byte	0x03, 0x5f
        /*0052*/ 	.short	0x0101


	//----- nvinfo : EIATTR_INT_WARP_WIDE_INSTR_OFFSETS
	.align		4
        /*0054*/ 	.byte	0x04, 0x31
        /*0056*/ 	.short	(.L_310 - .L_309)


	//   ....[0]....
.L_309:
        /*0058*/ 	.word	0x00000200


	//   ....[1]....
        /*005c*/ 	.word	0x00000210


	//----- nvinfo : EIATTR_VRC_CTA_INIT_COUNT
	.align		4
.L_310:
        /*0060*/ 	.byte	0x02, 0x4a
	.zero		1
	.zero		1


	//----- nvinfo : EIATTR_EXIT_INSTR_OFFSETS
	.align		4
        /*0064*/ 	.byte	0x04, 0x1c
        /*0066*/ 	.short	(.L_312 - .L_311)


	//   ....[0]....
.L_311:
        /*0068*/ 	.word	0x00000070


	//   ....[1]....
        /*006c*/ 	.word	0x000001d0


	//   ....[2]....
        /*0070*/ 	.word	0x00000260


	//   ....[3]....
        /*0074*/ 	.word	0x000002a0


	//----- nvinfo : EIATTR_CRS_STACK_SIZE
	.align		4
.L_312:
        /*0078*/ 	.byte	0x04, 0x1e
        /*007a*/ 	.short	(.L_314 - .L_313)
.L_313:
        /*007c*/ 	.word	0x00000000


	//----- nvinfo : EIATTR_CBANK_PARAM_SIZE
	.align		4
.L_314:
        /*0080*/ 	.byte	0x03, 0x19
        /*0082*/ 	.short	0x001c


	//----- nvinfo : EIATTR_PARAM_CBANK
	.align		4
        /*0084*/ 	.byte	0x04, 0x0a
        /*0086*/ 	.short	(.L_316 - .L_315)
	.align		4
.L_315:
        /*0088*/ 	.word	index@(.nv.constant0._Z11MarkEdgesUVPjPyS_j)
        /*008c*/ 	.short	0x0380
        /*008e*/ 	.short	0x001c


	//----- nvinfo : EIATTR_SW_WAR
	.align		4
.L_316:
        /*0090*/ 	.byte	0x04, 0x36
        /*0092*/ 	.short	(.L_318 - .L_317)
.L_317:
        /*0094*/ 	.word	0x00000008
.L_318:


//--------------------- .nv.info._Z29AppendForDuplicateEdgeRemovalPyPjS0_S0_S0_j --------------------------
	.section	.nv.info._Z29AppendForDuplicateEdgeRemovalPyPjS0_S0_S0_j,"",@"SHT_CUDA_INFO"
	.sectionflags	@""
	.align	4


	//----- nvinfo : EIATTR_CUDA_API_VERSION
	.align		4
        /*0000*/ 	.byte	0x04, 0x37
        /*0002*/ 	.short	(.L_320 - .L_319)
.L_319:
        /*0004*/ 	.word	0x00000082


	//----- nvinfo : EIATTR_KPARAM_INFO
	.align		4
.L_320:
        /*0008*/ 	.byte	0x04, 0x17
        /*000a*/ 	.short	(.L_322 - .L_321)
.L_321:
        /*000c*/ 	.word	0x00000000
        /*0010*/ 	.short	0x0005
        /*0012*/ 	.short	0x0028
        /*0014*/ 	.byte	0x00, 0xf0, 0x11, 0x00


	//----- nvinfo : EIATTR_KPARAM_INFO
	.align		4
.L_322:
        /*0018*/ 	.byte	0x04, 0x17
        /*001a*/ 	.short	(.L_324 - .L_323)
.L_323:
        /*001c*/ 	.word	0x00000000
        /*0020*/ 	.short	0x0004
        /*0022*/ 	.short	0x0020
        /*0024*/ 	.byte	0x00, 0xf5, 0x21, 0x00


	//----- nvinfo : EIATTR_KPARAM_INFO
	.align		4
.L_324:
        /*0028*/ 	.byte	0x04, 0x17
        /*002a*/ 	.short	(.L_326 - .L_325)
.L_325:
        /*002c*/ 	.word	0x00000000
        /*0030*/ 	.short	0x0003
        /*0032*/ 	.short	0x0018
        /*0034*/ 	.byte	0x00, 0xf5, 0x21, 0x00


	//----- nvinfo : EIATTR_KPARAM_INFO
	.align		4
.L_326:
        /*0038*/ 	.byte	0x04, 0x17
        /*003a*/ 	.short	(.L_328 - .L_327)
.L_327:
        /*003c*/ 	.word	0x00000000
        /*0040*/ 	.short	0x0002
        /*0042*/ 	.short	0x0010
        /*0044*/ 	.byte	0x00, 0xf5, 0x21, 0x00


	//----- nvinfo : EIATTR_KPARAM_INFO
	.align		4
.L_328:
        /*0048*/ 	.byte	0x04, 0x17
        /*004a*/ 	.short	(.L_330 - .L_329)
.L_329:
        /*004c*/ 	.word	0x00000000
        /*0050*/ 	.short	0x0001
        /*0052*/ 	.short	0x0008
        /*0054*/ 	.byte	0x00, 0xf5, 0x21, 0x00


	//----- nvinfo : EIATTR_KPARAM_INFO
	.align		4
.L_330:
        /*0058*/ 	.byte	0x04, 0x17
        /*005a*/ 	.short	(.L_332 - .L_331)
.L_331:
        /*005c*/ 	.word	0x00000000
        /*0060*/ 	.short	0x0000
        /*0062*/ 	.short	0x0000
        /*0064*/ 	.byte	0x00, 0xf5, 0x21, 0x00


	//----- nvinfo : EIATTR_SPARSE_MMA_MASK
	.align		4
.L_332:
        /*0068*/ 	.byte	0x03, 0x50
        /*006a*/ 	.short	0x0000


	//----- nvinfo : EIATTR_MAXREG_COUNT
	.align		4
        /*006c*/ 	.byte	0x03, 0x1b
        /*006e*/ 	.short	0x00ff


	//----- nvinfo : EIATTR_MERCURY_ISA_VERSION
	.align		4
        /*0070*/ 	.byte	0x03, 0x5f
        /*0072*/ 	.short	0x0101


	//----- nvinfo : EIATTR_VRC_CTA_INIT_COUNT
	.align		4
        /*0074*/ 	.byte	0x02, 0x4a
	.zero		1
	.zero		1


	//----- nvinfo : EIATTR_EXIT_INSTR_OFFSETS
	.align		4
        /*0078*/ 	.byte	0x04, 0x1c
        /*007a*/ 	.short	(.L_334 - .L_333)


	//   ....[0]....
.L_333:
        /*007c*/ 	.word	0x00000070


	//   ....[1]....
        /*0080*/ 	.word	0x00000240


	//----- nvinfo : EIATTR_CBANK_PARAM_SIZE
	.align		4
.L_334:
        /*0084*/ 	.byte	0x03, 0x19
        /*0086*/ 	.short	0x002c


	//----- nvinfo : EIATTR_PARAM_CBANK
	.align		4
        /*0088*/ 	.byte	0x04, 0x0a
        /*008a*/ 	.short	(.L_336 - .L_335)
	.align		4
.L_335:
        /*008c*/ 	.word	index@(.nv.constant0._Z29AppendForDuplicateEdgeRemovalPyPjS0_S0_S0_j)
        /*0090*/ 	.short	0x0380
        /*0092*/ 	.short	0x002c


	//----- nvinfo : EIATTR_SW_WAR
	.align		4
.L_336:
        /*0094*/ 	.byte	0x04, 0x36
        /*0096*/ 	.short	(.L_338 - .L_337)
.L_337:
        /*0098*/ 	.word	0x00000008
.L_338:


//--------------------- .nv.info._Z17CopyEdgeArrayBackPjS_j --------------------------
	.section	.nv.info._Z17CopyEdgeArrayBackPjS_j,"",@"SHT_CUDA_INFO"
	.sectionflags	@""
	.align	4


	//----- nvinfo : EIATTR_CUDA_API_VERSION
	.align		4
        /*0000*/ 	.byte	0x04, 0x37
        /*0002*/ 	.short	(.L_340 - .L_339)
.L_339:
        /*0004*/ 	.word	0x00000082


	//----- nvinfo : EIATTR_KPARAM_INFO
	.align		4
.L_340:
        /*0008*/ 	.byte	0x04, 0x17
        /*000a*/ 	.short	(.L_342 - .L_341)
.L_341:
        /*000c*/ 	.word	0x00000000
        /*0010*/ 	.short	0x0002
        /*0012*/ 	.short	0x0010
        /*0014*/ 	.byte	0x00, 0xf0, 0x11, 0x00


	//----- nvinfo : EIATTR_KPARAM_INFO
	.align		4
.L_342:
        /*0018*/ 	.byte	0x04, 0x17
        /*001a*/ 	.short	(.L_344 - .L_343)
.L_343:
        /*001c*/ 	.word	0x00000000
        /*0020*/ 	.short	0x0001
        /*0022*/ 	.short	0x0008
        /*0024*/ 	.byte	0x00, 0xf5, 0x21, 0x00


	//----- nvinfo : EIATTR_KPARAM_INFO
	.align		4
.L_344:
        /*0028*/ 	.byte	0x04, 0x17
        /*002a*/ 	.short	(.L_346 - .L_345)
.L_345:
        /*002c*/ 	.word	0x00000000
        /*0030*/ 	.short	0x0000
        /*0032*/ 	.short	0x0000
        /*0034*/ 	.byte	0x00, 0xf5, 0x21, 0x00


	//----- nvinfo : EIATTR_SPARSE_MMA_MASK
	.align		4
.L_346:
        /*0038*/ 	.byte	0x03, 0x50
        /*003a*/ 	.short	0x0000


	//----- nvinfo : EIATTR_MAXREG_COUNT
	.align		4
        /*003c*/ 	.byte	0x03, 0x1b
        /*003e*/ 	.short	0x00ff


	//----- nvinfo : EIATTR_MERCURY_ISA_VERSION
	.align		4
        /*0040*/ 	.byte	0x03, 0x5f
        /*0042*/ 	.short	0x0101


	//----- nvinfo : EIATTR_VRC_CTA_INIT_COUNT
	.align		4
        /*0044*/ 	.byte	0x02, 0x4a
	.zero		1
	.zero		1


	//----- nvinfo : EIATTR_EXIT_INSTR_OFFSETS
	.align		4
        /*0048*/ 	.byte	0x04, 0x1c
        /*004a*/ 	.short	(.L_348 - .L_347)


	//   ....[0]....
.L_347:
        /*004c*/ 	.word	0x00000070


	//   ....[1]....
        /*0050*/ 	.word	0x000000f0


	//----- nvinfo : EIATTR_CBANK_PARAM_SIZE
	.align		4
.L_348:
        /*0054*/ 	.byte	0x03, 0x19
        /*0056*/ 	.short	0x0014


	//----- nvinfo : EIATTR_PARAM_CBANK
	.align		4
        /*0058*/ 	.byte	0x04, 0x0a
        /*005a*/ 	.short	(.L_350 - .L_349)
	.align		4
.L_349:
        /*005c*/ 	.word	index@(.nv.constant0._Z17CopyEdgeArrayBackPjS_j)
        /*0060*/ 	.short	0x0380
        /*0062*/ 	.short	0x0014


	//----- nvinfo : EIATTR_SW_WAR
	.align		4
.L_350:
        /*0064*/ 	.byte	0x04, 0x36
        /*0066*/ 	.short	(.L_352 - .L_351)
.L_351:
        /*0068*/ 	.word	0x00000008
.L_352:


//--------------------- .nv.info._Z15RemoveSelfEdgesPjS_S_S_j --------------------------
	.section	.nv.info._Z15RemoveSelfEdgesPjS_S_S_j,"",@"SHT_CUDA_INFO"
	.sectionflags	@""
	.align	4


	//----- nvinfo : EIATTR_CUDA_API_VERSION
	.align		4
        /*0000*/ 	.byte	0x04, 0x37
        /*0002*/ 	.short	(.L_354 - .L_353)
.L_353:
        /*0004*/ 	.word	0x00000082


	//----- nvinfo : EIATTR_KPARAM_INFO
	.align		4
.L_354:
        /*0008*/ 	.byte	0x04, 0x17
        /*000a*/ 	.short	(.L_356 - .L_355)
.L_355:
        /*000c*/ 	.word	0x00000000
        /*0010*/ 	.short	0x0004
        /*0012*/ 	.short	0x0020
        /*0014*/ 	.byte	0x00, 0xf0, 0x11, 0x00


	//----- nvinfo : EIATTR_KPARAM_INFO
	.align		4
.L_356:
        /*0018*/ 	.byte	0x04, 0x17
        /*001a*/ 	.short	(.L_358 - .L_357)
.L_357:
        /*001c*/ 	.word	0x00000000
        /*0020*/ 	.short	0x0003
        /*0022*/ 	.short	0x0018
        /*0024*/ 	.byte	0x00, 0xf5, 0x21, 0x00


	//----- nvinfo : EIATTR_KPARAM_INFO
	.align		4
.L_358:
        /*0028*/ 	.byte	0x04, 0x17
        /*002a*/ 	.short	(.L_360 - .L_359)
.L_359:
        /*002c*/ 	.word	0x00000000
        /*0030*/ 	.short	0x0002
        /*0032*/ 	.short	0x0010
        /*0034*/ 	.byte	0x00, 0xf5, 0x21, 0x00


	//----- nvinfo : EIATTR_KPARAM_INFO
	.align		4
.L_360:
        /*0038*/ 	.byte	0x04, 0x17
        /*003a*/ 	.short	(.L_362 - .L_361)
.L_361:
        /*003c*/ 	.word	0x00000000
        /*0040*/ 	.short	0x0001
        /*0042*/ 	.short	0x0008
        /*0044*/ 	.byte	0x00, 0xf5, 0x21, 0x00


	//----- nvinfo : EIATTR_KPARAM_INFO
	.align		4
.L_362:
        /*0048*/ 	.byte	0x04, 0x17
        /*004a*/ 	.short	(.L_364 - .L_363)
.L_363:
        /*004c*/ 	.word	0x00000000
        /*0050*/ 	.short	0x0000
        /*0052*/ 	.short	0x0000
        /*0054*/ 	.byte	0x00, 0xf5, 0x21, 0x00


	//----- nvinfo : EIATTR_SPARSE_MMA_MASK
	.align		4
.L_364:
        /*0058*/ 	.byte	0x03, 0x50
        /*005a*/ 	.short	0x0000


	//----- nvinfo : EIATTR_MAXREG_COUNT
	.align		4
        /*005c*/ 	.byte	0x03, 0x1b
        /*005e*/ 	.short	0x00ff


	//----- nvinfo : EIATTR_MERCURY_ISA_VERSION
	.align		4
        /*0060*/ 	.byte	0x03, 0x5f
        /*0062*/ 	.short	0x0101


	//----- nvinfo : EIATTR_VRC_CTA_INIT_COUNT
	.align		4
        /*0064*/ 	.byte	0x02, 0x4a
	.zero		1
	.zero		1


	//----- nvinfo : EIATTR_EXIT_INSTR_OFFSETS
	.align		4
        /*0068*/ 	.byte	0x04, 0x1c
        /*006a*/ 	.short	(.L_366 - .L_365)


	//   ....[0]....
.L_365:
        /*006c*/ 	.word	0x00000070


	//   ....[1]....
        /*0070*/ 	.word	0x00000150


	//   ....[2]....
        /*0074*/ 	.word	0x000001a0


	//----- nvinfo : EIATTR_CBANK_PARAM_SIZE
	.align		4
.L_366:
        /*0078*/ 	.byte	0x03, 0x19
        /*007a*/ 	.short	0x0024


	//----- nvinfo : EIATTR_PARAM_CBANK
	.align		4
        /*007c*/ 	.byte	0x04, 0x0a
        /*007e*/ 	.short	(.L_368 - .L_367)
	.align		4
.L_367:
        /*0080*/ 	.word	index@(.nv.constant0._Z15RemoveSelfEdgesPjS_S_S_j)
        /*0084*/ 	.short	0x0380
        /*0086*/ 	.short	0x0024


	//----- nvinfo : EIATTR_SW_WAR
	.align		4
.L_368:
        /*0088*/ 	.byte	0x04, 0x36
        /*008a*/ 	.short	(.L_370 - .L_369)
.L_369:
        /*008c*/ 	.word	0x00000008
.L_370:


//--------------------- .nv.info._Z13CopyEdgeArrayPjS_j --------------------------
	.section	.nv.info._Z13CopyEdgeArrayPjS_j,"",@"SHT_CUDA_INFO"
	.sectionflags	@""
	.align	4


	//----- nvinfo : EIATTR_CUDA_API_VERSION
	.align		4
        /*0000*/ 	.byte	0x04, 0x37
        /*0002*/ 	.short	(.L_372 - .L_371)
.L_371:
        /*0004*/ 	.word	0x00000082


	//----- nvinfo : EIATTR_KPARAM_INFO
	.align		4
.L_372:
        /*0008*/ 	.byte	0x04, 0x17
        /*000a*/ 	.short	(.L_374 - .L_373)
.L_373:
        /*000c*/ 	.word	0x00000000
        /*0010*/ 	.short	0x0002
        /*0012*/ 	.short	0x0010
        /*0014*/ 	.byte	0x00, 0xf0, 0x11, 0x00


	//----- nvinfo : EIATTR_KPARAM_INFO
	.align		4
.L_374:
        /*0018*/ 	.byte	0x04, 0x17
        /*001a*/ 	.short	(.L_376 - .L_375)
.L_375:
        /*001c*/ 	.word	0x00000000
        /*0020*/ 	.short	0x0001
        /*0022*/ 	.short	0x0008
        /*0024*/ 	.byte	0x00, 0xf5, 0x21, 0x00


	//----- nvinfo : EIATTR_KPARAM_INFO
	.align		4
.L_376:
        /*0028*/ 	.byte	0x04, 0x17
        /*002a*/ 	.short	(.L_378 - .L_377)
.L_377:
        /*002c*/ 	.word	0x00000000
        /*0030*/ 	.short	0x0000
        /*0032*/ 	.short	0x0000
        /*0034*/ 	.byte	0x00, 0xf5, 0x21, 0x00


	//----- nvinfo : EIATTR_SPARSE_MMA_MASK
	.align		4
.L_378:
        /*0038*/ 	.byte	0x03, 0x50
        /*003a*/ 	.short	0x0000


	//----- nvinfo : EIATTR_MAXREG_COUNT
	.align		4
        /*003c*/ 	.byte	0x03, 0x1b
        /*003e*/ 	.short	0x00ff


	//----- nvinfo : EIATTR_MERCURY_ISA_VERSION
	.align		4
        /*0040*/ 	.byte	0x03, 0x5f
        /*0042*/ 	.short	0x0101


	//----- nvinfo : EIATTR_VRC_CTA_INIT_COUNT
	.align		4
        /*0044*/ 	.byte	0x02, 0x4a
	.zero		1
	.zero		1


	//----- nvinfo : EIATTR_EXIT_INSTR_OFFSETS
	.align		4
        /*0048*/ 	.byte	0x04, 0x1c
        /*004a*/ 	.short	(.L_380 - .L_379)


	//   ....[0]....
.L_379:
        /*004c*/ 	.word	0x00000070


	//   ....[1]....
        /*0050*/ 	.word	0x000000f0


	//----- nvinfo : EIATTR_CBANK_PARAM_SIZE
	.align		4
.L_380:
        /*0054*/ 	.byte	0x03, 0x19
        /*0056*/ 	.short	0x0014


	//----- nvinfo : EIATTR_PARAM_CBANK
	.align		4
        /*0058*/ 	.byte	0x04, 0x0a
        /*005a*/ 	.short	(.L_382 - .L_381)
	.align		4
.L_381:
        /*005c*/ 	.word	index@(.nv.constant0._Z13CopyEdgeArrayPjS_j)
        /*0060*/ 	.short	0x0380
        /*0062*/ 	.short	0x0014


	//----- nvinfo : EIATTR_SW_WAR
	.align		4
.L_382:
        /*0064*/ 	.byte	0x04, 0x36
        /*0066*/ 	.short	(.L_384 - .L_383)
.L_383:
        /*0068*/ 	.word	0x00000008
.L_384:


//--------------------- .nv.info._Z15MakeFlagForUIdsPjS_j --------------------------
	.section	.nv.info._Z15MakeFlagForUIdsPjS_j,"",@"SHT_CUDA_INFO"
	.sectionflags	@""
	.align	4


	//----- nvinfo : EIATTR_CUDA_API_VERSION
	.align		4
        /*0000*/ 	.byte	0x04, 0x37
        /*0002*/ 	.short	(.L_386 - .L_385)
.L_385:
        /*0004*/ 	.word	0x00000082


	//----- nvinfo : EIATTR_KPARAM_INFO
	.align		4
.L_386:
        /*0008*/ 	.byte	0x04, 0x17
        /*000a*/ 	.short	(.L_388 - .L_387)
.L_387:
        /*000c*/ 	.word	0x00000000
        /*0010*/ 	.short	0x0002
        /*0012*/ 	.short	0x0010
        /*0014*/ 	.byte	0x00, 0xf0, 0x11, 0x00


	//----- nvinfo : EIATTR_KPARAM_INFO
	.align		4
.L_388:
        /*0018*/ 	.byte	0x04, 0x17
        /*001a*/ 	.short	(.L_390 - .L_389)
.L_389:
        /*001c*/ 	.word	0x00000000
        /*0020*/ 	.short	0x0001
        /*0022*/ 	.short	0x0008
        /*0024*/ 	.byte	0x00, 0xf5, 0x21, 0x00


	//----- nvinfo : EIATTR_KPARAM_INFO
	.align		4
.L_390:
        /*0028*/ 	.byte	0x04, 0x17
        /*002a*/ 	.short	(.L_392 - .L_391)
.L_391:
        /*002c*/ 	.word	0x00000000
        /*0030*/ 	.short	0x0000
        /*0032*/ 	.short	0x0000
        /*0034*/ 	.byte	0x00, 0xf5, 0x21, 0x00


	//----- nvinfo : EIATTR_SPARSE_MMA_MASK
	.align		4
.L_392:
        /*0038*/ 	.byte	0x03, 0x50
        /*003a*/ 	.short	0x0000


	//----- nvinfo : EIATTR_MAXREG_COUNT
	.align		4
        /*003c*/ 	.byte	0x03, 0x1b
        /*003e*/ 	.short	0x00ff


	//----- nvinfo : EIATTR_MERCURY_ISA_VERSION
	.align		4
        /*0040*/ 	.byte	0x03, 0x5f
        /*0042*/ 	.short	0x0101


	//----- nvinfo : EIATTR_VRC_CTA_INIT_COUNT
	.align		4
        /*0044*/ 	.byte	0x02, 0x4a
	.zero		1
	.zero		1


	//----- nvinfo : EIATTR_EXIT_INSTR_OFFSETS
	.align		4
        /*0048*/ 	.byte	0x04, 0x1c
        /*004a*/ 	.short	(.L_394 - .L_393)


	//   ....[0]....
.L_393:
        /*004c*/ 	.word	0x00000070


	//   ....[1]....
        /*0050*/ 	.word	0x00000100


	//----- nvinfo : EIATTR_CBANK_PARAM_SIZE
	.align		4
.L_394:
        /*0054*/ 	.byte	0x03, 0x19
        /*0056*/ 	.short	0x0014


	//----- nvinfo : EIATTR_PARAM_CBANK
	.align		4
        /*0058*/ 	.byte	0x04, 0x0a
        /*005a*/ 	.short	(.L_396 - .L_395)
	.align		4
.L_395:
        /*005c*/ 	.word	index@(.nv.constant0._Z15MakeFlagForUIdsPjS_j)
        /*0060*/ 	.short	0x0380
        /*0062*/ 	.short	0x0014


	//----- nvinfo : EIATTR_SW_WAR
	.align		4
.L_396:
        /*0064*/ 	.byte	0x04, 0x36
        /*0066*/ 	.short	(.L_398 - .L_397)
.L_397:
        /*0068*/ 	.word	0x00000008
.L_398:


//--------------------- .nv.info._Z15MakeFlagForScanPjPyj --------------------------
	.section	.nv.info._Z15MakeFlagForScanPjPyj,"",@"SHT_CUDA_INFO"
	.sectionflags	@""
	.align	4


	//----- nvinfo : EIATTR_CUDA_API_VERSION
	.align		4
        /*0000*/ 	.byte	0x04, 0x37
        /*0002*/ 	.short	(.L_400 - .L_399)
.L_399:
        /*0004*/ 	.word	0x00000082


	//----- nvinfo : EIATTR_KPARAM_INFO
	.align		4
.L_400:
        /*0008*/ 	.byte	0x04, 0x17
        /*000a*/ 	.short	(.L_402 - .L_401)
.L_401:
        /*000c*/ 	.word	0x00000000
        /*0010*/ 	.short	0x0002
        /*0012*/ 	.short	0x0010
        /*0014*/ 	.byte	0x00, 0xf0, 0x11, 0x00


	//----- nvinfo : EIATTR_KPARAM_INFO
	.align		4
.L_402:
        /*0018*/ 	.byte	0x04, 0x17
        /*001a*/ 	.short	(.L_404 - .L_403)
.L_403:
        /*001c*/ 	.word	0x00000000
        /*0020*/ 	.short	0x0001
        /*0022*/ 	.short	0x0008
        /*0024*/ 	.byte	0x00, 0xf5, 0x21, 0x00


	//----- nvinfo : EIATTR_KPARAM_INFO
	.align		4
.L_404:
        /*0028*/ 	.byte	0x04, 0x17
        /*002a*/ 	.short	(.L_406 - .L_405)
.L_405:
        /*002c*/ 	.word	0x00000000
        /*0030*/ 	.short	0x0000
        /*0032*/ 	.short	0x0000
        /*0034*/ 	.byte	0x00, 0xf5, 0x21, 0x00


	//----- nvinfo : EIATTR_SPARSE_MMA_MASK
	.align		4
.L_406:
        /*0038*/ 	.byte	0x03, 0x50
        /*003a*/ 	.short	0x0000


	//----- nvinfo : EIATTR_MAXREG_COUNT
	.align		4
        /*003c*/ 	.byte	0x03, 0x1b
        /*003e*/ 	.short	0x00ff


	//----- nvinfo : EIATTR_MERCURY_ISA_VERSION
	.align		4
        /*0040*/ 	.byte	0x03, 0x5f
        /*0042*/ 	.short	0x0101


	//----- nvinfo : EIATTR_VRC_CTA_INIT_COUNT
	.align		4
        /*0044*/ 	.byte	0x02, 0x4a
	.zero		1
	.zero		1


	//----- nvinfo : EIATTR_EXIT_INSTR_OFFSETS
	.align		4
        /*0048*/ 	.byte	0x04, 0x1c
        /*004a*/ 	.short	(.L_408 - .L_407)


	//   ....[0]....
.L_407:
        /*004c*/ 	.word	0x00000070


	//   ....[1]....
        /*0050*/ 	.word	0x00000130


	//   ....[2]....
        /*0054*/ 	.word	0x00000180


	//----- nvinfo : EIATTR_CBANK_PARAM_SIZE
	.align		4
.L_408:
        /*0058*/ 	.byte	0x03, 0x19
        /*005a*/ 	.short	0x0014


	//----- nvinfo : EIATTR_PARAM_CBANK
	.align		4
        /*005c*/ 	.byte	0x04, 0x0a
        /*005e*/ 	.short	(.L_410 - .L_409)
	.align		4
.L_409:
        /*0060*/ 	.word	index@(.nv.constant0._Z15MakeFlagForScanPjPyj)
        /*0064*/ 	.short	0x0380
        /*0066*/ 	.short	0x0014


	//----- nvinfo : EIATTR_SW_WAR
	.align		4
.L_410:
        /*0068*/ 	.byte	0x04, 0x36
        /*006a*/ 	.short	(.L_412 - .L_411)
.L_411:
        /*006c*/ 	.word	0x00000008
.L_412:


//--------------------- .nv.info._Z26CopySuperVertexIDPerVertexPjS_j --------------------------
	.section	.nv.info._Z26CopySuperVertexIDPerVertexPjS_j,"",@"SHT_CUDA_INFO"
	.sectionflags	@""
	.align	4


	//----- nvinfo : EIATTR_CUDA_API_VERSION
	.align		4
        /*0000*/ 	.byte	0x04, 0x37
        /*0002*/ 	.short	(.L_414 - .L_413)
.L_413:
        /*0004*/ 	.word	0x00000082


	//----- nvinfo : EIATTR_KPARAM_INFO
	.align		4
.L_414:
        /*0008*/ 	.byte	0x04, 0x17
        /*000a*/ 	.short	(.L_416 - .L_415)
.L_415:
        /*000c*/ 	.word	0x00000000
        /*0010*/ 	.short	0x0002
        /*0012*/ 	.short	0x0010
        /*0014*/ 	.byte	0x00, 0xf0, 0x11, 0x00


	//----- nvinfo : EIATTR_KPARAM_INFO
	.align		4
.L_416:
        /*0018*/ 	.byte	0x04, 0x17
        /*001a*/ 	.short	(.L_418 - .L_417)
.L_417:
        /*001c*/ 	.word	0x00000000
        /*0020*/ 	.short	0x0001
        /*0022*/ 	.short	0x0008
        /*0024*/ 	.byte	0x00, 0xf5, 0x21, 0x00


	//----- nvinfo : EIATTR_KPARAM_INFO
	.align		4
.L_418:
        /*0028*/ 	.byte	0x04, 0x17
        /*002a*/ 	.short	(.L_420 - .L_419)
.L_419:
        /*002c*/ 	.word	0x00000000
        /*0030*/ 	.short	0x0000
        /*0032*/ 	.short	0x0000
        /*0034*/ 	.byte	0x00, 0xf5, 0x21, 0x00


	//----- nvinfo : EIATTR_SPARSE_MMA_MASK
	.align		4
.L_420:
        /*0038*/ 	.byte	0x03, 0x50
        /*003a*/ 	.short	0x0000


	//----- nvinfo : EIATTR_MAXREG_COUNT
	.align		4
        /*003c*/ 	.byte	0x03, 0x1b
        /*003e*/ 	.short	0x00ff


	//----- nvinfo : EIATTR_MERCURY_ISA_VERSION
	.align		4
        /*0040*/ 	.byte	0x03, 0x5f
        /*0042*/ 	.short	0x0101


	//----- nvinfo : EIATTR_VRC_CTA_INIT_COUNT
	.align		4
        /*0044*/ 	.byte	0x02, 0x4a
	.zero		1
	.zero		1


	//----- nvinfo : EIATTR_EXIT_INSTR_OFFSETS
	.align		4
        /*0048*/ 	.byte	0x04, 0x1c
        /*004a*/ 	.short	(.L_422 - .L_421)


	//   ....[0]....
.L_421:
        /*004c*/ 	.word	0x00000070


	//   ....[1]....
        /*0050*/ 	.word	0x000000f0


	//----- nvinfo : EIATTR_CBANK_PARAM_SIZE
	.align		4
.L_422:
        /*0054*/ 	.byte	0x03, 0x19
        /*0056*/ 	.short	0x0014


	//----- nvinfo : EIATTR_PARAM_CBANK
	.align		4
        /*0058*/ 	.byte	0x04, 0x0a
        /*005a*/ 	.short	(.L_424 - .L_423)
	.align		4
.L_423:
        /*005c*/ 	.word	index@(.nv.constant0._Z26CopySuperVertexIDPerVertexPjS_j)
        /*0060*/ 	.short	0x0380
        /*0062*/ 	.short	0x0014


	//----- nvinfo : EIATTR_SW_WAR
	.align		4
.L_424:
        /*0064*/ 	.byte	0x04, 0x36
        /*0066*/ 	.short	(.L_426 - .L_425)
.L_425:
        /*0068*/ 	.word	0x00000008
.L_426:


//--------------------- .nv.info._Z26MakeSuperVertexIDPerVertexPjPyS_j --------------------------
	.section	.nv.info._Z26MakeSuperVertexIDPerVertexPjPyS_j,"",@"SHT_CUDA_INFO"
	.sectionflags	@""
	.align	4


	//----- nvinfo : EIATTR_CUDA_API_VERSION
	.align		4
        /*0000*/ 	.byte	0x04, 0x37
        /*0002*/ 	.short	(.L_428 - .L_427)
.L_427:
        /*0004*/ 	.word	0x00000082


	//----- nvinfo : EIATTR_KPARAM_INFO
	.align		4
.L_428:
        /*0008*/ 	.byte	0x04, 0x17
        /*000a*/ 	.short	(.L_430 - .L_429)
.L_429:
        /*000c*/ 	.word	0x00000000
        /*0010*/ 	.short	0x0003
        /*0012*/ 	.short	0x0018
        /*0014*/ 	.byte	0x00, 0xf0, 0x11, 0x00


	//----- nvinfo : EIATTR_KPARAM_INFO
	.align		4
.L_430:
        /*0018*/ 	.byte	0x04, 0x17
        /*001a*/ 	.short	(.L_432 - .L_431)
.L_431:
        /*001c*/ 	.word	0x00000000
        /*0020*/ 	.short	0x0002
        /*0022*/ 	.short	0x0010
        /*0024*/ 	.byte	0x00, 0xf5, 0x21, 0x00


	//----- nvinfo : EIATTR_KPARAM_INFO
	.align		4
.L_432:
        /*0028*/ 	.byte	0x04, 0x17
        /*002a*/ 	.short	(.L_434 - .L_433)
.L_433:
        /*002c*/ 	.word	0x00000000
        /*0030*/ 	.short	0x0001
        /*0032*/ 	.short	0x0008
        /*0034*/ 	.byte	0x00, 0xf5, 0x21, 0x00


	//----- nvinfo : EIATTR_KPARAM_INFO
	.align		4
.L_434:
        /*0038*/ 	.byte	0x04, 0x17
        /*003a*/ 	.short	(.L_436 - .L_435)
.L_435:
        /*003c*/ 	.word	0x00000000
        /*0040*/ 	.short	0x0000
        /*0042*/ 	.short	0x0000
        /*0044*/ 	.byte	0x00, 0xf5, 0x21, 0x00


	//----- nvinfo : EIATTR_SPARSE_MMA_MASK
	.align		4
.L_436:
        /*0048*/ 	.byte	0x03, 0x50
        /*004a*/ 	.short	0x0000


	//----- nvinfo : EIATTR_MAXREG_COUNT
	.align		4
        /*004c*/ 	.byte	0x03, 0x1b
        /*004e*/ 	.short	0x00ff


	//----- nvinfo : EIATTR_MERCURY_ISA_VERSION
	.align		4
        /*0050*/ 	.byte	0x03, 0x5f
        /*0052*/ 	.short	0x0101


	//----- nvinfo : EIATTR_VRC_CTA_INIT_COUNT
	.align		4
        /*0054*/ 	.byte	0x02, 0x4a
	.zero		1
	.zero		1


	//----- nvinfo : EIATTR_EXIT_INSTR_OFFSETS
	.align		4
        /*0058*/ 	.byte	0x04, 0x1c
        /*005a*/ 	.short	(.L_438 - .L_437)


	//   ....[0]....
.L_437:
        /*005c*/ 	.word	0x00000070


	//   ....[1]....
        /*0060*/ 	.word	0x000001b0


	//----- nvinfo : EIATTR_CRS_STACK_SIZE
	.align		4
.L_438:
        /*0064*/ 	.byte	0x04, 0x1e
        /*0066*/ 	.short	(.L_440 - .L_439)
.L_439:
        /*0068*/ 	.word	0x00000000


	//----- nvinfo : EIATTR_CBANK_PARAM_SIZE
	.align		4
.L_440:
        /*006c*/ 	.byte	0x03, 0x19
        /*006e*/ 	.short	0x001c


	//----- nvinfo : EIATTR_PARAM_CBANK
	.align		4
        /*0070*/ 	.byte	0x04, 0x0a
        /*0072*/ 	.short	(.L_442 - .L_441)
	.align		4
.L_441:
        /*0074*/ 	.word	index@(.nv.constant0._Z26MakeSuperVertexIDPerVertexPjPyS_j)
        /*0078*/ 	.short	0x0380
        /*007a*/ 	.short	0x001c


	//----- nvinfo : EIATTR_SW_WAR
	.align		4
.L_442:
        /*007c*/ 	.byte	0x04, 0x36
        /*007e*/ 	.short	(.L_444 - .L_443)
.L_443:
        /*0080*/ 	.word	0x00000008
.L_444:


//--------------------- .nv.info._Z23AppendVertexIDsForSplitPyPjj --------------------------
	.section	.nv.info._Z23AppendVertexIDsForSplitPyPjj,"",@"SHT_CUDA_INFO"
	.sectionflags	@""
	.align	4


	//----- nvinfo : EIATTR_CUDA_API_VERSION
	.align		4
        /*0000*/ 	.byte	0x04, 0x37
        /*0002*/ 	.short	(.L_446 - .L_445)
.L_445:
        /*0004*/ 	.word	0x00000082


	//----- nvinfo : EIATTR_KPARAM_INFO
	.align		4
.L_446:
        /*0008*/ 	.byte	0x04, 0x17
        /*000a*/ 	.short	(.L_448 - .L_447)
.L_447:
        /*000c*/ 	.word	0x00000000
        /*0010*/ 	.short	0x0002
        /*0012*/ 	.short	0x0010
        /*0014*/ 	.byte	0x00, 0xf0, 0x11, 0x00


	//----- nvinfo : EIATTR_KPARAM_INFO
	.align		4
.L_448:
        /*0018*/ 	.byte	0x04, 0x17
        /*001a*/ 	.short	(.L_450 - .L_449)
.L_449:
        /*001c*/ 	.word	0x00000000
        /*0020*/ 	.short	0x0001
        /*0022*/ 	.short	0x0008
        /*0024*/ 	.byte	0x00, 0xf5, 0x21, 0x00


	//----- nvinfo : EIATTR_KPARAM_INFO
	.align		4
.L_450:
        /*0028*/ 	.byte	0x04, 0x17
        /*002a*/ 	.short	(.L_452 - .L_451)
.L_451:
        /*002c*/ 	.word	0x00000000
        /*0030*/ 	.short	0x0000
        /*0032*/ 	.short	0x0000
        /*0034*/ 	.byte	0x00, 0xf5, 0x21, 0x00


	//----- nvinfo : EIATTR_SPARSE_MMA_MASK
	.align		4
.L_452:
        /*0038*/ 	.byte	0x03, 0x50
        /*003a*/ 	.short	0x0000


	//----- nvinfo : EIATTR_MAXREG_COUNT
	.align		4
        /*003c*/ 	.byte	0x03, 0x1b
        /*003e*/ 	.short	0x00ff


	//----- nvinfo : EIATTR_MERCURY_ISA_VERSION
	.align		4
        /*0040*/ 	.byte	0x03, 0x5f
        /*0042*/ 	.short	0x0101


	//----- nvinfo : EIATTR_VRC_CTA_INIT_COUNT
	.align		4
        /*0044*/ 	.byte	0x02, 0x4a
	.zero		1
	.zero		1


	//----- nvinfo : EIATTR_EXIT_INSTR_OFFSETS
	.align		4
        /*0048*/ 	.byte	0x04, 0x1c
        /*004a*/ 	.short	(.L_454 - .L_453)


	//   ....[0]....
.L_453:
        /*004c*/ 	.word	0x00000070


	//   ....[1]....
        /*0050*/ 	.word	0x000000f0


	//----- nvinfo : EIATTR_CBANK_PARAM_SIZE
	.align		4
.L_454:
        /*0054*/ 	.byte	0x03, 0x19
        /*0056*/ 	.short	0x0014


	//----- nvinfo : EIATTR_PARAM_CBANK
	.align		4
        /*0058*/ 	.byte	0x04, 0x0a
        /*005a*/ 	.short	(.L_456 - .L_455)
	.align		4
.L_455:
        /*005c*/ 	.word	index@(.nv.constant0._Z23AppendVertexIDsForSplitPyPjj)
        /*0060*/ 	.short	0x0380
        /*0062*/ 	.short	0x0014


	//----- nvinfo : EIATTR_SW_WAR
	.align		4
.L_456:
        /*0064*/ 	.byte	0x04, 0x36
        /*0066*/ 	.short	(.L_458 - .L_457)
.L_457:
        /*0068*/ 	.word	0x00000008
.L_458:


//--------------------- .nv.info._Z10CopyToSuccPjS_j --------------------------
	.section	.nv.info._Z10CopyToSuccPjS_j,"",@"SHT_CUDA_INFO"
	.sectionflags	@""
	.align	4


	//----- nvinfo : EIATTR_CUDA_API_VERSION
	.align		4
        /*0000*/ 	.byte	0x04, 0x37
        /*0002*/ 	.short	(.L_460 - .L_459)
.L_459:
        /*0004*/ 	.word	0x00000082


	//----- nvinfo : EIATTR_KPARAM_INFO
	.align		4
.L_460:
        /*0008*/ 	.byte	0x04, 0x17
        /*000a*/ 	.short	(.L_462 - .L_461)
.L_461:
        /*000c*/ 	.word	0x00000000
        /*0010*/ 	.short	0x0002
        /*0012*/ 	.short	0x0010
        /*0014*/ 	.byte	0x00, 0xf0, 0x11, 0x00


	//----- nvinfo : EIATTR_KPARAM_INFO
	.align		4
.L_462:
        /*0018*/ 	.byte	0x04, 0x17
        /*001a*/ 	.short	(.L_464 - .L_463)
.L_463:
        /*001c*/ 	.word	0x00000000
        /*0020*/ 	.short	0x0001
        /*0022*/ 	.short	0x0008
        /*0024*/ 	.byte	0x00, 0xf5, 0x21, 0x00


	//----- nvinfo : EIATTR_KPARAM_INFO
	.align		4
.L_464:
        /*0028*/ 	.byte	0x04, 0x17
        /*002a*/ 	.short	(.L_466 - .L_465)
.L_465:
        /*002c*/ 	.word	0x00000000
        /*0030*/ 	.short	0x0000
        /*0032*/ 	.short	0x0000
        /*0034*/ 	.byte	0x00, 0xf5, 0x21, 0x00


	//----- nvinfo : EIATTR_SPARSE_MMA_MASK
	.align		4
.L_466:
        /*0038*/ 	.byte	0x03, 0x50
        /*003a*/ 	.short	0x0000


	//----- nvinfo : EIATTR_MAXREG_COUNT
	.align		4
        /*003c*/ 	.byte	0x03, 0x1b
        /*003e*/ 	.short	0x00ff


	//----- nvinfo : EIATTR_MERCURY_ISA_VERSION
	.align		4
        /*0040*/ 	.byte	0x03, 0x5f
        /*0042*/ 	.short	0x0101


	//----- nvinfo : EIATTR_VRC_CTA_INIT_COUNT
	.align		4
        /*0044*/ 	.byte	0x02, 0x4a
	.zero		1
	.zero		1


	//----- nvinfo : EIATTR_EXIT_INSTR_OFFSETS
	.align		4
        /*0048*/ 	.byte	0x04, 0x1c
        /*004a*/ 	.short	(.L_468 - .L_467)


	//   ....[0]....
.L_467:
        /*004c*/ 	.word	0x00000070


	//   ....[1]....
        /*0050*/ 	.word	0x000000f0


	//----- nvinfo : EIATTR_CBANK_PARAM_SIZE
	.align		4
.L_468:
        /*0054*/ 	.byte	0x03, 0x19
        /*0056*/ 	.short	0x0014


	//----- nvinfo : EIATTR_PARAM_CBANK
	.align		4
        /*0058*/ 	.byte	0x04, 0x0a
        /*005a*/ 	.short	(.L_470 - .L_469)
	.align		4
.L_469:
        /*005c*/ 	.word	index@(.nv.constant0._Z10CopyToSuccPjS_j)
        /*0060*/ 	.short	0x0380
        /*0062*/ 	.short	0x0014


	//----- nvinfo : EIATTR_SW_WAR
	.align		4
.L_470:
        /*0064*/ 	.byte	0x04, 0x36
        /*0066*/ 	.short	(.L_472 - .L_471)
.L_471:
        /*0068*/ 	.word	0x00000008
.L_472:


//--------------------- .nv.info._Z25PropagateRepresentativeIDPjS_Pbj --------------------------
	.section	.nv.info._Z25PropagateRepresentativeIDPjS_Pbj,"",@"SHT_CUDA_INFO"
	.sectionflags	@""
	.align	4


	//----- nvinfo : EIATTR_CUDA_API_VERSION
	.align		4
        /*0000*/ 	.byte	0x04, 0x37
        /*0002*/ 	.short	(.L_474 - .L_473)
.L_473:
        /*0004*/ 	.word	0x00000082


	//----- nvinfo : EIATTR_KPARAM_INFO
	.align		4
.L_474:
        /*0008*/ 	.byte	0x04, 0x17
        /*000a*/ 	.short	(.L_476 - .L_475)
.L_475:
        /*000c*/ 	.word	0x00000000
        /*0010*/ 	.short	0x0003
        /*0012*/ 	.short	0x0018
        /*0014*/ 	.byte	0x00, 0xf0, 0x11, 0x00


	//----- nvinfo : EIATTR_KPARAM_INFO
	.align		4
.L_476:
        /*0018*/ 	.byte	0x04, 0x17
        /*001a*/ 	.short	(.L_478 - .L_477)
.L_477:
        /*001c*/ 	.word	0x00000000
        /*0020*/ 	.short	0x0002
        /*0022*/ 	.short	0x0010
        /*0024*/ 	.byte	0x00, 0xf5, 0x21, 0x00


	//----- nvinfo : EIATTR_KPARAM_INFO
	.align		4
.L_478:
        /*0028*/ 	.byte	0x04, 0x17
        /*002a*/ 	.short	(.L_480 - .L_479)
.L_479:
        /*002c*/ 	.word	0x00000000
        /*0030*/ 	.short	0x0001
        /*0032*/ 	.short	0x0008
        /*0034*/ 	.byte	0x00, 0xf5, 0x21, 0x00


	//----- nvinfo : EIATTR_KPARAM_INFO
	.align		4
.L_480:
        /*0038*/ 	.byte	0x04, 0x17
        /*003a*/ 	.short	(.L_482 - .L_481)
.L_481:
        /*003c*/ 	.word	0x00000000
        /*0040*/ 	.short	0x0000
        /*0042*/ 	.short	0x0000
        /*0044*/ 	.byte	0x00, 0xf5, 0x21, 0x00


	//----- nvinfo : EIATTR_SPARSE_MMA_MASK
	.align		4
.L_482:
        /*0048*/ 	.byte	0x03, 0x50
        /*004a*/ 	.short	0x0000


	//----- nvinfo : EIATTR_MAXREG_COUNT
	.align		4
        /*004c*/ 	.byte	0x03, 0x1b
        /*004e*/ 	.short	0x00ff


	//----- nvinfo : EIATTR_EXTERNS
	.align		4
        /*0050*/ 	.byte	0x04, 0x0f
        /*0052*/ 	.short	(.L_484 - .L_483)


	//   ....[0]....
	.align		4
.L_483:
        /*0054*/ 	.word	index@(vprintf)


	//----- nvinfo : EIATTR_MERCURY_ISA_VERSION
	.align		4
.L_484:
        /*0058*/ 	.byte	0x03, 0x5f
        /*005a*/ 	.short	0x0101


	//----- nvinfo : EIATTR_VRC_CTA_INIT_COUNT
	.align		4
        /*005c*/ 	.byte	0x02, 0x4a
	.zero		1
	.zero		1


	//----- nvinfo : EIATTR_SYSCALL_OFFSETS
	.align		4
        /*0060*/ 	.byte	0x04, 0x46
        /*0062*/ 	.short	(.L_486 - .L_485)


	//   ....[0]....
.L_485:
        /*0064*/ 	.word	0x000001c0


	//----- nvinfo : EIATTR_EXIT_INSTR_OFFSETS
	.align		4
.L_486:
        /*0068*/ 	.byte	0x04, 0x1c
        /*006a*/ 	.short	(.L_488 - .L_487)


	//   ....[0]....
.L_487:
        /*006c*/ 	.word	0x000000c0


	//   ....[1]....
        /*0070*/ 	.word	0x00000140


	//   ....[2]....
        /*0074*/ 	.word	0x00000230


	//----- nvinfo : EIATTR_CRS_STACK_SIZE
	.align		4
.L_488:
        /*0078*/ 	.byte	0x04, 0x1e
        /*007a*/ 	.short	(.L_490 - .L_489)
.L_489:
        /*007c*/ 	.word	0x00000000


	//----- nvinfo : EIATTR_CBANK_PARAM_SIZE
	.align		4
.L_490:
        /*0080*/ 	.byte	0x03, 0x19
        /*0082*/ 	.short	0x001c


	//----- nvinfo : EIATTR_PARAM_CBANK
	.align		4
        /*0084*/ 	.byte	0x04, 0x0a
        /*0086*/ 	.short	(.L_492 - .L_491)
	.align		4
.L_491:
        /*0088*/ 	.word	index@(.nv.constant0._Z25PropagateRepresentativeIDPjS_Pbj)
        /*008c*/ 	.short	0x0380
        /*008e*/ 	.short	0x001c


	//----- nvinfo : EIATTR_SW_WAR
	.align		4
.L_492:
        /*0090*/ 	.byte	0x04, 0x36
        /*0092*/ 	.short	(.L_494 - .L_493)
.L_493:
        /*0094*/ 	.word	0x00000008
.L_494:


//--------------------- .nv.info._Z10SuccToCopyPjS_j --------------------------
	.section	.nv.info._Z10SuccToCopyPjS_j,"",@"SHT_CUDA_INFO"
	.sectionflags	@""
	.align	4


	//----- nvinfo : EIATTR_CUDA_API_VERSION
	.align		4
        /*0000*/ 	.byte	0x04, 0x37
        /*0002*/ 	.short	(.L_496 - .L_495)
.L_495:
        /*0004*/ 	.word	0x00000082


	//----- nvinfo : EIATTR_KPARAM_INFO
	.align		4
.L_496:
        /*0008*/ 	.byte	0x04, 0x17
        /*000a*/ 	.short	(.L_498 - .L_497)
.L_497:
        /*000c*/ 	.word	0x00000000
        /*0010*/ 	.short	0x0002
        /*0012*/ 	.short	0x0010
        /*0014*/ 	.byte	0x00, 0xf0, 0x11, 0x00


	//----- nvinfo : EIATTR_KPARAM_INFO
	.align		4
.L_498:
        /*0018*/ 	.byte	0x04, 0x17
        /*001a*/ 	.short	(.L_500 - .L_499)
.L_499:
        /*001c*/ 	.word	0x00000000
        /*0020*/ 	.short	0x0001
        /*0022*/ 	.short	0x0008
        /*0024*/ 	.byte	0x00, 0xf5, 0x21, 0x00


	//----- nvinfo : EIATTR_KPARAM_INFO
	.align		4
.L_500:
        /*0028*/ 	.byte	0x04, 0x17
        /*002a*/ 	.short	(.L_502 - .L_501)
.L_501:
        /*002c*/ 	.word	0x00000000
        /*0030*/ 	.short	0x0000
        /*0032*/ 	.short	0x0000
        /*0034*/ 	.byte	0x00, 0xf5, 0x21, 0x00


	//----- nvinfo : EIATTR_SPARSE_MMA_MASK
	.align		4
.L_502:
        /*0038*/ 	.byte	0x03, 0x50
        /*003a*/ 	.short	0x0000


	//----- nvinfo : EIATTR_MAXREG_COUNT
	.align		4
        /*003c*/ 	.byte	0x03, 0x1b
        /*003e*/ 	.short	0x00ff


	//----- nvinfo : EIATTR_MERCURY_ISA_VERSION
	.align		4
        /*0040*/ 	.byte	0x03, 0x5f
        /*0042*/ 	.short	0x0101


	//----- nvinfo : EIATTR_VRC_CTA_INIT_COUNT
	.align		4
        /*0044*/ 	.byte	0x02, 0x4a
	.zero		1
	.zero		1


	//----- nvinfo : EIATTR_EXIT_INSTR_OFFSETS
	.align		4
        /*0048*/ 	.byte	0x04, 0x1c
        /*004a*/ 	.short	(.L_504 - .L_503)


	//   ....[0]....
.L_503:
        /*004c*/ 	.word	0x00000070


	//   ....[1]....
        /*0050*/ 	.word	0x000000f0


	//----- nvinfo : EIATTR_CBANK_PARAM_SIZE
	.align		4
.L_504:
        /*0054*/ 	.byte	0x03, 0x19
        /*0056*/ 	.short	0x0014


	//----- nvinfo : EIATTR_PARAM_CBANK
	.align		4
        /*0058*/ 	.byte	0x04, 0x0a
        /*005a*/ 	.short	(.L_506 - .L_505)
	.align		4
.L_505:
        /*005c*/ 	.word	index@(.nv.constant0._Z10SuccToCopyPjS_j)
        /*0060*/ 	.short	0x0380
        /*0062*/ 	.short	0x0014


	//----- nvinfo : EIATTR_SW_WAR
	.align		4
.L_506:
        /*0064*/ 	.byte	0x04, 0x36
        /*0066*/ 	.short	(.L_508 - .L_507)
.L_507:
        /*0068*/ 	.word	0x00000008
.L_508:


//--------------------- .nv.info._Z12RemoveCyclesPjj --------------------------
	.section	.nv.info._Z12RemoveCyclesPjj,"",@"SHT_CUDA_INFO"
	.sectionflags	@""
	.align	4


	//----- nvinfo : EIATTR_CUDA_API_VERSION
	.align		4
        /*0000*/ 	.byte	0x04, 0x37
        /*0002*/ 	.short	(.L_510 - .L_509)
.L_509:
        /*0004*/ 	.word	0x00000082


	//----- nvinfo : EIATTR_KPARAM_INFO
	.align		4
.L_510:
        /*0008*/ 	.byte	0x04, 0x17
        /*000a*/ 	.short	(.L_512 - .L_511)
.L_511:
        /*000c*/ 	.word	0x00000000
        /*0010*/ 	.short	0x0001
        /*0012*/ 	.short	0x0008
        /*0014*/ 	.byte	0x00, 0xf0, 0x11, 0x00


	//----- nvinfo : EIATTR_KPARAM_INFO
	.align		4
.L_512:
        /*0018*/ 	.byte	0x04, 0x17
        /*001a*/ 	.short	(.L_514 - .L_513)
.L_513:
        /*001c*/ 	.word	0x00000000
        /*0020*/ 	.short	0x0000
        /*0022*/ 	.short	0x0000
        /*0024*/ 	.byte	0x00, 0xf5, 0x21, 0x00


	//----- nvinfo : EIATTR_SPARSE_MMA_MASK
	.align		4
.L_514:
        /*0028*/ 	.byte	0x03, 0x50
        /*002a*/ 	.short	0x0000


	//----- nvinfo : EIATTR_MAXREG_COUNT
	.align		4
        /*002c*/ 	.byte	0x03, 0x1b
        /*002e*/ 	.short	0x00ff


	//----- nvinfo : EIATTR_MERCURY_ISA_VERSION
	.align		4
        /*0030*/ 	.byte	0x03, 0x5f
        /*0032*/ 	.short	0x0101


	//----- nvinfo : EIATTR_VRC_CTA_INIT_COUNT
	.align		4
        /*0034*/ 	.byte	0x02, 0x4a
	.zero		1
	.zero		1


	//----- nvinfo : EIATTR_EXIT_INSTR_OFFSETS
	.align		4
        /*0038*/ 	.byte	0x04, 0x1c
        /*003a*/ 	.short	(.L_516 - .L_515)


	//   ....[0]....
.L_515:
        /*003c*/ 	.word	0x00000070


	//   ....[1]....
        /*0040*/ 	.word	0x000000f0


	//   ....[2]....
        /*0044*/ 	.word	0x00000120


	//   ....[3]....
        /*0048*/ 	.word	0x00000140


	//----- nvinfo : EIATTR_CBANK_PARAM_SIZE
	.align		4
.L_516:
        /*004c*/ 	.byte	0x03, 0x19
        /*004e*/ 	.short	0x000c


	//----- nvinfo : EIATTR_PARAM_CBANK
	.align		4
        /*0050*/ 	.byte	0x04, 0x0a
        /*0052*/ 	.short	(.L_518 - .L_517)
	.align		4
.L_517:
        /*0054*/ 	.word	index@(.nv.constant0._Z12RemoveCyclesPjj)
        /*0058*/ 	.short	0x0380
        /*005a*/ 	.short	0x000c


	//----- nvinfo : EIATTR_SW_WAR
	.align		4
.L_518:
        /*005c*/ 	.byte	0x04, 0x36
        /*005e*/ 	.short	(.L_520 - .L_519)
.L_519:
        /*0060*/ 	.word	0x00000008
.L_520:


//--------------------- .nv.info._Z17MakeSucessorArrayPjS_Pyjj --------------------------
	.section	.nv.info._Z17MakeSucessorArrayPjS_Pyjj,"",@"SHT_CUDA_INFO"
	.sectionflags	@""
	.align	4


	//----- nvinfo : EIATTR_CUDA_API_VERSION
	.align		4
        /*0000*/ 	.byte	0x04, 0x37
        /*0002*/ 	.short	(.L_522 - .L_521)
.L_521:
        /*0004*/ 	.word	0x00000082


	//----- nvinfo : EIATTR_KPARAM_INFO
	.align		4
.L_522:
        /*0008*/ 	.byte	0x04, 0x17
        /*000a*/ 	.short	(.L_524 - .L_523)
.L_523:
        /*000c*/ 	.word	0x00000000
        /*0010*/ 	.short	0x0004
        /*0012*/ 	.short	0x001c
        /*0014*/ 	.byte	0x00, 0xf0, 0x11, 0x00


	//----- nvinfo : EIATTR_KPARAM_INFO
	.align		4
.L_524:
        /*0018*/ 	.byte	0x04, 0x17
        /*001a*/ 	.short	(.L_526 - .L_525)
.L_525:
        /*001c*/ 	.word	0x00000000
        /*0020*/ 	.short	0x0003
        /*0022*/ 	.short	0x0018
        /*0024*/ 	.byte	0x00, 0xf0, 0x11, 0x00


	//----- nvinfo : EIATTR_KPARAM_INFO
	.align		4
.L_526:
        /*0028*/ 	.byte	0x04, 0x17
        /*002a*/ 	.short	(.L_528 - .L_527)
.L_527:
        /*002c*/ 	.word	0x00000000
        /*0030*/ 	.short	0x0002
        /*0032*/ 	.short	0x0010
        /*0034*/ 	.byte	0x00, 0xf5, 0x21, 0x00


	//----- nvinfo : EIATTR_KPARAM_INFO
	.align		4
.L_528:
        /*0038*/ 	.byte	0x04, 0x17
        /*003a*/ 	.short	(.L_530 - .L_529)
.L_529:
        /*003c*/ 	.word	0x00000000
        /*0040*/ 	.short	0x0001
        /*0042*/ 	.short	0x0008
        /*0044*/ 	.byte	0x00, 0xf5, 0x21, 0x00


	//----- nvinfo : EIATTR_KPARAM_INFO
	.align		4
.L_530:
        /*0048*/ 	.byte	0x04, 0x17
        /*004a*/ 	.short	(.L_532 - .L_531)
.L_531:
        /*004c*/ 	.word	0x00000000
        /*0050*/ 	.short	0x0000
        /*0052*/ 	.short	0x0000
        /*0054*/ 	.byte	0x00, 0xf5, 0x21, 0x00


	//----- nvinfo : EIATTR_SPARSE_MMA_MASK
	.align		4
.L_532:
        /*0058*/ 	.byte	0x03, 0x50
        /*005a*/ 	.short	0x0000


	//----- nvinfo : EIATTR_MAXREG_COUNT
	.align		4
        /*005c*/ 	.byte	0x03, 0x1b
        /*005e*/ 	.short	0x00ff


	//----- nvinfo : EIATTR_MERCURY_ISA_VERSION
	.align		4
        /*0060*/ 	.byte	0x03, 0x5f
        /*0062*/ 	.short	0x0101


	//----- nvinfo : EIATTR_VRC_CTA_INIT_COUNT
	.align		4
        /*0064*/ 	.byte	0x02, 0x4a
	.zero		1
	.zero		1


	//----- nvinfo : EIATTR_EXIT_INSTR_OFFSETS
	.align		4
        /*0068*/ 	.byte	0x04, 0x1c
        /*006a*/ 	.short	(.L_534 - .L_533)


	//   ....[0]....
.L_533:
        /*006c*/ 	.word	0x00000070


	//   ....[1]....
        /*0070*/ 	.word	0x00000210


	//----- nvinfo : EIATTR_CRS_STACK_SIZE
	.align		4
.L_534:
        /*0074*/ 	.byte	0x04, 0x1e
        /*0076*/ 	.short	(.L_536 - .L_535)
.L_535:
        /*0078*/ 	.word	0x00000000


	//----- nvinfo : EIATTR_CBANK_PARAM_SIZE
	.align		4
.L_536:
        /*007c*/ 	.byte	0x03, 0x19
        /*007e*/ 	.short	0x0020


	//----- nvinfo : EIATTR_PARAM_CBANK
	.align		4
        /*0080*/ 	.byte	0x04, 0x0a
        /*0082*/ 	.short	(.L_538 - .L_537)
	.align		4
.L_537:
        /*0084*/ 	.word	index@(.nv.constant0._Z17MakeSucessorArrayPjS_Pyjj)
        /*0088*/ 	.short	0x0380
        /*008a*/ 	.short	0x0020


	//----- nvinfo : EIATTR_SW_WAR
	.align		4
.L_538:
        /*008c*/ 	.byte	0x04, 0x36
        /*008e*/ 	.short	(.L_540 - .L_539)
.L_539:
        /*0090*/ 	.word	0x00000008
.L_540:


//--------------------- .nv.info._Z10MakeFlag_3PjS_j --------------------------
	.section	.nv.info._Z10MakeFlag_3PjS_j,"",@"SHT_CUDA_INFO"
	.sectionflags	@""
	.align	4


	//----- nvinfo : EIATTR_CUDA_API_VERSION
	.align		4
        /*0000*/ 	.byte	0x04, 0x37
        /*0002*/ 	.short	(.L_542 - .L_541)
.L_541:
        /*0004*/ 	.word	0x00000082


	//----- nvinfo : EIATTR_KPARAM_INFO
	.align		4
.L_542:
        /*0008*/ 	.byte	0x04, 0x17
        /*000a*/ 	.short	(.L_544 - .L_543)
.L_543:
        /*000c*/ 	.word	0x00000000
        /*0010*/ 	.short	0x0002
        /*0012*/ 	.short	0x0010
        /*0014*/ 	.byte	0x00, 0xf0, 0x11, 0x00


	//----- nvinfo : EIATTR_KPARAM_INFO
	.align		4
.L_544:
        /*0018*/ 	.byte	0x04, 0x17
        /*001a*/ 	.short	(.L_546 - .L_545)
.L_545:
        /*001c*/ 	.word	0x00000000
        /*0020*/ 	.short	0x0001
        /*0022*/ 	.short	0x0008
        /*0024*/ 	.byte	0x00, 0xf5, 0x21, 0x00


	//----- nvinfo : EIATTR_KPARAM_INFO
	.align		4
.L_546:
        /*0028*/ 	.byte	0x04, 0x17
        /*002a*/ 	.short	(.L_548 - .L_547)
.L_547:
        /*002c*/ 	.word	0x00000000
        /*0030*/ 	.short	0x0000
        /*0032*/ 	.short	0x0000
        /*0034*/ 	.byte	0x00, 0xf5, 0x21, 0x00


	//----- nvinfo : EIATTR_SPARSE_MMA_MASK
	.align		4
.L_548:
        /*0038*/ 	.byte	0x03, 0x50
        /*003a*/ 	.short	0x0000


	//----- nvinfo : EIATTR_MAXREG_COUNT
	.align		4
        /*003c*/ 	.byte	0x03, 0x1b
        /*003e*/ 	.short	0x00ff


	//----- nvinfo : EIATTR_MERCURY_ISA_VERSION
	.align		4
        /*0040*/ 	.byte	0x03, 0x5f
        /*0042*/ 	.short	0x0101


	//----- nvinfo : EIATTR_VRC_CTA_INIT_COUNT
	.align		4
        /*0044*/ 	.byte	0x02, 0x4a
	.zero		1
	.zero		1


	//----- nvinfo : EIATTR_EXIT_INSTR_OFFSETS
	.align		4
        /*0048*/ 	.byte	0x04, 0x1c
        /*004a*/ 	.short	(.L_550 - .L_549)


	//   ....[0]....
.L_549:
        /*004c*/ 	.word	0x00000070


	//   ....[1]....
        /*0050*/ 	.word	0x00000100


	//----- nvinfo : EIATTR_CBANK_PARAM_SIZE
	.align		4
.L_550:
        /*0054*/ 	.byte	0x03, 0x19
        /*0056*/ 	.short	0x0014


	//----- nvinfo : EIATTR_PARAM_CBANK
	.align		4
        /*0058*/ 	.byte	0x04, 0x0a
        /*005a*/ 	.short	(.L_552 - .L_551)
	.align		4
.L_551:
        /*005c*/ 	.word	index@(.nv.constant0._Z10MakeFlag_3PjS_j)
        /*0060*/ 	.short	0x0380
        /*0062*/ 	.short	0x0014


	//----- nvinfo : EIATTR_SW_WAR
	.align		4
.L_552:
        /*0064*/ 	.byte	0x04, 0x36
        /*0066*/ 	.short	(.L_554 - .L_553)
.L_553:
        /*0068*/ 	.word	0x00000008
.L_554:


//--------------------- .nv.info._Z14ClearEdgeStuffPjS_S_S_j --------------------------
	.section	.nv.info._Z14ClearEdgeStuffPjS_S_S_j,"",@"SHT_CUDA_INFO"
	.sectionflags	@""
	.align	4


	//----- nvinfo : EIATTR_CUDA_API_VERSION
	.align		4
        /*0000*/ 	.byte	0x04, 0x37
        /*0002*/ 	.short	(.L_556 - .L_555)
.L_555:
        /*0004*/ 	.word	0x00000082


	//----- nvinfo : EIATTR_KPARAM_INFO
	.align		4
.L_556:
        /*0008*/ 	.byte	0x04, 0x17
        /*000a*/ 	.short	(.L_558 - .L_557)
.L_557:
        /*000c*/ 	.word	0x00000000
        /*0010*/ 	.short	0x0004
        /*0012*/ 	.short	0x0020
        /*0014*/ 	.byte	0x00, 0xf0, 0x11, 0x00


	//----- nvinfo : EIATTR_KPARAM_INFO
	.align		4
.L_558:
        /*0018*/ 	.byte	0x04, 0x17
        /*001a*/ 	.short	(.L_560 - .L_559)
.L_559:
        /*001c*/ 	.word	0x00000000
        /*0020*/ 	.short	0x0003
        /*0022*/ 	.short	0x0018
        /*0024*/ 	.byte	0x00, 0xf5, 0x21, 0x00


	//----- nvinfo : EIATTR_KPARAM_INFO
	.align		4
.L_560:
        /*0028*/ 	.byte	0x04, 0x17
        /*002a*/ 	.short	(.L_562 - .L_561)
.L_561:
        /*002c*/ 	.word	0x00000000
        /*0030*/ 	.short	0x0002
        /*0032*/ 	.short	0x0010
        /*0034*/ 	.byte	0x00, 0xf5, 0x21, 0x00


	//----- nvinfo : EIATTR_KPARAM_INFO
	.align		4
.L_562:
        /*0038*/ 	.byte	0x04, 0x17
        /*003a*/ 	.short	(.L_564 - .L_563)
.L_563:
        /*003c*/ 	.word	0x00000000
        /*0040*/ 	.short	0x0001
        /*0042*/ 	.short	0x0008
        /*0044*/ 	.byte	0x00, 0xf5, 0x21, 0x00


	//----- nvinfo : EIATTR_KPARAM_INFO
	.align		4
.L_564:
        /*0048*/ 	.byte	0x04, 0x17
        /*004a*/ 	.short	(.L_566 - .L_565)
.L_565:
        /*004c*/ 	.word	0x00000000
        /*0050*/ 	.short	0x0000
        /*0052*/ 	.short	0x0000
        /*0054*/ 	.byte	0x00, 0xf5, 0x21, 0x00


	//----- nvinfo : EIATTR_SPARSE_MMA_MASK
	.align		4
.L_566:
        /*0058*/ 	.byte	0x03, 0x50
        /*005a*/ 	.short	0x0000


	//----- nvinfo : EIATTR_MAXREG_COUNT
	.align		4
        /*005c*/ 	.byte	0x03, 0x1b
        /*005e*/ 	.short	0x00ff


	//----- nvinfo : EIATTR_MERCURY_ISA_VERSION
	.align		4
        /*0060*/ 	.byte	0x03, 0x5f
        /*0062*/ 	.short	0x0101


	//----- nvinfo : EIATTR_VRC_CTA_INIT_COUNT
	.align		4
        /*0064*/ 	.byte	0x02, 0x4a
	.zero		1
	.zero		1


	//----- nvinfo : EIATTR_EXIT_INSTR_OFFSETS
	.align		4
        /*0068*/ 	.byte	0x04, 0x1c
        /*006a*/ 	.short	(.L_568 - .L_567)


	//   ....[0]....
.L_567:
        /*006c*/ 	.word	0x00000070


	//   ....[1]....
        /*0070*/ 	.word	0x00000150


	//----- nvinfo : EIATTR_CBANK_PARAM_SIZE
	.align		4
.L_568:
        /*0074*/ 	.byte	0x03, 0x19
        /*0076*/ 	.short	0x0024


	//----- nvinfo : EIATTR_PARAM_CBANK
	.align		4
        /*0078*/ 	.byte	0x04, 0x0a
        /*007a*/ 	.short	(.L_570 - .L_569)
	.align		4
.L_569:
        /*007c*/ 	.word	index@(.nv.constant0._Z14ClearEdgeStuffPjS_S_S_j)
        /*0080*/ 	.short	0x0380
        /*0082*/ 	.short	0x0024


	//----- nvinfo : EIATTR_SW_WAR
	.align		4
.L_570:
        /*0084*/ 	.byte	0x04, 0x36
        /*0086*/ 	.short	(.L_572 - .L_571)
.L_571:
        /*0088*/ 	.word	0x00000008
.L_572:


//--------------------- .nv.info._Z10ClearArrayPjj --------------------------
	.section	.nv.info._Z10ClearArrayPjj,"",@"SHT_CUDA_INFO"
	.sectionflags	@""
	.align	4


	//----- nvinfo : EIATTR_CUDA_API_VERSION
	.align		4
        /*0000*/ 	.byte	0x04, 0x37
        /*0002*/ 	.short	(.L_574 - .L_573)
.L_573:
        /*0004*/ 	.word	0x00000082


	//----- nvinfo : EIATTR_KPARAM_INFO
	.align		4
.L_574:
        /*0008*/ 	.byte	0x04, 0x17
        /*000a*/ 	.short	(.L_576 - .L_575)
.L_575:
        /*000c*/ 	.word	0x00000000
        /*0010*/ 	.short	0x0001
        /*0012*/ 	.short	0x0008
        /*0014*/ 	.byte	0x00, 0xf0, 0x11, 0x00


	//----- nvinfo : EIATTR_KPARAM_INFO
	.align		4
.L_576:
        /*0018*/ 	.byte	0x04, 0x17
        /*001a*/ 	.short	(.L_578 - .L_577)
.L_577:
        /*001c*/ 	.word	0x00000000
        /*0020*/ 	.short	0x0000
        /*0022*/ 	.short	0x0000
        /*0024*/ 	.byte	0x00, 0xf5, 0x21, 0x00


	//----- nvinfo : EIATTR_SPARSE_MMA_MASK
	.align		4
.L_578:
        /*0028*/ 	.byte	0x03, 0x50
        /*002a*/ 	.short	0x0000


	//----- nvinfo : EIATTR_MAXREG_COUNT
	.align		4
        /*002c*/ 	.byte	0x03, 0x1b
        /*002e*/ 	.short	0x00ff


	//----- nvinfo : EIATTR_MERCURY_ISA_VERSION
	.align		4
        /*0030*/ 	.byte	0x03, 0x5f
        /*0032*/ 	.short	0x0101


	//----- nvinfo : EIATTR_VRC_CTA_INIT_COUNT
	.align		4
        /*0034*/ 	.byte	0x02, 0x4a
	.zero		1
	.zero		1


	//----- nvinfo : EIATTR_EXIT_INSTR_OFFSETS
	.align		4
        /*0038*/ 	.byte	0x04, 0x1c
        /*003a*/ 	.short	(.L_580 - .L_579)


	//   ....[0]....
.L_579:
        /*003c*/ 	.word	0x00000070


	//   ....[1]....
        /*0040*/ 	.word	0x000000c0


	//----- nvinfo : EIATTR_CBANK_PARAM_SIZE
	.align		4
.L_580:
        /*0044*/ 	.byte	0x03, 0x19
        /*0046*/ 	.short	0x000c


	//----- nvinfo : EIATTR_PARAM_CBANK
	.align		4
        /*0048*/ 	.byte	0x04, 0x0a
        /*004a*/ 	.short	(.L_582 - .L_581)
	.align		4
.L_581:
        /*004c*/ 	.word	index@(.nv.constant0._Z10ClearArrayPjj)
        /*0050*/ 	.short	0x0380
        /*0052*/ 	.short	0x000c


	//----- nvinfo : EIATTR_SW_WAR
	.align		4
.L_582:
        /*0054*/ 	.byte	0x04, 0x36
        /*0056*/ 	.short	(.L_584 - .L_583)
.L_583:
        /*0058*/ 	.word	0x00000008
.L_584:


//--------------------- .nv.info._Z14AppendKernel_1PyPjS0_j --------------------------
	.section	.nv.info._Z14AppendKernel_1PyPjS0_j,"",@"SHT_CUDA_INFO"
	.sectionflags	@""
	.align	4


	//----- nvinfo : EIATTR_CUDA_API_VERSION
	.align		4
        /*0000*/ 	.byte	0x04, 0x37
        /*0002*/ 	.short	(.L_586 - .L_585)
.L_585:
        /*0004*/ 	.word	0x00000082


	//----- nvinfo : EIATTR_KPARAM_INFO
	.align		4
.L_586:
        /*0008*/ 	.byte	0x04, 0x17
        /*000a*/ 	.short	(.L_588 - .L_587)
.L_587:
        /*000c*/ 	.word	0x00000000
        /*0010*/ 	.short	0x0003
        /*0012*/ 	.short	0x0018
        /*0014*/ 	.byte	0x00, 0xf0, 0x11, 0x00


	//----- nvinfo : EIATTR_KPARAM_INFO
	.align		4
.L_588:
        /*0018*/ 	.byte	0x04, 0x17
        /*001a*/ 	.short	(.L_590 - .L_589)
.L_589:
        /*001c*/ 	.word	0x00000000
        /*0020*/ 	.short	0x0002
        /*0022*/ 	.short	0x0010
        /*0024*/ 	.byte	0x00, 0xf5, 0x21, 0x00


	//----- nvinfo : EIATTR_KPARAM_INFO
	.align		4
.L_590:
        /*0028*/ 	.byte	0x04, 0x17
        /*002a*/ 	.short	(.L_592 - .L_591)
.L_591:
        /*002c*/ 	.word	0x00000000
        /*0030*/ 	.short	0x0001
        /*0032*/ 	.short	0x0008
        /*0034*/ 	.byte	0x00, 0xf5, 0x21, 0x00


	//----- nvinfo : EIATTR_KPARAM_INFO
	.align		4
.L_592:
        /*0038*/ 	.byte	0x04, 0x17
        /*003a*/ 	.short	(.L_594 - .L_593)
.L_593:
        /*003c*/ 	.word	0x00000000
        /*0040*/ 	.short	0x0000
        /*0042*/ 	.short	0x0000
        /*0044*/ 	.byte	0x00, 0xf5, 0x21, 0x00


	//----- nvinfo : EIATTR_SPARSE_MMA_MASK
	.align		4
.L_594:
        /*0048*/ 	.byte	0x03, 0x50
        /*004a*/ 	.short	0x0000


	//----- nvinfo : EIATTR_MAXREG_COUNT
	.align		4
        /*004c*/ 	.byte	0x03, 0x1b
        /*004e*/ 	.short	0x00ff


	//----- nvinfo : EIATTR_MERCURY_ISA_VERSION
	.align		4
        /*0050*/ 	.byte	0x03, 0x5f
        /*0052*/ 	.short	0x0101


	//----- nvinfo : EIATTR_VRC_CTA_INIT_COUNT
	.align		4
        /*0054*/ 	.byte	0x02, 0x4a
	.zero		1
	.zero		1


	//----- nvinfo : EIATTR_EXIT_INSTR_OFFSETS
	.align		4
        /*0058*/ 	.byte	0x04, 0x1c
        /*005a*/ 	.short	(.L_596 - .L_595)


	//   ....[0]....
.L_595:
        /*005c*/ 	.word	0x00000070


	//   ....[1]....
        /*0060*/ 	.word	0x00000160


	//----- nvinfo : EIATTR_CBANK_PARAM_SIZE
	.align		4
.L_596:
        /*0064*/ 	.byte	0x03, 0x19
        /*0066*/ 	.short	0x001c


	//----- nvinfo : EIATTR_PARAM_CBANK
	.align		4
        /*0068*/ 	.byte	0x04, 0x0a
        /*006a*/ 	.short	(.L_598 - .L_597)
	.align		4
.L_597:
        /*006c*/ 	.word	index@(.nv.constant0._Z14AppendKernel_1PyPjS0_j)
        /*0070*/ 	.short	0x0380
        /*0072*/ 	.short	0x001c


	//----- nvinfo : EIATTR_SW_WAR
	.align		4
.L_598:
        /*0074*/ 	.byte	0x04, 0x36
        /*0076*/ 	.short	(.L_600 - .L_599)
.L_599:
        /*0078*/ 	.word	0x00000008
.L_600:


//--------------------- .nv.info._Z17CreateLevelOutputPcS_PjS0_jj --------------------------
	.section	.nv.info._Z17CreateLevelOutputPcS_PjS0_jj,"",@"SHT_CUDA_INFO"
	.sectionflags	@""
	.align	4


	//----- nvinfo : EIATTR_CUDA_API_VERSION
	.align		4
        /*0000*/ 	.byte	0x04, 0x37
        /*0002*/ 	.short	(.L_602 - .L_601)
.L_601:
        /*0004*/ 	.word	0x00000082


	//----- nvinfo : EIATTR_KPARAM_INFO
	.align		4
.L_602:
        /*0008*/ 	.byte	0x04, 0x17
        /*000a*/ 	.short	(.L_604 - .L_603)
.L_603:
        /*000c*/ 	.word	0x00000000
        /*0010*/ 	.short	0x0005
        /*0012*/ 	.short	0x0024
        /*0014*/ 	.byte	0x00, 0xf0, 0x11, 0x00


	//----- nvinfo : EIATTR_KPARAM_INFO
	.align		4
.L_604:
        /*0018*/ 	.byte	0x04, 0x17
        /*001a*/ 	.short	(.L_606 - .L_605)
.L_605:
        /*001c*/ 	.word	0x00000000
        /*0020*/ 	.short	0x0004
        /*0022*/ 	.short	0x0020
        /*0024*/ 	.byte	0x00, 0xf0, 0x11, 0x00


	//----- nvinfo : EIATTR_KPARAM_INFO
	.align		4
.L_606:
        /*0028*/ 	.byte	0x04, 0x17
        /*002a*/ 	.short	(.L_608 - .L_607)
.L_607:
        /*002c*/ 	.word	0x00000000
        /*0030*/ 	.short	0x0003
        /*0032*/ 	.short	0x0018
        /*0034*/ 	.byte	0x00, 0xf5, 0x21, 0x00


	//----- nvinfo : EIATTR_KPARAM_INFO
	.align		4
.L_608:
        /*0038*/ 	.byte	0x04, 0x17
        /*003a*/ 	.short	(.L_610 - .L_609)
.L_609:
        /*003c*/ 	.word	0x00000000
        /*0040*/ 	.short	0x0002
        /*0042*/ 	.short	0x0010
        /*0044*/ 	.byte	0x00, 0xf5, 0x21, 0x00


	//----- nvinfo : EIATTR_KPARAM_INFO
	.align		4
.L_610:
        /*0048*/ 	.byte	0x04, 0x17
        /*004a*/ 	.short	(.L_612 - .L_611)
.L_611:
        /*004c*/ 	.word	0x00000000
        /*0050*/ 	.short	0x0001
        /*0052*/ 	.short	0x0008
        /*0054*/ 	.byte	0x00, 0xf5, 0x21, 0x00


	//----- nvinfo : EIATTR_KPARAM_INFO
	.align		4
.L_612:
        /*0058*/ 	.byte	0x04, 0x17
        /*005a*/ 	.short	(.L_614 - .L_613)
.L_613:
        /*005c*/ 	.word	0x00000000
        /*0060*/ 	.short	0x0000
        /*0062*/ 	.short	0x0000
        /*0064*/ 	.byte	0x00, 0xf5, 0x21, 0x00


	//----- nvinfo : EIATTR_SPARSE_MMA_MASK
	.align		4
.L_614:
        /*0068*/ 	.byte	0x03, 0x50
        /*006a*/ 	.short	0x0000


	//----- nvinfo : EIATTR_MAXREG_COUNT
	.align		4
        /*006c*/ 	.byte	0x03, 0x1b
        /*006e*/ 	.short	0x00ff


	//----- nvinfo : EIATTR_MERCURY_ISA_VERSION
	.align		4
        /*0070*/ 	.byte	0x03, 0x5f
        /*0072*/ 	.short	0x0101


	//----- nvinfo : EIATTR_VRC_CTA_INIT_COUNT
	.align		4
        /*0074*/ 	.byte	0x02, 0x4a
	.zero		1
	.zero		1


	//----- nvinfo : EIATTR_EXIT_INSTR_OFFSETS
	.align		4
        /*0078*/ 	.byte	0x04, 0x1c
        /*007a*/ 	.short	(.L_616 - .L_615)


	//   ....[0]....
.L_615:
        /*007c*/ 	.word	0x000000c0


	//   ....[1]....
        /*0080*/ 	.word	0x00000230


	//----- nvinfo : EIATTR_CBANK_PARAM_SIZE
	.align		4
.L_616:
        /*0084*/ 	.byte	0x03, 0x19
        /*0086*/ 	.short	0x0028


	//----- nvinfo : EIATTR_PARAM_CBANK
	.align		4
        /*0088*/ 	.byte	0x04, 0x0a
        /*008a*/ 	.short	(.L_618 - .L_617)
	.align		4
.L_617:
        /*008c*/ 	.word	index@(.nv.constant0._Z17CreateLevelOutputPcS_PjS0_jj)
        /*0090*/ 	.short	0x0380
        /*0092*/ 	.short	0x0028


	//----- nvinfo : EIATTR_SW_WAR
	.align		4
.L_618:
        /*0094*/ 	.byte	0x04, 0x36
        /*0096*/ 	.short	(.L_620 - .L_619)
.L_619:
        /*0098*/ 	.word	0x00000008
.L_620:


//--------------------- .nv.info._Z23InitPrevLevelComponentsPjjj --------------------------
	.section	.nv.info._Z23InitPrevLevelComponentsPjjj,"",@"SHT_CUDA_INFO"
	.sectionflags	@""
	.align	4


	//----- nvinfo : EIATTR_CUDA_API_VERSION
	.align		4
        /*0000*/ 	.byte	0x04, 0x37
        /*0002*/ 	.short	(.L_622 - .L_621)
.L_621:
        /*0004*/ 	.word	0x00000082


	//----- nvinfo : EIATTR_KPARAM_INFO
	.align		4
.L_622:
        /*0008*/ 	.byte	0x04, 0x17
        /*000a*/ 	.short	(.L_624 - .L_623)
.L_623:
        /*000c*/ 	.word	0x00000000
        /*0010*/ 	.short	0x0002
        /*0012*/ 	.short	0x000c
        /*0014*/ 	.byte	0x00, 0xf0, 0x11, 0x00


	//----- nvinfo : EIATTR_KPARAM_INFO
	.align		4
.L_624:
        /*0018*/ 	.byte	0x04, 0x17
        /*001a*/ 	.short	(.L_626 - .L_625)
.L_625:
        /*001c*/ 	.word	0x00000000
        /*0020*/ 	.short	0x0001
        /*0022*/ 	.short	0x0008
        /*0024*/ 	.byte	0x00, 0xf0, 0x11, 0x00


	//----- nvinfo : EIATTR_KPARAM_INFO
	.align		4
.L_626:
        /*0028*/ 	.byte	0x04, 0x17
        /*002a*/ 	.short	(.L_628 - .L_627)
.L_627:
        /*002c*/ 	.word	0x00000000
        /*0030*/ 	.short	0x0000
        /*0032*/ 	.short	0x0000
        /*0034*/ 	.byte	0x00, 0xf5, 0x21, 0x00


	//----- nvinfo : EIATTR_SPARSE_MMA_MASK
	.align		4
.L_628:
        /*0038*/ 	.byte	0x03, 0x50
        /*003a*/ 	.short	0x0000


	//----- nvinfo : EIATTR_MAXREG_COUNT
	.align		4
        /*003c*/ 	.byte	0x03, 0x1b
        /*003e*/ 	.short	0x00ff


	//----- nvinfo : EIATTR_MERCURY_ISA_VERSION
	.align		4
        /*0040*/ 	.byte	0x03, 0x5f
        /*0042*/ 	.short	0x0101


	//----- nvinfo : EIATTR_VRC_CTA_INIT_COUNT
	.align		4
        /*0044*/ 	.byte	0x02, 0x4a
	.zero		1
	.zero		1


	//----- nvinfo : EIATTR_EXIT_INSTR_OFFSETS
	.align		4
        /*0048*/ 	.byte	0x04, 0x1c
        /*004a*/ 	.short	(.L_630 - .L_629)


	//   ....[0]....
.L_629:
        /*004c*/ 	.word	0x000000c0


	//   ....[1]....
        /*0050*/ 	.word	0x00000120


	//----- nvinfo : EIATTR_CBANK_PARAM_SIZE
	.align		4
.L_630:
        /*0054*/ 	.byte	0x03, 0x19
        /*0056*/ 	.short	0x0010


	//----- nvinfo : EIATTR_PARAM_CBANK
	.align		4
        /*0058*/ 	.byte	0x04, 0x0a
        /*005a*/ 	.short	(.L_632 - .L_631)
	.align		4
.L_631:
        /*005c*/ 	.word	index@(.nv.constant0._Z23InitPrevLevelComponentsPjjj)
        /*0060*/ 	.short	0x0380
        /*0062*/ 	.short	0x0010


	//----- nvinfo : EIATTR_SW_WAR
	.align		4
.L_632:
        /*0064*/ 	.byte	0x04, 0x36
        /*0066*/ 	.short	(.L_634 - .L_633)
.L_633:
        /*0068*/ 	.word	0x00000008
.L_634:


//--------------------- .nv.info._Z18RandFloatToRandRGBPcPfj --------------------------
	.section	.nv.info._Z18RandFloatToRandRGBPcPfj,"",@"SHT_CUDA_INFO"
	.sectionflags	@""
	.align	4


	//----- nvinfo : EIATTR_CUDA_API_VERSION
	.align		4
        /*0000*/ 	.byte	0x04, 0x37
        /*0002*/ 	.short	(.L_636 - .L_635)
.L_635:
        /*0004*/ 	.word	0x00000082


	//----- nvinfo : EIATTR_KPARAM_INFO
	.align		4
.L_636:
        /*0008*/ 	.byte	0x04, 0x17
        /*000a*/ 	.short	(.L_638 - .L_637)
.L_637:
        /*000c*/ 	.word	0x00000000
        /*0010*/ 	.short	0x0002
        /*0012*/ 	.short	0x0010
        /*0014*/ 	.byte	0x00, 0xf0, 0x11, 0x00


	//----- nvinfo : EIATTR_KPARAM_INFO
	.align		4
.L_638:
        /*0018*/ 	.byte	0x04, 0x17
        /*001a*/ 	.short	(.L_640 - .L_639)
.L_639:
        /*001c*/ 	.word	0x00000000
        /*0020*/ 	.short	0x0001
        /*0022*/ 	.short	0x0008
        /*0024*/ 	.byte	0x00, 0xf5, 0x21, 0x00


	//----- nvinfo : EIATTR_KPARAM_INFO
	.align		4
.L_640:
        /*0028*/ 	.byte	0x04, 0x17
        /*002a*/ 	.short	(.L_642 - .L_641)
.L_641:
        /*002c*/ 	.word	0x00000000
        /*0030*/ 	.short	0x0000
        /*0032*/ 	.short	0x0000
        /*0034*/ 	.byte	0x00, 0xf5, 0x21, 0x00


	//----- nvinfo : EIATTR_SPARSE_MMA_MASK
	.align		4
.L_642:
        /*0038*/ 	.byte	0x03, 0x50
        /*003a*/ 	.short	0x0000


	//----- nvinfo : EIATTR_MAXREG_COUNT
	.align		4
        /*003c*/ 	.byte	0x03, 0x1b
        /*003e*/ 	.short	0x00ff


	//----- nvinfo : EIATTR_MERCURY_ISA_VERSION
	.align		4
        /*0040*/ 	.byte	0x03, 0x5f
        /*0042*/ 	.short	0x0101


	//----- nvinfo : EIATTR_VRC_CTA_INIT_COUNT
	.align		4
        /*0044*/ 	.byte	0x02, 0x4a
	.zero		1
	.zero		1


	//----- nvinfo : EIATTR_EXIT_INSTR_OFFSETS
	.align		4
        /*0048*/ 	.byte	0x04, 0x1c
        /*004a*/ 	.short	(.L_644 - .L_643)


	//   ....[0]....
.L_643:
        /*004c*/ 	.word	0x00000070


	//   ....[1]....
        /*0050*/ 	.word	0x00000120


	//----- nvinfo : EIATTR_CBANK_PARAM_SIZE
	.align		4
.L_644:
        /*0054*/ 	.byte	0x03, 0x19
        /*0056*/ 	.short	0x0014


	//----- nvinfo : EIATTR_PARAM_CBANK
	.align		4
        /*0058*/ 	.byte	0x04, 0x0a
        /*005a*/ 	.short	(.L_646 - .L_645)
	.align		4
.L_645:
        /*005c*/ 	.word	index@(.nv.constant0._Z18RandFloatToRandRGBPcPfj)
        /*0060*/ 	.short	0x0380
        /*0062*/ 	.short	0x0014


	//----- nvinfo : EIATTR_SW_WAR
	.align		4
.L_646:
        /*0064*/ 	.byte	0x04, 0x36
        /*0066*/ 	.short	(.L_648 - .L_647)
.L_647:
        /*0068*/ 	.word	0x00000008
.L_648:


//--------------------- .nv.info._Z22createInnerGraphKernelPhPjS0_S0_jjm --------------------------
	.section	.nv.info._Z22createInnerGraphKernelPhPjS0_S0_jjm,"",@"SHT_CUDA_INFO"
	.sectionflags	@""
	.align	4


	//----- nvinfo : EIATTR_CUDA_API_VERSION
	.align		4
        /*0000*/ 	.byte	0x04, 0x37
        /*0002*/ 	.short	(.L_650 - .L_649)
.L_649:
        /*0004*/ 	.word	0x00000082


	//----- nvinfo : EIATTR_KPARAM_INFO
	.align		4
.L_650:
        /*0008*/ 	.byte	0x04, 0x17
        /*000a*/ 	.short	(.L_652 - .L_651)
.L_651:
        /*000c*/ 	.word	0x00000000
        /*0010*/ 	.short	0x0006
        /*0012*/ 	.short	0x0028
        /*0014*/ 	.byte	0x00, 0xf0, 0x21, 0x00


	//----- nvinfo : EIATTR_KPARAM_INFO
	.align		4
.L_652:
        /*0018*/ 	.byte	0x04, 0x17
        /*001a*/ 	.short	(.L_654 - .L_653)
.L_653:
        /*001c*/ 	.word	0x00000000
        /*0020*/ 	.short	0x0005
        /*0022*/ 	.short	0x0024
        /*0024*/ 	.byte	0x00, 0xf0, 0x11, 0x00


	//----- nvinfo : EIATTR_KPARAM_INFO
	.align		4
.L_654:
        /*0028*/ 	.byte	0x04, 0x17
        /*002a*/ 	.short	(.L_656 - .L_655)
.L_655:
        /*002c*/ 	.word	0x00000000
        /*0030*/ 	.short	0x0004
        /*0032*/ 	.short	0x0020
        /*0034*/ 	.byte	0x00, 0xf0, 0x11, 0x00


	//----- nvinfo : EIATTR_KPARAM_INFO
	.align		4
.L_656:
        /*0038*/ 	.byte	0x04, 0x17
        /*003a*/ 	.short	(.L_658 - .L_657)
.L_657:
        /*003c*/ 	.word	0x00000000
        /*0040*/ 	.short	0x0003
        /*0042*/ 	.short	0x0018
        /*0044*/ 	.byte	0x00, 0xf5, 0x21, 0x00


	//----- nvinfo : EIATTR_KPARAM_INFO
	.align		4
.L_658:
        /*0048*/ 	.byte	0x04, 0x17
        /*004a*/ 	.short	(.L_660 - .L_659)
.L_659:
        /*004c*/ 	.word	0x00000000
        /*0050*/ 	.short	0x0002
        /*0052*/ 	.short	0x0010
        /*0054*/ 	.byte	0x00, 0xf5, 0x21, 0x00


	//----- nvinfo : EIATTR_KPARAM_INFO
	.align		4
.L_660:
        /*0058*/ 	.byte	0x04, 0x17
        /*005a*/ 	.short	(.L_662 - .L_661)
.L_661:
        /*005c*/ 	.word	0x00000000
        /*0060*/ 	.short	0x0001
        /*0062*/ 	.short	0x0008
        /*0064*/ 	.byte	0x00, 0xf5, 0x21, 0x00


	//----- nvinfo : EIATTR_KPARAM_INFO
	.align		4
.L_662:
        /*0068*/ 	.byte	0x04, 0x17
        /*006a*/ 	.short	(.L_664 - .L_663)
.L_663:
        /*006c*/ 	.word	0x00000000
        /*0070*/ 	.short	0x0000
        /*0072*/ 	.short	0x0000
        /*0074*/ 	.byte	0x00, 0xf5, 0x21, 0x00


	//----- nvinfo : EIATTR_SPARSE_MMA_MASK
	.align		4
.L_664:
        /*0078*/ 	.byte	0x03, 0x50
        /*007a*/ 	.short	0x0000


	//----- nvinfo : EIATTR_MAXREG_COUNT
	.align		4
        /*007c*/ 	.byte	0x03, 0x1b
        /*007e*/ 	.short	0x00ff


	//----- nvinfo : EIATTR_MERCURY_ISA_VERSION
	.align		4
        /*0080*/ 	.byte	0x03, 0x5f
        /*0082*/ 	.short	0x0101


	//----- nvinfo : EIATTR_VRC_CTA_INIT_COUNT
	.align		4
        /*0084*/ 	.byte	0x02, 0x4a
	.zero		1
	.zero		1


	//----- nvinfo : EIATTR_EXIT_INSTR_OFFSETS
	.align		4
        /*0088*/ 	.byte	0x04, 0x1c
        /*008a*/ 	.short	(.L_666 - .L_665)


	//   ....[0]....
.L_665:
        /*008c*/ 	.word	0x000000e0


	//   ....[1]....
        /*0090*/ 	.word	0x00001970


	//----- nvinfo : EIATTR_CRS_STACK_SIZE
	.align		4
.L_666:
        /*0094*/ 	.byte	0x04, 0x1e
        /*0096*/ 	.short	(.L_668 - .L_667)
.L_667:
        /*0098*/ 	.word	0x00000000


	//----- nvinfo : EIATTR_CBANK_PARAM_SIZE
	.align		4
.L_668:
        /*009c*/ 	.byte	0x03, 0x19
        /*009e*/ 	.short	0x0030


	//----- nvinfo : EIATTR_PARAM_CBANK
	.align		4
        /*00a0*/ 	.byte	0x04, 0x0a
        /*00a2*/ 	.short	(.L_670 - .L_669)
	.align		4
.L_669:
        /*00a4*/ 	.word	index@(.nv.constant0._Z22createInnerGraphKernelPhPjS0_S0_jjm)
        /*00a8*/ 	.short	0x0380
        /*00aa*/ 	.short	0x0030


	//----- nvinfo : EIATTR_SW_WAR
	.align		4
.L_670:
        /*00ac*/ 	.byte	0x04, 0x36
        /*00ae*/ 	.short	(.L_672 - .L_671)
.L_671:
        /*00b0*/ 	.word	0x00000008
.L_672:


//--------------------- .nv.info._Z27createLastColumnGraphKernelPhPjS0_S0_jjm --------------------------
	.section	.nv.info._Z27createLastColumnGraphKernelPhPjS0_S0_jjm,"",@"SHT_CUDA_INFO"
	.sectionflags	@""
	.align	4


	//----- nvinfo : EIATTR_CUDA_API_VERSION
	.align		4
        /*0000*/ 	.byte	0x04, 0x37
        /*0002*/ 	.short	(.L_674 - .L_673)
.L_673:
        /*0004*/ 	.word	0x00000082


	//----- nvinfo : EIATTR_KPARAM_INFO
	.align		4
.L_674:
        /*0008*/ 	.byte	0x04, 0x17
        /*000a*/ 	.short	(.L_676 - .L_675)
.L_675:
        /*000c*/ 	.word	0x00000000
        /*0010*/ 	.short	0x0006
        /*0012*/ 	.short	0x0028
        /*0014*/ 	.byte	0x00, 0xf0, 0x21, 0x00


	//----- nvinfo : EIATTR_KPARAM_INFO
	.align		4
.L_676:
        /*0018*/ 	.byte	0x04, 0x17
        /*001a*/ 	.short	(.L_678 - .L_677)
.L_677:
        /*001c*/ 	.word	0x00000000
        /*0020*/ 	.short	0x0005
        /*0022*/ 	.short	0x0024
        /*0024*/ 	.byte	0x00, 0xf0, 0x11, 0x00


	//----- nvinfo : EIATTR_KPARAM_INFO
	.align		4
.L_678:
        /*0028*/ 	.byte	0x04, 0x17
        /*002a*/ 	.short	(.L_680 - .L_679)
.L_679:
        /*002c*/ 	.word	0x00000000
        /*0030*/ 	.short	0x0004
        /*0032*/ 	.short	0x0020
        /*0034*/ 	.byte	0x00, 0xf0, 0x11, 0x00


	//----- nvinfo : EIATTR_KPARAM_INFO
	.align		4
.L_680:
        /*0038*/ 	.byte	0x04, 0x17
        /*003a*/ 	.short	(.L_682 - .L_681)
.L_681:
        /*003c*/ 	.word	0x00000000
        /*0040*/ 	.short	0x0003
        /*0042*/ 	.short	0x0018
        /*0044*/ 	.byte	0x00, 0xf5, 0x21, 0x00


	//----- nvinfo : EIATTR_KPARAM_INFO
	.align		4
.L_682:
        /*0048*/ 	.byte	0x04, 0x17
        /*004a*/ 	.short	(.L_684 - .L_683)
.L_683:
        /*004c*/ 	.word	0x00000000
        /*0050*/ 	.short	0x0002
        /*0052*/ 	.short	0x0010
        /*0054*/ 	.byte	0x00, 0xf5, 0x21, 0x00


	//----- nvinfo : EIATTR_KPARAM_INFO
	.align		4
.L_684:
        /*0058*/ 	.byte	0x04, 0x17
        /*005a*/ 	.short	(.L_686 - .L_685)
.L_685:
        /*005c*/ 	.word	0x00000000
        /*0060*/ 	.short	0x0001
        /*0062*/ 	.short	0x0008
        /*0064*/ 	.byte	0x00, 0xf5, 0x21, 0x00


	//----- nvinfo : EIATTR_KPARAM_INFO
	.align		4
.L_686:
        /*0068*/ 	.byte	0x04, 0x17
        /*006a*/ 	.short	(.L_688 - .L_687)
.L_687:
        /*006c*/ 	.word	0x00000000
        /*0070*/ 	.short	0x0000
        /*0072*/ 	.short	0x0000
        /*0074*/ 	.byte	0x00, 0xf5, 0x21, 0x00


	//----- nvinfo : EIATTR_SPARSE_MMA_MASK
	.align		4
.L_688:
        /*0078*/ 	.byte	0x03, 0x50
        /*007a*/ 	.short	0x0000


	//----- nvinfo : EIATTR_MAXREG_COUNT
	.align		4
        /*007c*/ 	.byte	0x03, 0x1b
        /*007e*/ 	.short	0x00ff


	//----- nvinfo : EIATTR_MERCURY_ISA_VERSION
	.align		4
        /*0080*/ 	.byte	0x03, 0x5f
        /*0082*/ 	.short	0x0101


	//----- nvinfo : EIATTR_VRC_CTA_INIT_COUNT
	.align		4
        /*0084*/ 	.byte	0x02, 0x4a
	.zero		1
	.zero		1


	//----- nvinfo : EIATTR_EXIT_INSTR_OFFSETS
	.align		4
        /*0088*/ 	.byte	0x04, 0x1c
        /*008a*/ 	.short	(.L_690 - .L_689)


	//   ....[0]....
.L_689:
        /*008c*/ 	.word	0x000000b0


	//   ....[1]....
        /*0090*/ 	.word	0x000013a0


	//----- nvinfo : EIATTR_CRS_STACK_SIZE
	.align		4
.L_690:
        /*0094*/ 	.byte	0x04, 0x1e
        /*0096*/ 	.short	(.L_692 - .L_691)
.L_691:
        /*0098*/ 	.word	0x00000000


	//----- nvinfo : EIATTR_CBANK_PARAM_SIZE
	.align		4
.L_692:
        /*009c*/ 	.byte	0x03, 0x19
        /*009e*/ 	.short	0x0030


	//----- nvinfo : EIATTR_PARAM_CBANK
	.align		4
        /*00a0*/ 	.byte	0x04, 0x0a
        /*00a2*/ 	.short	(.L_694 - .L_693)
	.align		4
.L_693:
        /*00a4*/ 	.word	index@(.nv.constant0._Z27createLastColumnGraphKernelPhPjS0_S0_jjm)
        /*00a8*/ 	.short	0x0380
        /*00aa*/ 	.short	0x0030


	//----- nvinfo : EIATTR_SW_WAR
	.align		4
.L_694:
        /*00ac*/ 	.byte	0x04, 0x36
        /*00ae*/ 	.short	(.L_696 - .L_695)
.L_695:
        /*00b0*/ 	.word	0x00000008
.L_696:


//--------------------- .nv.info._Z28createFirstColumnGraphKernelPhPjS0_S0_jjm --------------------------
	.section	.nv.info._Z28createFirstColumnGraphKernelPhPjS0_S0_jjm,"",@"SHT_CUDA_INFO"
	.sectionflags	@""
	.align	4


	//----- nvinfo : EIATTR_CUDA_API_VERSION
	.align		4
        /*0000*/ 	.byte	0x04, 0x37
        /*0002*/ 	.short	(.L_698 - .L_697)
.L_697:
        /*0004*/ 	.word	0x00000082


	//----- nvinfo : EIATTR_KPARAM_INFO
	.align		4
.L_698:
        /*0008*/ 	.byte	0x04, 0x17
        /*000a*/ 	.short	(.L_700 - .L_699)
.L_699:
        /*000c*/ 	.word	0x00000000
        /*0010*/ 	.short	0x0006
        /*0012*/ 	.short	0x0028
        /*0014*/ 	.byte	0x00, 0xf0, 0x21, 0x00


	//----- nvinfo : EIATTR_KPARAM_INFO
	.align		4
.L_700:
        /*0018*/ 	.byte	0x04, 0x17
        /*001a*/ 	.short	(.L_702 - .L_701)
.L_701:
        /*001c*/ 	.word	0x00000000
        /*0020*/ 	.short	0x0005
        /*0022*/ 	.short	0x0024
        /*0024*/ 	.byte	0x00, 0xf0, 0x11, 0x00


	//----- nvinfo : EIATTR_KPARAM_INFO
	.align		4
.L_702:
        /*0028*/ 	.byte	0x04, 0x17
        /*002a*/ 	.short	(.L_704 - .L_703)
.L_703:
        /*002c*/ 	.word	0x00000000
        /*0030*/ 	.short	0x0004
        /*0032*/ 	.short	0x0020
        /*0034*/ 	.byte	0x00, 0xf0, 0x11, 0x00


	//----- nvinfo : EIATTR_KPARAM_INFO
	.align		4
.L_704:
        /*0038*/ 	.byte	0x04, 0x17
        /*003a*/ 	.short	(.L_706 - .L_705)
.L_705:
        /*003c*/ 	.word	0x00000000
        /*0040*/ 	.short	0x0003
        /*0042*/ 	.short	0x0018
        /*0044*/ 	.byte	0x00, 0xf5, 0x21, 0x00


	//----- nvinfo : EIATTR_KPARAM_INFO
	.align		4
.L_706:
        /*0048*/ 	.byte	0x04, 0x17
        /*004a*/ 	.short	(.L_708 - .L_707)
.L_707:
        /*004c*/ 	.word	0x00000000
        /*0050*/ 	.short	0x0002
        /*0052*/ 	.short	0x0010
        /*0054*/ 	.byte	0x00, 0xf5, 0x21, 0x00


	//----- nvinfo : EIATTR_KPARAM_INFO
	.align		4
.L_708:
        /*0058*/ 	.byte	0x04, 0x17
        /*005a*/ 	.short	(.L_710 - .L_709)
.L_709:
        /*005c*/ 	.word	0x00000000
        /*0060*/ 	.short	0x0001
        /*0062*/ 	.short	0x0008
        /*0064*/ 	.byte	0x00, 0xf5, 0x21, 0x00


	//----- nvinfo : EIATTR_KPARAM_INFO
	.align		4
.L_710:
        /*0068*/ 	.byte	0x04, 0x17
        /*006a*/ 	.short	(.L_712 - .L_711)
.L_711:
        /*006c*/ 	.word	0x00000000
        /*0070*/ 	.short	0x0000
        /*0072*/ 	.short	0x0000
        /*0074*/ 	.byte	0x00, 0xf5, 0x21, 0x00


	//----- nvinfo : EIATTR_SPARSE_MMA_MASK
	.align		4
.L_712:
        /*0078*/ 	.byte	0x03, 0x50
        /*007a*/ 	.short	0x0000


	//----- nvinfo : EIATTR_MAXREG_COUNT
	.align		4
        /*007c*/ 	.byte	0x03, 0x1b
        /*007e*/ 	.short	0x00ff


	//----- nvinfo : EIATTR_MERCURY_ISA_VERSION
	.align		4
        /*0080*/ 	.byte	0x03, 0x5f
        /*0082*/ 	.short	0x0101


	//----- nvinfo : EIATTR_VRC_CTA_INIT_COUNT
	.align		4
        /*0084*/ 	.byte	0x02, 0x4a
	.zero		1
	.zero		1


	//----- nvinfo : EIATTR_EXIT_INSTR_OFFSETS
	.align		4
        /*0088*/ 	.byte	0x04, 0x1c
        /*008a*/ 	.short	(.L_714 - .L_713)


	//   ....[0]....
.L_713:
        /*008c*/ 	.word	0x00000080


	//   ....[1]....
        /*0090*/ 	.word	0x00001420


	//----- nvinfo : EIATTR_CRS_STACK_SIZE
	.align		4
.L_714:
        /*0094*/ 	.byte	0x04, 0x1e
        /*0096*/ 	.short	(.L_716 - .L_715)
.L_715:
        /*0098*/ 	.word	0x00000000


	//----- nvinfo : EIATTR_CBANK_PARAM_SIZE
	.align		4
.L_716:
        /*009c*/ 	.byte	0x03, 0x19
        /*009e*/ 	.short	0x0030


	//----- nvinfo : EIATTR_PARAM_CBANK
	.align		4
        /*00a0*/ 	.byte	0x04, 0x0a
        /*00a2*/ 	.short	(.L_718 - .L_717)
	.align		4
.L_717:
        /*00a4*/ 	.word	index@(.nv.constant0._Z28createFirstColumnGraphKernelPhPjS0_S0_jjm)
        /*00a8*/ 	.short	0x0380
        /*00aa*/ 	.short	0x0030


	//----- nvinfo : EIATTR_SW_WAR
	.align		4
.L_718:
        /*00ac*/ 	.byte	0x04, 0x36
        /*00ae*/ 	.short	(.L_720 - .L_719)
.L_719:
        /*00b0*/ 	.word	0x00000008
.L_720:


//--------------------- .nv.info._Z24createLastRowGraphKernelPhPjS0_S0_jjm --------------------------
	.section	.nv.info._Z24createLastRowGraphKernelPhPjS0_S0_jjm,"",@"SHT_CUDA_INFO"
	.sectionflags	@""
	.align	4


	//----- nvinfo : EIATTR_CUDA_API_VERSION
	.align		4
        /*0000*/ 	.byte	0x04, 0x37
        /*0002*/ 	.short	(.L_722 - .L_721)
.L_721:
        /*0004*/ 	.word	0x00000082


	//----- nvinfo : EIATTR_KPARAM_INFO
	.align		4
.L_722:
        /*0008*/ 	.byte	0x04, 0x17
        /*000a*/ 	.short	(.L_724 - .L_723)
.L_723:
        /*000c*/ 	.word	0x00000000
        /*0010*/ 	.short	0x0006
        /*0012*/ 	.short	0x0028
        /*0014*/ 	.byte	0x00, 0xf0, 0x21, 0x00


	//----- nvinfo : EIATTR_KPARAM_INFO
	.align		4
.L_724:
        /*0018*/ 	.byte	0x04, 0x17
        /*001a*/ 	.short	(.L_726 - .L_725)
.L_725:
        /*001c*/ 	.word	0x00000000
        /*0020*/ 	.short	0x0005
        /*0022*/ 	.short	0x0024
        /*0024*/ 	.byte	0x00, 0xf0, 0x11, 0x00


	//----- nvinfo : EIATTR_KPARAM_INFO
	.align		4
.L_726:
        /*0028*/ 	.byte	0x04, 0x17
        /*002a*/ 	.short	(.L_728 - .L_727)
.L_727:
        /*002c*/ 	.word	0x00000000
        /*0030*/ 	.short	0x0004
        /*0032*/ 	.short	0x0020
        /*0034*/ 	.byte	0x00, 0xf0, 0x11, 0x00


	//----- nvinfo : EIATTR_KPARAM_INFO
	.align		4
.L_728:
        /*0038*/ 	.byte	0x04, 0x17
        /*003a*/ 	.short	(.L_730 - .L_729)
.L_729:
        /*003c*/ 	.word	0x00000000
        /*0040*/ 	.short	0x0003
        /*0042*/ 	.short	0x0018
        /*0044*/ 	.byte	0x00, 0xf5, 0x21, 0x00


	//----- nvinfo : EIATTR_KPARAM_INFO
	.align		4
.L_730:
        /*0048*/ 	.byte	0x04, 0x17
        /*004a*/ 	.short	(.L_732 - .L_731)
.L_731:
        /*004c*/ 	.word	0x00000000
        /*0050*/ 	.short	0x0002
        /*0052*/ 	.short	0x0010
        /*0054*/ 	.byte	0x00, 0xf5, 0x21, 0x00


	//----- nvinfo : EIATTR_KPARAM_INFO
	.align		4
.L_732:
        /*0058*/ 	.byte	0x04, 0x17
        /*005a*/ 	.short	(.L_734 - .L_733)
.L_733:
        /*005c*/ 	.word	0x00000000
        /*0060*/ 	.short	0x0001
        /*0062*/ 	.short	0x0008
        /*0064*/ 	.byte	0x00, 0xf5, 0x21, 0x00


	//----- nvinfo : EIATTR_KPARAM_INFO
	.align		4
.L_734:
        /*0068*/ 	.byte	0x04, 0x17
        /*006a*/ 	.short	(.L_736 - .L_735)
.L_735:
        /*006c*/ 	.word	0x00000000
        /*0070*/ 	.short	0x0000
        /*0072*/ 	.short	0x0000
        /*0074*/ 	.byte	0x00, 0xf5, 0x21, 0x00


	//----- nvinfo : EIATTR_SPARSE_MMA_MASK
	.align		4
.L_736:
        /*0078*/ 	.byte	0x03, 0x50
        /*007a*/ 	.short	0x0000


	//----- nvinfo : EIATTR_MAXREG_COUNT
	.align		4
        /*007c*/ 	.byte	0x03, 0x1b
        /*007e*/ 	.short	0x00ff


	//----- nvinfo : EIATTR_MERCURY_ISA_VERSION
	.align		4
        /*0080*/ 	.byte	0x03, 0x5f
        /*0082*/ 	.short	0x0101


	//----- nvinfo : EIATTR_VRC_CTA_INIT_COUNT
	.align		4
        /*0084*/ 	.byte	0x02, 0x4a
	.zero		1
	.zero		1


	//----- nvinfo : EIATTR_EXIT_INSTR_OFFSETS
	.align		4
        /*0088*/ 	.byte	0x04, 0x1c
        /*008a*/ 	.short	(.L_738 - .L_737)


	//   ....[0]....
.L_737:
        /*008c*/ 	.word	0x00000070


	//   ....[1]....
        /*0090*/ 	.word	0x00001350


	//----- nvinfo : EIATTR_CRS_STACK_SIZE
	.align		4
.L_738:
        /*0094*/ 	.byte	0x04, 0x1e
        /*0096*/ 	.short	(.L_740 - .L_739)
.L_739:
        /*0098*/ 	.word	0x00000000


	//----- nvinfo : EIATTR_CBANK_PARAM_SIZE
	.align		4
.L_740:
        /*009c*/ 	.byte	0x03, 0x19
        /*009e*/ 	.short	0x0030


	//----- nvinfo : EIATTR_PARAM_CBANK
	.align		4
        /*00a0*/ 	.byte	0x04, 0x0a
        /*00a2*/ 	.short	(.L_742 - .L_741)
	.align		4
.L_741:
        /*00a4*/ 	.word	index@(.nv.constant0._Z24createLastRowGraphKernelPhPjS0_S0_jjm)
        /*00a8*/ 	.short	0x0380
        /*00aa*/ 	.short	0x0030


	//----- nvinfo : EIATTR_SW_WAR
	.align		4
.L_742:
        /*00ac*/ 	.byte	0x04, 0x36
        /*00ae*/ 	.short	(.L_744 - .L_743)
.L_743:
        /*00b0*/ 	.word	0x00000008
.L_744:


//--------------------- .nv.info._Z25createFirstRowGraphKernelPhPjS0_S0_jjm --------------------------
	.section	.nv.info._Z25createFirstRowGraphKernelPhPjS0_S0_jjm,"",@"SHT_CUDA_INFO"
	.sectionflags	@""
	.align	4


	//----- nvinfo : EIATTR_CUDA_API_VERSION
	.align		4
        /*0000*/ 	.byte	0x04, 0x37
        /*0002*/ 	.short	(.L_746 - .L_745)
.L_745:
        /*0004*/ 	.word	0x00000082


	//----- nvinfo : EIATTR_KPARAM_INFO
	.align		4
.L_746:
        /*0008*/ 	.byte	0x04, 0x17
        /*000a*/ 	.short	(.L_748 - .L_747)
.L_747:
        /*000c*/ 	.word	0x00000000
        /*0010*/ 	.short	0x0006
        /*0012*/ 	.short	0x0028
        /*0014*/ 	.byte	0x00, 0xf0, 0x21, 0x00


	//----- nvinfo : EIATTR_KPARAM_INFO
	.align		4
.L_748:
        /*0018*/ 	.byte	0x04, 0x17
        /*001a*/ 	.short	(.L_750 - .L_749)
.L_749:
        /*001c*/ 	.word	0x00000000
        /*0020*/ 	.short	0x0005
        /*0022*/ 	.short	0x0024
        /*0024*/ 	.byte	0x00, 0xf0, 0x11, 0x00


	//----- nvinfo : EIATTR_KPARAM_INFO
	.align		4
.L_750:
        /*0028*/ 	.byte	0x04, 0x17
        /*002a*/ 	.short	(.L_752 - .L_751)
.L_751:
        /*002c*/ 	.word	0x00000000
        /*0030*/ 	.short	0x0004
        /*0032*/ 	.short	0x0020
        /*0034*/ 	.byte	0x00, 0xf0, 0x11, 0x00


	//----- nvinfo : EIATTR_KPARAM_INFO
	.align		4
.L_752:
        /*0038*/ 	.byte	0x04, 0x17
        /*003a*/ 	.short	(.L_754 - .L_753)
.L_753:
        /*003c*/ 	.word	0x00000000
        /*0040*/ 	.short	0x0003
        /*0042*/ 	.short	0x0018
        /*0044*/ 	.byte	0x00, 0xf5, 0x21, 0x00


	//----- nvinfo : EIATTR_KPARAM_INFO
	.align		4
.L_754:
        /*0048*/ 	.byte	0x04, 0x17
        /*004a*/ 	.short	(.L_756 - .L_755)
.L_755:
        /*004c*/ 	.word	0x00000000
        /*0050*/ 	.short	0x0002
        /*0052*/ 	.short	0x0010
        /*0054*/ 	.byte	0x00, 0xf5, 0x21, 0x00


	//----- nvinfo : EIATTR_KPARAM_INFO
	.align		4
.L_756:
        /*0058*/ 	.byte	0x04, 0x17
        /*005a*/ 	.short	(.L_758 - .L_757)
.L_757:
        /*005c*/ 	.word	0x00000000
        /*0060*/ 	.short	0x0001
        /*0062*/ 	.short	0x0008
        /*0064*/ 	.byte	0x00, 0xf5, 0x21, 0x00


	//----- nvinfo : EIATTR_KPARAM_INFO
	.align		4
.L_758:
        /*0068*/ 	.byte	0x04, 0x17
        /*006a*/ 	.short	(.L_760 - .L_759)
.L_759:
        /*006c*/ 	.word	0x00000000
        /*0070*/ 	.short	0x0000
        /*0072*/ 	.short	0x0000
        /*0074*/ 	.byte	0x00, 0xf5, 0x21, 0x00


	//----- nvinfo : EIATTR_SPARSE_MMA_MASK
	.align		4
.L_760:
        /*0078*/ 	.byte	0x03, 0x50
        /*007a*/ 	.short	0x0000


	//----- nvinfo : EIATTR_MAXREG_COUNT
	.align		4
        /*007c*/ 	.byte	0x03, 0x1b
        /*007e*/ 	.short	0x00ff


	//----- nvinfo : EIATTR_MERCURY_ISA_VERSION
	.align		4
        /*0080*/ 	.byte	0x03, 0x5f
        /*0082*/ 	.short	0x0101


	//----- nvinfo : EIATTR_VRC_CTA_INIT_COUNT
	.align		4
        /*0084*/ 	.byte	0x02, 0x4a
	.zero		1
	.zero		1


	//----- nvinfo : EIATTR_EXIT_INSTR_OFFSETS
	.align		4
        /*0088*/ 	.byte	0x04, 0x1c
        /*008a*/ 	.short	(.L_762 - .L_761)


	//   ....[0]....
.L_761:
        /*008c*/ 	.word	0x00000070


	//   ....[1]....
        /*0090*/ 	.word	0x00001230


	//----- nvinfo : EIATTR_CRS_STACK_SIZE
	.align		4
.L_762:
        /*0094*/ 	.byte	0x04, 0x1e
        /*0096*/ 	.short	(.L_764 - .L_763)
.L_763:
        /*0098*/ 	.word	0x00000000


	//----- nvinfo : EIATTR_CBANK_PARAM_SIZE
	.align		4
.L_764:
        /*009c*/ 	.byte	0x03, 0x19
        /*009e*/ 	.short	0x0030


	//----- nvinfo : EIATTR_PARAM_CBANK
	.align		4
        /*00a0*/ 	.byte	0x04, 0x0a
        /*00a2*/ 	.short	(.L_766 - .L_765)
	.align		4
.L_765:
        /*00a4*/ 	.word	index@(.nv.constant0._Z25createFirstRowGraphKernelPhPjS0_S0_jjm)
        /*00a8*/ 	.short	0x0380
        /*00aa*/ 	.short	0x0030


	//----- nvinfo : EIATTR_SW_WAR
	.align		4
.L_766:
        /*00ac*/ 	.byte	0x04, 0x36
        /*00ae*/ 	.short	(.L_768 - .L_767)
.L_767:
        /*00b0*/ 	.word	0x00000008
.L_768:


//--------------------- .nv.info._Z23createCornerGraphKernelPhPjS0_S0_jjm --------------------------
	.section	.nv.info._Z23createCornerGraphKernelPhPjS0_S0_jjm,"",@"SHT_CUDA_INFO"
	.sectionflags	@""
	.align	4


	//----- nvinfo : EIATTR_CUDA_API_VERSION
	.align		4
        /*0000*/ 	.byte	0x04, 0x37
        /*0002*/ 	.short	(.L_770 - .L_769)
.L_769:
        /*0004*/ 	.word	0x00000082


	//----- nvinfo : EIATTR_KPARAM_INFO
	.align		4
.L_770:
        /*0008*/ 	.byte	0x04, 0x17
        /*000a*/ 	.short	(.L_772 - .L_771)
.L_771:
        /*000c*/ 	.word	0x00000000
        /*0010*/ 	.short	0x0006
        /*0012*/ 	.short	0x0028
        /*0014*/ 	.byte	0x00, 0xf0, 0x21, 0x00


	//----- nvinfo : EIATTR_KPARAM_INFO
	.align		4
.L_772:
        /*0018*/ 	.byte	0x04, 0x17
        /*001a*/ 	.short	(.L_774 - .L_773)
.L_773:
        /*001c*/ 	.word	0x00000000
        /*0020*/ 	.short	0x0005
        /*0022*/ 	.short	0x0024
        /*0024*/ 	.byte	0x00, 0xf0, 0x11, 0x00


	//----- nvinfo : EIATTR_KPARAM_INFO
	.align		4
.L_774:
        /*0028*/ 	.byte	0x04, 0x17
        /*002a*/ 	.short	(.L_776 - .L_775)
.L_775:
        /*002c*/ 	.word	0x00000000
        /*0030*/ 	.short	0x0004
        /*0032*/ 	.short	0x0020
        /*0034*/ 	.byte	0x00, 0xf0, 0x11, 0x00


	//----- nvinfo : EIATTR_KPARAM_INFO
	.align		4
.L_776:
        /*0038*/ 	.byte	0x04, 0x17
        /*003a*/ 	.short	(.L_778 - .L_777)
.L_777:
        /*003c*/ 	.word	0x00000000
        /*0040*/ 	.short	0x0003
        /*0042*/ 	.short	0x0018
        /*0044*/ 	.byte	0x00, 0xf5, 0x21, 0x00


	//----- nvinfo : EIATTR_KPARAM_INFO
	.align		4
.L_778:
        /*0048*/ 	.byte	0x04, 0x17
        /*004a*/ 	.short	(.L_780 - .L_779)
.L_779:
        /*004c*/ 	.word	0x00000000
        /*0050*/ 	.short	0x0002
        /*0052*/ 	.short	0x0010
        /*0054*/ 	.byte	0x00, 0xf5, 0x21, 0x00


	//----- nvinfo : EIATTR_KPARAM_INFO
	.align		4
.L_780:
        /*0058*/ 	.byte	0x04, 0x17
        /*005a*/ 	.short	(.L_782 - .L_781)
.L_781:
        /*005c*/ 	.word	0x00000000
        /*0060*/ 	.short	0x0001
        /*0062*/ 	.short	0x0008
        /*0064*/ 	.byte	0x00, 0xf5, 0x21, 0x00


	//----- nvinfo : EIATTR_KPARAM_INFO
	.align		4
.L_782:
        /*0068*/ 	.byte	0x04, 0x17
        /*006a*/ 	.short	(.L_784 - .L_783)
.L_783:
        /*006c*/ 	.word	0x00000000
        /*0070*/ 	.short	0x0000
        /*0072*/ 	.short	0x0000
        /*0074*/ 	.byte	0x00, 0xf5, 0x21, 0x00


	//----- nvinfo : EIATTR_SPARSE_MMA_MASK
	.align		4
.L_784:
        /*0078*/ 	.byte	0x03, 0x50
        /*007a*/ 	.short	0x0000


	//----- nvinfo : EIATTR_MAXREG_COUNT
	.align		4
        /*007c*/ 	.byte	0x03, 0x1b
        /*007e*/ 	.short	0x00ff


	//----- nvinfo : EIATTR_MERCURY_ISA_VERSION
	.align		4
        /*0080*/ 	.byte	0x03, 0x5f
        /*0082*/ 	.short	0x0101


	//----- nvinfo : EIATTR_VRC_CTA_INIT_COUNT
	.align		4
        /*0084*/ 	.byte	0x02, 0x4a
	.zero		1
	.zero		1


	//----- nvinfo : EIATTR_EXIT_INSTR_OFFSETS
	.align		4
        /*0088*/ 	.byte	0x04, 0x1c
        /*008a*/ 	.short	(.L_786 - .L_785)


	//   ....[0]....
.L_785:
        /*008c*/ 	.word	0x00000060


	//   ....[1]....
        /*0090*/ 	.word	0x00001660


	//   ....[2]....
        /*0094*/ 	.word	0x00001c60


	//----- nvinfo : EIATTR_INDIRECT_BRANCH_TARGETS
	.align		4
.L_786:
        /*0098*/ 	.byte	0x04, 0x34
        /*009a*/ 	.short	(.L_788 - .L_787)


	//   ....[0]....
.L_787:
        /*009c*/ 	.word	.L_x_179@srel
        /*00a0*/ 	.short	0x0
        /*00a2*/ 	.short	0x0
        /*00a4*/ 	.word	0x4
        /*00a8*/ 	.word	.L_x_180@srel
        /*00ac*/ 	.word	.L_x_150@srel
        /*00b0*/ 	.word	.L_x_182@srel
        /*00b4*/ 	.word	.L_x_150@srel


	//----- nvinfo : EIATTR_CRS_STACK_SIZE
	.align		4
.L_788:
        /*00b8*/ 	.byte	0x04, 0x1e
        /*00ba*/ 	.short	(.L_790 - .L_789)
.L_789:
        /*00bc*/ 	.word	0x00000000


	//----- nvinfo : EIATTR_CBANK_PARAM_SIZE
	.align		4
.L_790:
        /*00c0*/ 	.byte	0x03, 0x19
        /*00c2*/ 	.short	0x0030


	//----- nvinfo : EIATTR_PARAM_CBANK
	.align		4
        /*00c4*/ 	.byte	0x04, 0x0a
        /*00c6*/ 	.short	(.L_792 - .L_791)
	.align		4
.L_791:
        /*00c8*/ 	.word	index@(.nv.constant0._Z23createCornerGraphKernelPhPjS0_S0_jjm)
        /*00cc*/ 	.short	0x0380
        /*00ce*/ 	.short	0x0030


	//----- nvinfo : EIATTR_SW_WAR
	.align		4
.L_792:
        /*00d0*/ 	.byte	0x04, 0x36
        /*00d2*/ 	.short	(.L_794 - .L_793)
.L_793:
        /*00d4*/ 	.word	0x00000008
.L_794:


//--------------------- .nv.callgraph             --------------------------
	.section	.nv.callgraph,"",@"SHT_CUDA_CALLGRAPH"
	.align	4
	.sectionentsize	8
	.align		4
        /*0000*/ 	.word	0x00000000
	.align		4
        /*0004*/ 	.word	0xffffffff
	.align		4
        /*0008*/ 	.word	index@(_Z25PropagateRepresentativeIDPjS_Pbj)
	.align		4
        /*000c*/ 	.word	index@(vprintf)
	.align		4
        /*0010*/ 	.word	0x00000000
	.align		4
        /*0014*/ 	.word	0xfffffffe
	.align		4
        /*0018*/ 	.word	0x00000000
	.align		4
        /*001c*/ 	.word	0xfffffffd
	.align		4
        /*0020*/ 	.word	0x00000000
	.align		4
        /*0024*/ 	.word	0xfffffffc


//--------------------- .nv.constant4             --------------------------
	.section	.nv.constant4,"a",@progbits
	.align	8
	.align		8
.nv.constant4:
        /*0000*/ 	.dword	$str
	.align		8
        /*0008*/ 	.dword	vprintf


//--------------------- .nv.constant2._Z23createCornerGraphKernelPhPjS0_S0_jjm --------------------------
	.section	.nv.constant2._Z23createCornerGraphKernelPhPjS0_S0_jjm,"a",@progbits
	.sectionflags	@""
	.align	4
.nv.constant2._Z23createCornerGraphKernelPhPjS0_S0_jjm:
        /*0000*/ 	.byte	0x70, 0x16, 0x00, 0x00, 0x90, 0x0a, 0x00, 0x00, 0xa0, 0x10, 0x00, 0x00, 0x90, 0x0a, 0x00, 0x00


//--------------------- .text._Z14MakeVertexListPjS_S_j --------------------------
	.section	.text._Z14MakeVertexListPjS_S_j,"ax",@progbits
	.align	128
        .global         _Z14MakeVertexListPjS_S_j
        .type           _Z14MakeVertexListPjS_S_j,@function
        .size           _Z14MakeVertexListPjS_S_j,(.L_x_199 - _Z14MakeVertexListPjS_S_j)
        .other          _Z14MakeVertexListPjS_S_j,@"STO_CUDA_ENTRY STV_DEFAULT"
_Z14MakeVertexListPjS_S_j:
.text._Z14MakeVertexListPjS_S_j:
[----:B------:R-:W-:Y:S01]  /*0000*/  LDC R1, c[0x0][0x37c] ;  /* 0x0000df00ff017b82 */ /* 0x000fe20000000800 */
[----:B------:R-:W0:Y:S07]  /*0010*/  S2R R7, SR_TID.X ;  /* 0x0000000000077919 */ /* 0x000e2e0000002100 */
[----:B------:R-:W1:Y:S01]  /*0020*/  S2UR UR4, SR_CTAID.X ;  /* 0x00000000000479c3 */ /* 0x000e620000002500 */
[----:B------:R-:W2:Y:S01]  /*0030*/  LDCU UR5, c[0x0][0x398] ;  /* 0x00007300ff0577ac */ /* 0x000ea20008000800 */
[----:B-1----:R-:W-:-:S06]  /*0040*/  USHF.L.U32 UR4, UR4, 0xa, URZ ;  /* 0x0000000a04047899 */ /* 0x002fcc00080006ff */
[----:B0-----:R-:W-:-:S04]  /*0050*/  LOP3.LUT R7, R7, UR4, RZ, 0xfc, !PT ;  /* 0x0000000407077c12 */ /* 0x001fc8000f8efcff */
[----:B--2---:R-:W-:-:S13]  /*0060*/  ISETP.GE.U32.AND P0, PT, R7, UR5, PT ;  /* 0x0000000507007c0c */ /* 0x004fda000bf06070 */
[----:B------:R-:W-:Y:S05]  /*0070*/  @P0 EXIT ;  /* 0x000000000000094d */ /* 0x000fea0003800000 */
[----:B------:R-:W0:Y:S01]  /*0080*/  LDC.64 R2, c[0x0][0x390] ;  /* 0x0000e400ff027b82 */ /* 0x000e220000000a00 */
[----:B------:R-:W1:Y:S01]  /*0090*/  LDCU.64 UR4, c[0x0][0x358] ;  /* 0x00006b00ff0477ac */ /* 0x000e620008000a00 */
[----:B0-----:R-:W-:-:S06]  /*00a0*/  IMAD.WIDE.U32 R2, R7, 0x4, R2 ;  /* 0x0000000407027825 */ /* 0x001fcc00078e0002 */
[----:B-1----:R-:W2:Y:S02]  /*00b0*/  LDG.E R2, desc[UR4][R2.64] ;  /* 0x0000000402027981 */ /* 0x002ea4000c1e1900 */
[----:B--2---:R-:W-:-:S13]  /*00c0*/  ISETP.NE.AND P0, PT, R2, 0x1, PT ;  /* 0x000000010200780c */ /* 0x004fda0003f05270 */
[----:B------:R-:W-:Y:S05]  /*00d0*/  @P0 EXIT ;  /* 0x000000000000094d */ /* 0x000fea0003800000 */
[----:B------:R-:W0:Y:S08]  /*00e0*/  LDC.64 R2, c[0x0][0x388] ;  /* 0x0000e200ff027b82 */ /* 0x000e300000000a00 */
[----:B------:R-:W1:Y:S01]  /*00f0*/  LDC.64 R4, c[0x0][0x380] ;  /* 0x0000e000ff047b82 */ /* 0x000e620000000a00 */
[----:B0-----:R-:W-:-:S06]  /*0100*/  IMAD.WIDE.U32 R2, R7, 0x4, R2 ;  /* 0x0000000407027825 */ /* 0x001fcc00078e0002 */
[----:B------:R-:W1:Y:S02]  /*0110*/  LDG.E R3, desc[UR4][R2.64] ;  /* 0x0000000402037981 */ /* 0x000e64000c1e1900 */
[----:B-1----:R-:W-:-:S05]  /*0120*/  IMAD.WIDE.U32 R4, R3, 0x4, R4 ;  /* 0x0000000403047825 */ /* 0x002fca00078e0004 */
[----:B------:R-:W-:Y:S01]  /*0130*/  STG.E desc[UR4][R4.64], R7 ;  /* 0x0000000704007986 */ /* 0x000fe2000c101904 */
[----:B------:R-:W-:Y:S05]  /*0140*/  EXIT ;  /* 0x000000000000794d */ /* 0x000fea0003800000 */
.L_x_0:
[----:B------:R-:W-:-:S00]  /*0150*/  BRA `(.L_x_0) ;  /* 0xfffffffc00fc7947 */ /* 0x000fc0000383ffff */
[----:B------:R-:W-:-:S00]  /*0160*/  NOP ;  /* 0x0000000000007918 */ /* 0x000fc00000000000 */
        /* <DEDUP_REMOVED lines=9> */
.L_x_199:


//--------------------- .text._Z21MakeFlagForVertexListPjS_j --------------------------
	.section	.text._Z21MakeFlagForVertexListPjS_j,"ax",@progbits
	.align	128
        .global         _Z21MakeFlagForVertexListPjS_j
        .type           _Z21MakeFlagForVertexListPjS_j,@function
        .size           _Z21MakeFlagForVertexListPjS_j,(.L_x_200 - _Z21MakeFlagForVertexListPjS_j)
        .other          _Z21MakeFlagForVertexListPjS_j,@"STO_CUDA_ENTRY STV_DEFAULT"
_Z21MakeFlagForVertexListPjS_j:
.text._Z21MakeFlagForVertexListPjS_j:
        /* <DEDUP_REMOVED lines=8> */
[----:B------:R-:W-:Y:S01]  /*0080*/  ISETP.NE.AND P0, PT, R7, RZ, PT ;  /* 0x000000ff0700720c */ /* 0x000fe20003f05270 */
[----:B------:R-:W0:-:S12]  /*0090*/  LDCU.64 UR4, c[0x0][0x358] ;  /* 0x00006b00ff0477ac */ /* 0x000e180008000a00 */
[----:B------:R-:W-:Y:S05]  /*00a0*/  @!P0 BRA `(.L_x_1) ;  /* 0x0000000000348947 */ /* 0x000fea0003800000 */
[----:B------:R-:W1:Y:S01]  /*00b0*/  LDC.64 R4, c[0x0][0x380] ;  /* 0x0000e000ff047b82 */ /* 0x000e620000000a00 */
[C---:B------:R-:W-:Y:S02]  /*00c0*/  VIADD R9, R7.reuse, 0xffffffff ;  /* 0xffffffff07097836 */ /* 0x040fe40000000000 */
[----:B-1----:R-:W-:-:S04]  /*00d0*/  IMAD.WIDE.U32 R2, R7, 0x4, R4 ;  /* 0x0000000407027825 */ /* 0x002fc800078e0004 */
[----:B------:R-:W-:Y:S02]  /*00e0*/  IMAD.WIDE.U32 R4, R9, 0x4, R4 ;  /* 0x0000000409047825 */ /* 0x000fe400078e0004 */
[----:B0-----:R-:W2:Y:S04]  /*00f0*/  LDG.E R2, desc[UR4][R2.64] ;  /* 0x0000000402027981 */ /* 0x001ea8000c1e1900 */
[----:B------:R-:W2:Y:S02]  /*0100*/  LDG.E R5, desc[UR4][R4.64] ;  /* 0x0000000404057981 */ /* 0x000ea4000c1e1900 */
[----:B--2---:R-:W-:-:S13]  /*0110*/  ISETP.NE.AND P0, PT, R2, R5, PT ;  /* 0x000000050200720c */ /* 0x004fda0003f05270 */
[----:B------:R-:W-:Y:S05]  /*0120*/  @!P0 EXIT ;  /* 0x000000000000894d */ /* 0x000fea0003800000 */
[----:B------:R-:W0:Y:S01]  /*0130*/  LDC.64 R2, c[0x0][0x388] ;  /* 0x0000e200ff027b82 */ /* 0x000e220000000a00 */
[----:B------:R-:W-:Y:S02]  /*0140*/  HFMA2 R5, -RZ, RZ, 0, 5.9604644775390625e-08 ;  /* 0x00000001ff057431 */ /* 0x000fe400000001ff */
[----:B0-----:R-:W-:-:S05]  /*0150*/  IMAD.WIDE.U32 R2, R7, 0x4, R2 ;  /* 0x0000000407027825 */ /* 0x001fca00078e0002 */
[----:B------:R-:W-:Y:S01]  /*0160*/  STG.E desc[UR4][R2.64], R5 ;  /* 0x0000000502007986 */ /* 0x000fe2000c101904 */
[----:B------:R-:W-:Y:S05]  /*0170*/  EXIT ;  /* 0x000000000000794d */ /* 0x000fea0003800000 */
.L_x_1:
[----:B------:R-:W0:Y:S01]  /*0180*/  LDC.64 R2, c[0x0][0x388] ;  /* 0x0000e200ff027b82 */ /* 0x000e220000000a00 */
[----:B------:R-:W-:-:S05]  /*0190*/  IMAD.MOV.U32 R5, RZ, RZ, 0x1 ;  /* 0x00000001ff057424 */ /* 0x000fca00078e00ff */
[----:B0-----:R-:W-:Y:S01]  /*01a0*/  STG.E desc[UR4][R2.64], R5 ;  /* 0x0000000502007986 */ /* 0x001fe2000c101904 */
[----:B------:R-:W-:Y:S05]  /*01b0*/  EXIT ;  /* 0x000000000000794d */ /* 0x000fea0003800000 */
.L_x_2:
        /* <DEDUP_REMOVED lines=12> */
.L_x_200:


//--------------------- .text._Z11CopyEdgeMapPjS_j --------------------------
	.section	.text._Z11CopyEdgeMapPjS_j,"ax",@progbits
	.align	128
        .global         _Z11CopyEdgeMapPjS_j
        .type           _Z11CopyEdgeMapPjS_j,@function
        .size           _Z11CopyEdgeMapPjS_j,(.L_x_201 - _Z11CopyEdgeMapPjS_j)
        .other          _Z11CopyEdgeMapPjS_j,@"STO_CUDA_ENTRY STV_DEFAULT"
_Z11CopyEdgeMapPjS_j:
.text._Z11CopyEdgeMapPjS_j:
        /* <DEDUP_REMOVED lines=9> */
[----:B------:R-:W1:Y:S07]  /*0090*/  LDCU.64 UR4, c[0x0][0x358] ;  /* 0x00006b00ff0477ac */ /* 0x000e6e0008000a00 */
[----:B------:R-:W2:Y:S01]  /*00a0*/  LDC.64 R4, c[0x0][0x380] ;  /* 0x0000e000ff047b82 */ /* 0x000ea20000000a00 */
[----:B0-----:R-:W-:-:S06]  /*00b0*/  IMAD.WIDE.U32 R2, R7, 0x4, R2 ;  /* 0x0000000407027825 */ /* 0x001fcc00078e0002 */
[----:B-1----:R-:W3:Y:S01]  /*00c0*/  LDG.E R3, desc[UR4][R2.64] ;  /* 0x0000000402037981 */ /* 0x002ee2000c1e1900 */
[----:B--2---:R-:W-:-:S05]  /*00d0*/  IMAD.WIDE.U32 R4, R7, 0x4, R4 ;  /* 0x0000000407047825 */ /* 0x004fca00078e0004 */
[----:B---3--:R-:W-:Y:S01]  /*00e0*/  STG.E desc[UR4][R4.64], R3 ;  /* 0x0000000304007986 */ /* 0x008fe2000c101904 */
[----:B------:R-:W-:Y:S05]  /*00f0*/  EXIT ;  /* 0x000000000000794d */ /* 0x000fea0003800000 */
.L_x_3:
        /* <DEDUP_REMOVED lines=16> */
.L_x_201:


//--------------------- .text._Z15CompactEdgeListPjS_S_S_PyS_S_S_S_ --------------------------
	.section	.text._Z15CompactEdgeListPjS_S_S_PyS_S_S_S_,"ax",@progbits
	.align	128
        .global         _Z15CompactEdgeListPjS_S_S_PyS_S_S_S_
        .type           _Z15CompactEdgeListPjS_S_S_PyS_S_S_S_,@function
        .size           _Z15CompactEdgeListPjS_S_S_PyS_S_S_S_,(.L_x_184 - _Z15CompactEdgeListPjS_S_S_PyS_S_S_S_)
        .other          _Z15CompactEdgeListPjS_S_S_PyS_S_S_S_,@"STO_CUDA_ENTRY STV_DEFAULT"
_Z15CompactEdgeListPjS_S_S_PyS_S_S_S_:
.text._Z15CompactEdgeListPjS_S_S_PyS_S_S_S_:
[----:B------:R-:W-:Y:S08]  /*0000*/  LDC R1, c[0x0][0x37c] ;  /* 0x0000df00ff017b82 */ /* 0x000ff00000000800 */
[----:B------:R-:W0:Y:S01]  /*0010*/  LDC.64 R2, c[0x0][0x3b0] ;  /* 0x0000ec00ff027b82 */ /* 0x000e220000000a00 */
[----:B------:R-:W0:Y:S02]  /*0020*/  LDCU.64 UR8, c[0x0][0x358] ;  /* 0x00006b00ff0877ac */ /* 0x000e240008000a00 */
[----:B0-----:R-:W2:Y:S05]  /*0030*/  LDG.E R2, desc[UR8][R2.64] ;  /* 0x0000000802027981 */ /* 0x001eaa000c1e1900 */
[----:B------:R-:W0:Y:S01]  /*0040*/  S2UR UR4, SR_CTAID.X ;  /* 0x00000000000479c3 */ /* 0x000e220000002500 */
[----:B------:R-:W1:Y:S01]  /*0050*/  S2R R9, SR_TID.X ;  /* 0x0000000000097919 */ /* 0x000e620000002100 */
[----:B0-----:R-:W-:-:S06]  /*0060*/  USHF.L.U32 UR4, UR4, 0xa, URZ ;  /* 0x0000000a04047899 */ /* 0x001fcc00080006ff */
[----:B-1----:R-:W-:-:S04]  /*0070*/  LOP3.LUT R9, R9, UR4, RZ, 0xfc, !PT ;  /* 0x0000000409097c12 */ /* 0x002fc8000f8efcff */
[----:B--2---:R-:W-:-:S13]  /*0080*/  ISETP.GE.U32.AND P0, PT, R9, R2, PT ;  /* 0x000000020900720c */ /* 0x004fda0003f06070 */
[----:B------:R-:W-:Y:S05]  /*0090*/  @P0 EXIT ;  /* 0x000000000000094d */ /* 0x000fea0003800000 */
[----:B------:R-:W0:Y:S02]  /*00a0*/  LDC.64 R2, c[0x0][0x398] ;  /* 0x0000e600ff027b82 */ /* 0x000e240000000a00 */
[----:B0-----:R-:W-:-:S06]  /*00b0*/  IMAD.WIDE.U32 R2, R9, 0x4, R2 ;  /* 0x0000000409027825 */ /* 0x001fcc00078e0002 */
[----:B------:R-:W2:Y:S02]  /*00c0*/  LDG.E R2, desc[UR8][R2.64] ;  /* 0x0000000802027981 */ /* 0x000ea4000c1e1900 */
[----:B--2---:R-:W-:-:S13]  /*00d0*/  ISETP.NE.AND P0, PT, R2, 0x1, PT ;  /* 0x000000010200780c */ /* 0x004fda0003f05270 */
[----:B------:R-:W-:Y:S05]  /*00e0*/  @P0 EXIT ;  /* 0x000000000000094d */ /* 0x000fea0003800000 */
[----:B------:R-:W0:Y:S08]  /*00f0*/  LDC.64 R6, c[0x0][0x3a0] ;  /* 0x0000e800ff067b82 */ /* 0x000e300000000a00 */
[----:B------:R-:W1:Y:S01]  /*0100*/  LDC.64 R4, c[0x0][0x390] ;  /* 0x0000e400ff047b82 */ /* 0x000e620000000a00 */
[----:B0-----:R-:W-:-:S06]  /*0110*/  IMAD.WIDE.U32 R6, R9, 0x8, R6 ;  /* 0x0000000809067825 */ /* 0x001fcc00078e0006 */
[----:B------:R-:W5:Y:S01]  /*0120*/  LDG.E.64 R6, desc[UR8][R6.64] ;  /* 0x0000000806067981 */ /* 0x000f62000c1e1b00 */
[----:B------:R-:W-:Y:S01]  /*0130*/  IMAD.MOV.U32 R3, RZ, RZ, 0x40000000 ;  /* 0x40000000ff037424 */ /* 0x000fe200078e00ff */
[----:B------:R-:W-:Y:S01]  /*0140*/  MOV R0, 0x190 ;  /* 0x0000019000007802 */ /* 0x000fe20000000f00 */
[----:B-1----:R-:W-:Y:S01]  /*0150*/  IMAD.WIDE.U32 R4, R9, 0x4, R4 ;  /* 0x0000000409047825 */ /* 0x002fe200078e0004 */
[----:B------:R-:W-:Y:S01]  /*0160*/  UMOV UR4, URZ ;  /* 0x000000ff00047c82 */ /* 0x000fe20008000000 */
[----:B------:R-:W-:-:S05]  /*0170*/  UMOV UR5, 0x40280000 ;  /* 0x4028000000057882 */ /* 0x000fca0000000000 */
[----:B-----5:R-:W-:Y:S05]  /*0180*/  CALL.REL.NOINC `($_Z15CompactEdgeListPjS_S_S_PyS_S_S_S_$__internal_accurate_pow) ;  /* 0x0000000000bc7944 */ /* 0x020fea0003c00000 */
[----:B------:R-:W-:Y:S01]  /*0190*/  IMAD.MOV.U32 R8, RZ, RZ, R10 ;  /* 0x000000ffff087224 */ /* 0x000fe200078e000a */
[----:B------:R-:W-:Y:S01]  /*01a0*/  SHF.R.U64 R2, R6, 0xc, R7 ;  /* 0x0000000c06027819 */ /* 0x000fe20000001207 */
[----:B------:R-:W-:Y:S01]  /*01b0*/  IMAD.MOV.U32 R9, RZ, RZ, R11 ;  /* 0x000000ffff097224 */ /* 0x000fe200078e000b */
[----:B------:R-:W-:Y:S01]  /*01c0*/  SHF.R.U32.HI R26, RZ, 0xc, R7 ;  /* 0x0000000cff1a7819 */ /* 0x000fe20000011607 */
[----:B------:R-:W-:Y:S01]  /*01d0*/  UMOV UR5, 0x403a0000 ;  /* 0x403a000000057882 */ /* 0x000fe20000000000 */
[----:B------:R-:W-:-:S03]  /*01e0*/  MOV R0, 0x230 ;  /* 0x0000023000007802 */ /* 0x000fc60000000f00 */
[----:B------:R-:W-:-:S10]  /*01f0*/  DADD R8, R8, -1 ;  /* 0xbff0000008087429 */ /* 0x000fd40000000000 */
[----:B------:R-:W0:Y:S02]  /*0200*/  F2I.U64.F64.TRUNC R8, R8 ;  /* 0x0000000800087311 */ /* 0x000e24000030d800 */
[----:B0-----:R-:W-:-:S07]  /*0210*/  LOP3.LUT R27, R8, R6, RZ, 0xc0, !PT ;  /* 0x00000006081b7212 */ /* 0x001fce00078ec0ff */
[----:B------:R-:W-:Y:S05]  /*0220*/  CALL.REL.NOINC `($_Z15CompactEdgeListPjS_S_S_PyS_S_S_S_$__internal_accurate_pow) ;  /* 0x0000000000947944 */ /* 0x000fea0003c00000 */
[----:B------:R-:W-:Y:S02]  /*0230*/  IMAD.MOV.U32 R8, RZ, RZ, R10 ;  /* 0x000000ffff087224 */ /* 0x000fe400078e000a */
[----:B------:R-:W-:-:S06]  /*0240*/  IMAD.MOV.U32 R9, RZ, RZ, R11 ;  /* 0x000000ffff097224 */ /* 0x000fcc00078e000b */
[----:B------:R-:W-:Y:S01]  /*0250*/  DADD R10, R8, -1 ;  /* 0xbff00000080a7429 */ /* 0x000fe20000000000 */
[----:B------:R-:W-:-:S04]  /*0260*/  SHF.R.U32.HI R8, RZ, 0x6, R7 ;  /* 0x00000006ff087819 */ /* 0x000fc80000011607 */
[----:B------:R-:W-:-:S05]  /*0270*/  ISETP.EQ.U32.AND P0, PT, R8, 0x989680, PT ;  /* 0x009896800800780c */ /* 0x000fca0003f02070 */
[----:B------:R-:W0:Y:S02]  /*0280*/  F2I.U64.F64.TRUNC R10, R10 ;  /* 0x0000000a000a7311 */ /* 0x000e24000030d800 */
[----:B0-----:R-:W-:Y:S02]  /*0290*/  LOP3.LUT R0, R10, R2, RZ, 0xc0, !PT ;  /* 0x000000020a007212 */ /* 0x001fe400078ec0ff */
[----:B------:R-:W-:Y:S02]  /*02a0*/  LOP3.LUT R26, R11, R26, RZ, 0xc0, !PT ;  /* 0x0000001a0b1a7212 */ /* 0x000fe400078ec0ff */
[----:B------:R-:W-:-:S04]  /*02b0*/  ISETP.NE.U32.AND P1, PT, R0, 0x989680, PT ;  /* 0x009896800000780c */ /* 0x000fc80003f25070 */
[----:B------:R-:W-:-:S04]  /*02c0*/  ISETP.NE.AND.EX P1, PT, R26, RZ, PT, P1 ;  /* 0x000000ff1a00720c */ /* 0x000fc80003f25310 */
[----:B------:R-:W-:-:S13]  /*02d0*/  ISETP.EQ.OR.EX P0, PT, RZ, RZ, !P1, P0 ;  /* 0x000000ffff00720c */ /* 0x000fda0004f02700 */
[----:B------:R-:W-:Y:S05]  /*02e0*/  @P0 EXIT ;  /* 0x000000000000094d */ /* 0x000fea0003800000 */
[----:B------:R-:W2:Y:S01]  /*02f0*/  LDG.E R9, desc[UR8][R4.64] ;  /* 0x0000000804097981 */ /* 0x000ea2000c1e1900 */
[----:B------:R-:W0:Y:S01]  /*0300*/  LDC.64 R10, c[0x0][0x3a8] ;  /* 0x0000ea00ff0a7b82 */ /* 0x000e220000000a00 */
[----:B------:R-:W-:Y:S01]  /*0310*/  VIADD R17, R0, 0x1 ;  /* 0x0000000100117836 */ /* 0x000fe20000000000 */
[----:B------:R-:W-:Y:S01]  /*0320*/  VOTEU.ANY UR4, UPT, PT ;  /* 0x0000000000047886 */ /* 0x000fe200038e0100 */
[----:B------:R-:W1:Y:S01]  /*0330*/  S2R R18, SR_LANEID ;  /* 0x0000000000127919 */ /* 0x000e620000000000 */
[----:B------:R-:W-:Y:S02]  /*0340*/  UFLO.U32 UR4, UR4 ;  /* 0x00000004000472bd */ /* 0x000fe400080e0000 */
[----:B------:R-:W-:Y:S02]  /*0350*/  CREDUX.MAX UR6, R17 ;  /* 0x00000000110672cc */ /* 0x000fe40000000000 */
[----:B------:R-:W3:Y:S08]  /*0360*/  LDC.64 R12, c[0x0][0x380] ;  /* 0x0000e000ff0c7b82 */ /* 0x000ef00000000a00 */
[----:B------:R-:W4:Y:S08]  /*0370*/  LDC.64 R14, c[0x0][0x388] ;  /* 0x0000e200ff0e7b82 */ /* 0x000f300000000a00 */
[----:B------:R-:W5:Y:S08]  /*0380*/  LDC.64 R6, c[0x0][0x3b8] ;  /* 0x0000ee00ff067b82 */ /* 0x000f700000000a00 */
[----:B------:R-:W5:Y:S01]  /*0390*/  LDC.64 R2, c[0x0][0x3c0] ;  /* 0x0000f000ff027b82 */ /* 0x000f620000000a00 */
[----:B-1----:R-:W-:Y:S01]  /*03a0*/  ISETP.EQ.U32.AND P0, PT, R18, UR4, PT ;  /* 0x0000000412007c0c */ /* 0x002fe2000bf02070 */
[----:B--2---:R-:W-:-:S02]  /*03b0*/  VIADD R16, R9, 0x1 ;  /* 0x0000000109107836 */ /* 0x004fc40000000000 */
[----:B0-----:R-:W-:-:S03]  /*03c0*/  IMAD.WIDE.U32 R4, R9, 0x4, R10 ;  /* 0x0000000409047825 */ /* 0x001fc600078e000a */
[----:B------:R-:W-:Y:S01]  /*03d0*/  CREDUX.MAX UR5, R16 ;  /* 0x00000000100572cc */ /* 0x000fe20000000000 */
[C---:B---3--:R-:W-:Y:S01]  /*03e0*/  IMAD.WIDE.U32 R10, R9.reuse, 0x4, R12 ;  /* 0x00000004090a7825 */ /* 0x048fe200078e000c */
[----:B------:R-:W-:Y:S03]  /*03f0*/  STG.E desc[UR8][R4.64], R8 ;  /* 0x0000000804007986 */ /* 0x000fe6000c101908 */
[----:B----4-:R-:W-:Y:S01]  /*0400*/  IMAD.WIDE.U32 R12, R9, 0x4, R14 ;  /* 0x00000004090c7825 */ /* 0x010fe200078e000e */
[----:B------:R-:W-:Y:S03]  /*0410*/  STG.E desc[UR8][R10.64], R0 ;  /* 0x000000000a007986 */ /* 0x000fe6000c101908 */
[----:B------:R-:W-:Y:S01]  /*0420*/  IMAD.U32 R15, RZ, RZ, UR6 ;  /* 0x00000006ff0f7e24 */ /* 0x000fe2000f8e00ff */
[----:B------:R-:W-:Y:S03]  /*0430*/  STG.E desc[UR8][R12.64], R27 ;  /* 0x0000001b0c007986 */ /* 0x000fe6000c101908 */
[----:B------:R-:W-:-:S05]  /*0440*/  MOV R9, UR5 ;  /* 0x0000000500097c02 */ /* 0x000fca0008000f00 */
[----:B-----5:R-:W-:Y:S04]  /*0450*/  @P0 REDG.E.MAX.STRONG.GPU desc[UR8][R6.64], R9 ;  /* 0x000000090600098e */ /* 0x020fe8000d12e108 */
[----:B------:R-:W-:Y:S01]  /*0460*/  @P0 REDG.E.MAX.STRONG.GPU desc[UR8][R2.64], R15 ;  /* 0x0000000f0200098e */ /* 0x000fe2000d12e108 */
[----:B------:R-:W-:Y:S05]  /*0470*/  EXIT ;  /* 0x000000000000794d */ /* 0x000fea0003800000 */
        .type           $_Z15CompactEdgeListPjS_S_S_PyS_S_S_S_$__internal_accurate_pow,@function
        .size           $_Z15CompactEdgeListPjS_S_S_PyS_S_S_S_$__internal_accurate_pow,(.L_x_184 - $_Z15CompactEdgeListPjS_S_S_PyS_S_S_S_$__internal_accurate_pow)
$_Z15CompactEdgeListPjS_S_S_PyS_S_S_S_$__internal_accurate_pow:
[----:B------:R-:W-:Y:S01]  /*0480*/  ISETP.GT.U32.AND P0, PT, R3, 0xfffff, PT ;  /* 0x000fffff0300780c */ /* 0x000fe20003f04070 */
[----:B------:R-:W-:Y:S01]  /*0490*/  IMAD.U32 R8, RZ, RZ, UR4 ;  /* 0x00000004ff087e24 */ /* 0x000fe2000f8e00ff */
[----:B------:R-:W-:Y:S01]  /*04a0*/  MOV R12, UR4 ;  /* 0x00000004000c7c02 */ /* 0x000fe20008000f00 */
[----:B------:R-:W-:Y:S01]  /*04b0*/  IMAD.MOV.U32 R9, RZ, RZ, R3 ;  /* 0x000000ffff097224 */ /* 0x000fe200078e0003 */
[----:B------:R-:W-:Y:S01]  /*04c0*/  MOV R19, 0x3ed0f5d2 ;  /* 0x3ed0f5d200137802 */ /* 0x000fe20000000f00 */
[----:B------:R-:W-:Y:S01]  /*04d0*/  IMAD.MOV.U32 R10, RZ, RZ, 0x40000000 ;  /* 0x40000000ff0a7424 */ /* 0x000fe200078e00ff */
[----:B------:R-:W-:Y:S01]  /*04e0*/  UMOV UR6, 0x7d2cafe2 ;  /* 0x7d2cafe200067882 */ /* 0x000fe20000000000 */
[----:B------:R-:W-:Y:S01]  /*04f0*/  IMAD.MOV.U32 R14, RZ, RZ, RZ ;  /* 0x000000ffff0e7224 */ /* 0x000fe200078e00ff */
[----:B------:R-:W-:Y:S01]  /*0500*/  UMOV UR7, 0x3eb0f5ff ;  /* 0x3eb0f5ff00077882 */ /* 0x000fe20000000000 */
[----:B------:R-:W-:Y:S01]  /*0510*/  IMAD.MOV.U32 R18, RZ, RZ, 0x41ad3b5a ;  /* 0x41ad3b5aff127424 */ /* 0x000fe200078e00ff */
[----:B------:R-:W-:Y:S01]  /*0520*/  UMOV UR10, 0xfefa39ef ;  /* 0xfefa39ef000a7882 */ /* 0x000fe20000000000 */
[----:B------:R-:W-:-:S02]  /*0530*/  UMOV UR11, 0x3fe62e42 ;  /* 0x3fe62e42000b7882 */ /* 0x000fc40000000000 */
[----:B------:R-:W-:-:S10]  /*0540*/  @!P0 DMUL R8, R8, 1.80143985094819840000e+16 ;  /* 0x4350000008088828 */ /* 0x000fd40000000000 */
[----:B------:R-:W-:Y:S02]  /*0550*/  @!P0 IMAD.MOV.U32 R10, RZ, RZ, R9 ;  /* 0x000000ffff0a8224 */ /* 0x000fe400078e0009 */
[----:B------:R-:W-:Y:S01]  /*0560*/  @!P0 IMAD.MOV.U32 R12, RZ, RZ, R8 ;  /* 0x000000ffff0c8224 */ /* 0x000fe200078e0008 */
[----:B------:R-:W-:Y:S02]  /*0570*/  SHF.R.U32.HI R8, RZ, 0x14, R3 ;  /* 0x00000014ff087819 */ /* 0x000fe40000011603 */
[----:B------:R-:W-:Y:S02]  /*0580*/  LOP3.LUT R10, R10, 0x800fffff, RZ, 0xc0, !PT ;  /* 0x800fffff0a0a7812 */ /* 0x000fe400078ec0ff */
[----:B------:R-:W-:Y:S02]  /*0590*/  @!P0 LEA.HI R8, R9, 0xffffffca, RZ, 0xc ;  /* 0xffffffca09088811 */ /* 0x000fe400078f60ff */
[----:B------:R-:W-:-:S03]  /*05a0*/  LOP3.LUT R13, R10, 0x3ff00000, RZ, 0xfc, !PT ;  /* 0x3ff000000a0d7812 */ /* 0x000fc600078efcff */
[----:B------:R-:W-:Y:S01]  /*05b0*/  VIADD R9, R8, 0xfffffc01 ;  /* 0xfffffc0108097836 */ /* 0x000fe20000000000 */
[----:B------:R-:W-:-:S13]  /*05c0*/  ISETP.GE.U32.AND P1, PT, R13, 0x3ff6a09f, PT ;  /* 0x3ff6a09f0d00780c */ /* 0x000fda0003f26070 */
[----:B------:R-:W-:Y:S02]  /*05d0*/  @P1 VIADD R11, R13, 0xfff00000 ;  /* 0xfff000000d0b1836 */ /* 0x000fe40000000000 */
[----:B------:R-:W-:Y:S02]  /*05e0*/  @P1 VIADD R9, R8, 0xfffffc02 ;  /* 0xfffffc0208091836 */ /* 0x000fe40000000000 */
[----:B------:R-:W-:-:S06]  /*05f0*/  @P1 IMAD.MOV.U32 R13, RZ, RZ, R11 ;  /* 0x000000ffff0d1224 */ /* 0x000fcc00078e000b */
[C---:B------:R-:W-:Y:S02]  /*0600*/  DADD R16, R12.reuse, 1 ;  /* 0x3ff000000c107429 */ /* 0x040fe40000000000 */
[----:B------:R-:W-:-:S04]  /*0610*/  DADD R12, R12, -1 ;  /* 0xbff000000c0c7429 */ /* 0x000fc80000000000 */
[----:B------:R-:W0:Y:S02]  /*0620*/  MUFU.RCP64H R15, R17 ;  /* 0x00000011000f7308 */ /* 0x000e240000001800 */
[----:B0-----:R-:W-:-:S08]  /*0630*/  DFMA R10, -R16, R14, 1 ;  /* 0x3ff00000100a742b */ /* 0x001fd0000000010e */
[----:B------:R-:W-:-:S08]  /*0640*/  DFMA R10, R10, R10, R10 ;  /* 0x0000000a0a0a722b */ /* 0x000fd0000000000a */
[----:B------:R-:W-:-:S08]  /*0650*/  DFMA R14, R14, R10, R14 ;  /* 0x0000000a0e0e722b */ /* 0x000fd0000000000e */
[----:B------:R-:W-:-:S08]  /*0660*/  DMUL R10, R12, R14 ;  /* 0x0000000e0c0a7228 */ /* 0x000fd00000000000 */
[----:B------:R-:W-:-:S08]  /*0670*/  DFMA R10, R12, R14, R10 ;  /* 0x0000000e0c0a722b */ /* 0x000fd0000000000a */
[----:B------:R-:W-:-:S08]  /*0680*/  DMUL R22, R10, R10 ;  /* 0x0000000a0a167228 */ /* 0x000fd00000000000 */
[----:B------:R-:W-:Y:S01]  /*0690*/  DFMA R16, R22, UR6, R18 ;  /* 0x0000000616107c2b */ /* 0x000fe20008000012 */
[----:B------:R-:W-:Y:S01]  /*06a0*/  UMOV UR6, 0x75488a3f ;  /* 0x75488a3f00067882 */ /* 0x000fe20000000000 */
[----:B------:R-:W-:-:S06]  /*06b0*/  UMOV UR7, 0x3ef3b20a ;  /* 0x3ef3b20a00077882 */ /* 0x000fcc0000000000 */
[----:B------:R-:W-:Y:S01]  /*06c0*/  DFMA R16, R22, R16, UR6 ;  /* 0x0000000616107e2b */ /* 0x000fe20008000010 */
[----:B------:R-:W-:Y:S01]  /*06d0*/  UMOV UR6, 0xe4faecd5 ;  /* 0xe4faecd500067882 */ /* 0x000fe20000000000 */
[----:B------:R-:W-:-:S06]  /*06e0*/  UMOV UR7, 0x3f1745cd ;  /* 0x3f1745cd00077882 */ /* 0x000fcc0000000000 */
[----:B------:R-:W-:Y:S01]  /*06f0*/  DFMA R16, R22, R16, UR6 ;  /* 0x0000000616107e2b */ /* 0x000fe20008000010 */
[----:B------:R-:W-:Y:S01]  /*0700*/  UMOV UR6, 0x258a578b ;  /* 0x258a578b00067882 */ /* 0x000fe20000000000 */
[----:B------:R-:W-:-:S06]  /*0710*/  UMOV UR7, 0x3f3c71c7 ;  /* 0x3f3c71c700077882 */ /* 0x000fcc0000000000 */
[----:B------:R-:W-:Y:S01]  /*0720*/  DFMA R18, R22, R16, UR6 ;  /* 0x0000000616127e2b */ /* 0x000fe20008000010 */
[----:B------:R-:W-:Y:S01]  /*0730*/  UMOV UR6, 0x9242b910 ;  /* 0x9242b91000067882 */ /* 0x000fe20000000000 */
[----:B------:R-:W-:Y:S01]  /*0740*/  UMOV UR7, 0x3f624924 ;  /* 0x3f62492400077882 */ /* 0x000fe20000000000 */
[----:B------:R-:W-:-:S05]  /*0750*/  DADD R16, R12, -R10 ;  /* 0x000000000c107229 */ /* 0x000fca000000080a */
[----:B------:R-:W-:Y:S01]  /*0760*/  DFMA R18, R22, R18, UR6 ;  /* 0x0000000616127e2b */ /* 0x000fe20008000012 */
[----:B------:R-:W-:Y:S01]  /*0770*/  UMOV UR6, 0x99999dfb ;  /* 0x99999dfb00067882 */ /* 0x000fe20000000000 */
[----:B------:R-:W-:Y:S01]  /*0780*/  UMOV UR7, 0x3f899999 ;  /* 0x3f89999900077882 */ /* 0x000fe20000000000 */
[----:B------:R-:W-:-:S05]  /*0790*/  DADD R16, R16, R16 ;  /* 0x0000000010107229 */ /* 0x000fca0000000010 */
[----:B------:R-:W-:Y:S01]  /*07a0*/  DFMA R18, R22, R18, UR6 ;  /* 0x0000000616127e2b */ /* 0x000fe20008000012 */
[----:B------:R-:W-:Y:S01]  /*07b0*/  UMOV UR6, 0x55555555 ;  /* 0x5555555500067882 */ /* 0x000fe20000000000 */
[----:B------:R-:W-:Y:S01]  /*07c0*/  UMOV UR7, 0x3fb55555 ;  /* 0x3fb5555500077882 */ /* 0x000fe20000000000 */
[----:B------:R-:W-:-:S05]  /*07d0*/  DFMA R16, R12, -R10, R16 ;  /* 0x8000000a0c10722b */ /* 0x000fca0000000010 */
[----:B------:R-:W-:-:S03]  /*07e0*/  DFMA R12, R22, R18, UR6 ;  /* 0x00000006160c7e2b */ /* 0x000fc60008000012 */
[----:B------:R-:W-:Y:S02]  /*07f0*/  DMUL R14, R14, R16 ;  /* 0x000000100e0e7228 */ /* 0x000fe40000000000 */
[----:B------:R-:W-:-:S03]  /*0800*/  DMUL R16, R10, R10 ;  /* 0x0000000a0a107228 */ /* 0x000fc60000000000 */
[----:B------:R-:W-:Y:S01]  /*0810*/  DADD R20, -R12, UR6 ;  /* 0x000000060c147e29 */ /* 0x000fe20008000100 */
[----:B------:R-:W-:Y:S01]  /*0820*/  UMOV UR6, 0xb9e7b0 ;  /* 0x00b9e7b000067882 */ /* 0x000fe20000000000 */
[----:B------:R-:W-:-:S03]  /*0830*/  UMOV UR7, 0x3c46a4cb ;  /* 0x3c46a4cb00077882 */ /* 0x000fc60000000000 */
[----:B------:R-:W-:-:S03]  /*0840*/  DMUL R24, R10, R16 ;  /* 0x000000100a187228 */ /* 0x000fc60000000000 */
[----:B------:R-:W-:Y:S02]  /*0850*/  DFMA R18, R22, R18, R20 ;  /* 0x000000121612722b */ /* 0x000fe40000000014 */
[----:B------:R-:W-:Y:S01]  /*0860*/  DFMA R20, R10, R10, -R16 ;  /* 0x0000000a0a14722b */ /* 0x000fe20000000810 */
[----:B------:R-:W-:Y:S02]  /*0870*/  VIADD R23, R15, 0x100000 ;  /* 0x001000000f177836 */ /* 0x000fe40000000000 */
[----:B------:R-:W-:-:S03]  /*0880*/  IMAD.MOV.U32 R22, RZ, RZ, R14 ;  /* 0x000000ffff167224 */ /* 0x000fc600078e000e */
[----:B------:R-:W-:Y:S01]  /*0890*/  DADD R18, R18, -UR6 ;  /* 0x8000000612127e29 */ /* 0x000fe20008000000 */
[----:B------:R-:W-:Y:S01]  /*08a0*/  UMOV UR6, 0x80000000 ;  /* 0x8000000000067882 */ /* 0x000fe20000000000 */
[----:B------:R-:W-:Y:S01]  /*08b0*/  UMOV UR7, 0x43300000 ;  /* 0x4330000000077882 */ /* 0x000fe20000000000 */
[C---:B------:R-:W-:Y:S02]  /*08c0*/  DFMA R22, R10.reuse, R22, R20 ;  /* 0x000000160a16722b */ /* 0x040fe40000000014 */
[----:B------:R-:W-:-:S08]  /*08d0*/  DFMA R20, R10, R16, -R24 ;  /* 0x000000100a14722b */ /* 0x000fd00000000818 */
[----:B------:R-:W-:Y:S02]  /*08e0*/  DFMA R20, R14, R16, R20 ;  /* 0x000000100e14722b */ /* 0x000fe40000000014 */
[----:B------:R-:W-:-:S06]  /*08f0*/  DADD R16, R12, R18 ;  /* 0x000000000c107229 */ /* 0x000fcc0000000012 */
[----:B------:R-:W-:Y:S02]  /*0900*/  DFMA R20, R10, R22, R20 ;  /* 0x000000160a14722b */ /* 0x000fe40000000014 */
[----:B------:R-:W-:Y:S02]  /*0910*/  DADD R22, R12, -R16 ;  /* 0x000000000c167229 */ /* 0x000fe40000000810 */
[----:B------:R-:W-:-:S06]  /*0920*/  DMUL R12, R16, R24 ;  /* 0x00000018100c7228 */ /* 0x000fcc0000000000 */
[----:B------:R-:W-:Y:S02]  /*0930*/  DADD R22, R18, R22 ;  /* 0x0000000012167229 */ /* 0x000fe40000000016 */
[----:B------:R-:W-:-:S08]  /*0940*/  DFMA R18, R16, R24, -R12 ;  /* 0x000000181012722b */ /* 0x000fd0000000080c */
[----:B------:R-:W-:-:S08]  /*0950*/  DFMA R18, R16, R20, R18 ;  /* 0x000000141012722b */ /* 0x000fd00000000012 */
[----:B------:R-:W-:-:S08]  /*0960*/  DFMA R22, R22, R24, R18 ;  /* 0x000000181616722b */ /* 0x000fd00000000012 */
[----:B------:R-:W-:-:S08]  /*0970*/  DADD R18, R12, R22 ;  /* 0x000000000c127229 */ /* 0x000fd00000000016 */
[--C-:B------:R-:W-:Y:S02]  /*0980*/  DADD R16, R10, R18.reuse ;  /* 0x000000000a107229 */ /* 0x100fe40000000012 */
[----:B------:R-:W-:-:S06]  /*0990*/  DADD R12, R12, -R18 ;  /* 0x000000000c0c7229 */ /* 0x000fcc0000000812 */
[----:B------:R-:W-:Y:S02]  /*09a0*/  DADD R10, R10, -R16 ;  /* 0x000000000a0a7229 */ /* 0x000fe40000000810 */
[----:B------:R-:W-:-:S06]  /*09b0*/  DADD R12, R22, R12 ;  /* 0x00000000160c7229 */ /* 0x000fcc000000000c */
[----:B------:R-:W-:-:S08]  /*09c0*/  DADD R10, R18, R10 ;  /* 0x00000000120a7229 */ /* 0x000fd0000000000a */
[----:B------:R-:W-:-:S08]  /*09d0*/  DADD R10, R12, R10 ;  /* 0x000000000c0a7229 */ /* 0x000fd0000000000a */
[----:B------:R-:W-:Y:S01]  /*09e0*/  DADD R14, R14, R10 ;  /* 0x000000000e0e7229 */ /* 0x000fe2000000000a */
[----:B------:R-:W-:Y:S01]  /*09f0*/  LOP3.LUT R10, R9, 0x80000000, RZ, 0x3c, !PT ;  /* 0x80000000090a7812 */ /* 0x000fe200078e3cff */
[----:B------:R-:W-:-:S06]  /*0a00*/  IMAD.MOV.U32 R11, RZ, RZ, 0x43300000 ;  /* 0x43300000ff0b7424 */ /* 0x000fcc00078e00ff */
[----:B------:R-:W-:Y:S02]  /*0a10*/  DADD R12, R16, R14 ;  /* 0x00000000100c7229 */ /* 0x000fe4000000000e */
[----:B------:R-:W-:Y:S01]  /*0a20*/  DADD R10, R10, -UR6 ;  /* 0x800000060a0a7e29 */ /* 0x000fe20008000000 */
[----:B------:R-:W-:Y:S01]  /*0a30*/  UMOV UR6, 0xfefa39ef ;  /* 0xfefa39ef00067882 */ /* 0x000fe20000000000 */
[----:B------:R-:W-:-:S04]  /*0a40*/  UMOV UR7, 0x3fe62e42 ;  /* 0x3fe62e4200077882 */ /* 0x000fc80000000000 */
[--C-:B------:R-:W-:Y:S02]  /*0a50*/  DADD R16, R16, -R12.reuse ;  /* 0x0000000010107229 */ /* 0x100fe4000000080c */
[----:B------:R-:W-:Y:S01]  /*0a60*/  DFMA R8, R10, UR6, R12 ;  /* 0x000000060a087c2b */ /* 0x000fe2000800000c */
[----:B------:R-:W-:Y:S01]  /*0a70*/  UMOV UR6, 0x3b39803f ;  /* 0x3b39803f00067882 */ /* 0x000fe20000000000 */
[----:B------:R-:W-:-:S04]  /*0a80*/  UMOV UR7, 0x3c7abc9e ;  /* 0x3c7abc9e00077882 */ /* 0x000fc80000000000 */
[----:B------:R-:W-:Y:S02]  /*0a90*/  DADD R16, R14, R16 ;  /* 0x000000000e107229 */ /* 0x000fe40000000010 */
[----:B------:R-:W-:-:S08]  /*0aa0*/  DFMA R18, R10, -UR10, R8 ;  /* 0x8000000a0a127c2b */ /* 0x000fd00008000008 */
[----:B------:R-:W-:-:S08]  /*0ab0*/  DADD R18, -R12, R18 ;  /* 0x000000000c127229 */ /* 0x000fd00000000112 */
[----:B------:R-:W-:-:S08]  /*0ac0*/  DADD R16, R16, -R18 ;  /* 0x0000000010107229 */ /* 0x000fd00000000812 */
[----:B------:R-:W-:Y:S01]  /*0ad0*/  DFMA R16, R10, UR6, R16 ;  /* 0x000000060a107c2b */ /* 0x000fe20008000010 */
[----:B------:R-:W-:Y:S02]  /*0ae0*/  USHF.L.U32 UR7, UR5, 0x1, URZ ;  /* 0x0000000105077899 */ /* 0x000fe400080006ff */
[----:B------:R-:W-:Y:S02]  /*0af0*/  ULOP3.LUT UR6, UR5, 0xff0fffff, URZ, 0xc0, !UPT ;  /* 0xff0fffff05067892 */ /* 0x000fe4000f8ec0ff */
[----:B------:R-:W-:-:S03]  /*0b00*/  UISETP.GT.U32.AND UP0, UPT, UR7, -0x2000001, UPT ;  /* 0xfdffffff0700788c */ /* 0x000fc6000bf04070 */
[----:B------:R-:W-:Y:S01]  /*0b10*/  DADD R10, R8, R16 ;  /* 0x00000000080a7229 */ /* 0x000fe20000000010 */
[----:B------:R-:W-:-:S03]  /*0b20*/  USEL UR7, UR6, UR5, UP0 ;  /* 0x0000000506077287 */ /* 0x000fc60008000000 */
[----:B------:R-:W-:-:S04]  /*0b30*/  UMOV UR6, UR4 ;  /* 0x0000000400067c82 */ /* 0x000fc80008000000 */
[----:B------:R-:W-:Y:S02]  /*0b40*/  DADD R12, R8, -R10 ;  /* 0x00000000080c7229 */ /* 0x000fe4000000080a */
[----:B------:R-:W-:-:S06]  /*0b50*/  DMUL R8, R10, UR6 ;  /* 0x000000060a087c28 */ /* 0x000fcc0008000000 */
[----:B------:R-:W-:Y:S02]  /*0b60*/  DADD R12, R16, R12 ;  /* 0x00000000100c7229 */ /* 0x000fe4000000000c */
[----:B------:R-:W-:-:S08]  /*0b70*/  DFMA R14, R10, UR6, -R8 ;  /* 0x000000060a0e7c2b */ /* 0x000fd00008000808 */
[----:B------:R-:W-:Y:S01]  /*0b80*/  DFMA R14, R12, UR6, R14 ;  /* 0x000000060c0e7c2b */ /* 0x000fe2000800000e */
[----:B------:R-:W-:Y:S01]  /*0b90*/  UMOV UR6, 0x3b39803f ;  /* 0x3b39803f00067882 */ /* 0x000fe20000000000 */
[----:B------:R-:W-:Y:S01]  /*0ba0*/  MOV R12, 0x652b82fe ;  /* 0x652b82fe000c7802 */ /* 0x000fe20000000f00 */
[----:B------:R-:W-:Y:S01]  /*0bb0*/  IMAD.MOV.U32 R13, RZ, RZ, 0x3ff71547 ;  /* 0x3ff71547ff0d7424 */ /* 0x000fe200078e00ff */
[----:B------:R-:W-:-:S04]  /*0bc0*/  UMOV UR7, 0x3c7abc9e ;  /* 0x3c7abc9e00077882 */ /* 0x000fc80000000000 */
[----:B------:R-:W-:-:S08]  /*0bd0*/  DADD R10, R8, R14 ;  /* 0x00000000080a7229 */ /* 0x000fd0000000000e */
[----:B------:R-:W-:Y:S02]  /*0be0*/  DFMA R12, R10, R12, 6.75539944105574400000e+15 ;  /* 0x433800000a0c742b */ /* 0x000fe4000000000c */
[----:B------:R-:W-:Y:S01]  /*0bf0*/  FSETP.GEU.AND P0, PT, |R11|, 4.1917929649353027344, PT ;  /* 0x4086232b0b00780b */ /* 0x000fe20003f0e200 */
[----:B------:R-:W-:-:S05]  /*0c00*/  DADD R8, R8, -R10 ;  /* 0x0000000008087229 */ /* 0x000fca000000080a */
[----:B------:R-:W-:-:S03]  /*0c10*/  DADD R16, R12, -6.75539944105574400000e+15 ;  /* 0xc33800000c107429 */ /* 0x000fc60000000000 */
[----:B------:R-:W-:-:S05]  /*0c20*/  DADD R14, R14, R8 ;  /* 0x000000000e0e7229 */ /* 0x000fca0000000008 */
[----:B------:R-:W-:-:S08]  /*0c30*/  DFMA R18, R16, -UR10, R10 ;  /* 0x8000000a10127c2b */ /* 0x000fd0000800000a */
[----:B------:R-:W-:Y:S01]  /*0c40*/  DFMA R16, R16, -UR6, R18 ;  /* 0x8000000610107c2b */ /* 0x000fe20008000012 */
[----:B------:R-:W-:Y:S01]  /*0c50*/  UMOV UR6, 0x69ce2bdf ;  /* 0x69ce2bdf00067882 */ /* 0x000fe20000000000 */
[----:B------:R-:W-:Y:S01]  /*0c60*/  IMAD.MOV.U32 R18, RZ, RZ, -0x35dec16 ;  /* 0xfca213eaff127424 */ /* 0x000fe200078e00ff */
[----:B------:R-:W-:Y:S01]  /*0c70*/  UMOV UR7, 0x3e5ade15 ;  /* 0x3e5ade1500077882 */ /* 0x000fe20000000000 */
[----:B------:R-:W-:-:S06]  /*0c80*/  IMAD.MOV.U32 R19, RZ, RZ, 0x3e928af3 ;  /* 0x3e928af3ff137424 */ /* 0x000fcc00078e00ff */
        /* <DEDUP_REMOVED lines=24> */
[----:B------:R-:W-:-:S08]  /*0e10*/  DFMA R18, R16, R18, UR6 ;  /* 0x0000000610127e2b */ /* 0x000fd00008000012 */
[----:B------:R-:W-:-:S08]  /*0e20*/  DFMA R18, R16, R18, 1 ;  /* 0x3ff000001012742b */ /* 0x000fd00000000012 */
[----:B------:R-:W-:-:S10]  /*0e30*/  DFMA R16, R16, R18, 1 ;  /* 0x3ff000001010742b */ /* 0x000fd40000000012 */
[----:B------:R-:W-:Y:S02]  /*0e40*/  IMAD R9, R12, 0x100000, R17 ;  /* 0x001000000c097824 */ /* 0x000fe400078e0211 */
[----:B------:R-:W-:Y:S01]  /*0e50*/  IMAD.MOV.U32 R8, RZ, RZ, R16 ;  /* 0x000000ffff087224 */ /* 0x000fe200078e0010 */
[----:B------:R-:W-:Y:S06]  /*0e60*/  @!P0 BRA `(.L_x_4) ;  /* 0x0000000000348947 */ /* 0x000fec0003800000 */
[----:B------:R-:W-:Y:S01]  /*0e70*/  FSETP.GEU.AND P1, PT, |R11|, 4.2275390625, PT ;  /* 0x408748000b00780b */ /* 0x000fe20003f2e200 */
[C---:B------:R-:W-:Y:S02]  /*0e80*/  DADD R8, R10.reuse, +INF ;  /* 0x7ff000000a087429 */ /* 0x040fe40000000000 */
[----:B------:R-:W-:-:S08]  /*0e90*/  DSETP.GEU.AND P0, PT, R10, RZ, PT ;  /* 0x000000ff0a00722a */ /* 0x000fd00003f0e000 */
[----:B------:R-:W-:Y:S02]  /*0ea0*/  FSEL R8, R8, RZ, P0 ;  /* 0x000000ff08087208 */ /* 0x000fe40000000000 */
[----:B------:R-:W-:Y:S01]  /*0eb0*/  FSEL R9, R9, RZ, P0 ;  /* 0x000000ff09097208 */ /* 0x000fe20000000000 */
[----:B------:R-:W-:Y:S06]  /*0ec0*/  @P1 BRA `(.L_x_4) ;  /* 0x00000000001c1947 */ /* 0x000fec0003800000 */
[----:B------:R-:W-:-:S04]  /*0ed0*/  LEA.HI R8, R12, R12, RZ, 0x1 ;  /* 0x0000000c0c087211 */ /* 0x000fc800078f08ff */
[----:B------:R-:W-:-:S04]  /*0ee0*/  SHF.R.S32.HI R9, RZ, 0x1, R8 ;  /* 0x00000001ff097819 */ /* 0x000fc80000011408 */
[----:B------:R-:W-:Y:S01]  /*0ef0*/  IADD3 R8, PT, PT, R12, -R9, RZ ;  /* 0x800000090c087210 */ /* 0x000fe20007ffe0ff */
[----:B------:R-:W-:-:S03]  /*0f00*/  IMAD R17, R9, 0x100000, R17 ;  /* 0x0010000009117824 */ /* 0x000fc600078e0211 */
[----:B------:R-:W-:Y:S01]  /*0f10*/  LEA R9, R8, 0x3ff00000, 0x14 ;  /* 0x3ff0000008097811 */ /* 0x000fe200078ea0ff */
[----:B------:R-:W-:-:S06]  /*0f20*/  IMAD.MOV.U32 R8, RZ, RZ, RZ ;  /* 0x000000ffff087224 */ /* 0x000fcc00078e00ff */
[----:B------:R-:W-:-:S11]  /*0f30*/  DMUL R8, R16, R8 ;  /* 0x0000000810087228 */ /* 0x000fd60000000000 */
.L_x_4:
[----:B------:R-:W-:Y:S02]  /*0f40*/  DFMA R14, R14, R8, R8 ;  /* 0x000000080e0e722b */ /* 0x000fe40000000008 */
[----:B------:R-:W-:-:S08]  /*0f50*/  DSETP.NEU.AND P0, PT, |R8|, +INF , PT ;  /* 0x7ff000000800742a */ /* 0x000fd00003f0d200 */
[----:B------:R-:W-:Y:S01]  /*0f60*/  FSEL R10, R8, R14, !P0 ;  /* 0x0000000e080a7208 */ /* 0x000fe20004000000 */
[----:B------:R-:W-:Y:S01]  /*0f70*/  IMAD.MOV.U32 R8, RZ, RZ, R0 ;  /* 0x000000ffff087224 */ /* 0x000fe200078e0000 */
[----:B------:R-:W-:Y:S01]  /*0f80*/  FSEL R11, R9, R15, !P0 ;  /* 0x0000000f090b7208 */ /* 0x000fe20004000000 */
[----:B------:R-:W-:-:S04]  /*0f90*/  IMAD.MOV.U32 R9, RZ, RZ, 0x0 ;  /* 0x00000000ff097424 */ /* 0x000fc800078e00ff */
[----:B------:R-:W-:Y:S05]  /*0fa0*/  RET.REL.NODEC R8 `(_Z15CompactEdgeListPjS_S_S_PyS_S_S_S_) ;  /* 0xfffffff008147950 */ /* 0x000fea0003c3ffff */
.L_x_5:
        /* <DEDUP_REMOVED lines=13> */
.L_x_184:


//--------------------- .text._Z11MarkEdgesUVPjPyS_j --------------------------
	.section	.text._Z11MarkEdgesUVPjPyS_j,"ax",@progbits
	.align	128
        .global         _Z11MarkEdgesUVPjPyS_j
        .type           _Z11MarkEdgesUVPjPyS_j,@function
        .size           _Z11MarkEdgesUVPjPyS_j,(.L_x_203 - _Z11MarkEdgesUVPjPyS_j)
        .other          _Z11MarkEdgesUVPjPyS_j,@"STO_CUDA_ENTRY STV_DEFAULT"
_Z11MarkEdgesUVPjPyS_j:
.text._Z11MarkEdgesUVPjPyS_j:
        /* <DEDUP_REMOVED lines=15> */
[----:B0-----:R-:W2:Y:S04]  /*00f0*/  LDG.E.64 R2, desc[UR6][R2.64] ;  /* 0x0000000602027981 */ /* 0x001ea8000c1e1b00 */
[----:B------:R-:W3:Y:S01]  /*0100*/  LDG.E.64 R4, desc[UR6][R4.64] ;  /* 0x0000000604047981 */ /* 0x000ee2000c1e1b00 */
[--C-:B--2---:R-:W-:Y:S02]  /*0110*/  SHF.R.U64 R11, R2, 0xc, R3.reuse ;  /* 0x0000000c020b7819 */ /* 0x104fe40000001203 */
[----:B------:R-:W-:Y:S02]  /*0120*/  SHF.R.U32.HI R13, RZ, 0xc, R3 ;  /* 0x0000000cff0d7819 */ /* 0x000fe40000011603 */
[----:B---3--:R-:W-:-:S02]  /*0130*/  SHF.R.U64 R0, R4, 0xc, R5 ;  /* 0x0000000c04007819 */ /* 0x008fc40000001205 */
[----:B------:R-:W-:Y:S02]  /*0140*/  SHF.R.U32.HI R6, RZ, 0xc, R5 ;  /* 0x0000000cff067819 */ /* 0x000fe40000011605 */
[----:B------:R-:W-:-:S04]  /*0150*/  ISETP.GT.U32.AND P0, PT, R11, R0, PT ;  /* 0x000000000b00720c */ /* 0x000fc80003f04070 */
[----:B------:R-:W-:-:S13]  /*0160*/  ISETP.GT.U32.AND.EX P0, PT, R13, R6, PT, P0 ;  /* 0x000000060d00720c */ /* 0x000fda0003f04100 */
[----:B------:R-:W0:Y:S01]  /*0170*/  @P0 LDC.64 R6, c[0x0][0x380] ;  /* 0x0000e000ff060b82 */ /* 0x000e220000000a00 */
[----:B------:R-:W-:Y:S02]  /*0180*/  @P0 IMAD.MOV.U32 R15, RZ, RZ, 0x1 ;  /* 0x00000001ff0f0424 */ /* 0x000fe400078e00ff */
[----:B0-----:R-:W-:-:S05]  /*0190*/  @P0 IMAD.WIDE.U32 R6, R9, 0x4, R6 ;  /* 0x0000000409060825 */ /* 0x001fca00078e0006 */
[----:B------:R0:W-:Y:S01]  /*01a0*/  @P0 STG.E desc[UR6][R6.64], R15 ;  /* 0x0000000f06000986 */ /* 0x0001e2000c101906 */
[----:B------:R-:W-:-:S04]  /*01b0*/  ISETP.NE.U32.AND P0, PT, R11, 0x989680, PT ;  /* 0x009896800b00780c */ /* 0x000fc80003f05070 */
[----:B------:R-:W-:-:S13]  /*01c0*/  ISETP.NE.AND.EX P0, PT, R13, 0x2625a, PT, P0 ;  /* 0x0002625a0d00780c */ /* 0x000fda0003f05300 */
[----:B0-----:R-:W-:Y:S05]  /*01d0*/  @P0 EXIT ;  /* 0x000000000000094d */ /* 0x001fea0003800000 */
[----:B------:R-:W0:Y:S01]  /*01e0*/  S2R R0, SR_LANEID ;  /* 0x0000000000007919 */ /* 0x000e220000000000 */
[----:B------:R-:W1:Y:S01]  /*01f0*/  LDC.64 R2, c[0x0][0x390] ;  /* 0x0000e400ff027b82 */ /* 0x000e620000000a00 */
[----:B------:R-:W-:Y:S01]  /*0200*/  VOTEU.ANY UR4, UPT, PT ;  /* 0x0000000000047886 */ /* 0x000fe200038e0100 */
[----:B------:R-:W-:Y:S01]  /*0210*/  CREDUX.MIN UR5, R9 ;  /* 0x00000000090572cc */ /* 0x000fe20000008000 */
[----:B------:R-:W-:-:S12]  /*0220*/  UFLO.U32 UR4, UR4 ;  /* 0x00000004000472bd */ /* 0x000fd800080e0000 */
[----:B------:R-:W-:Y:S01]  /*0230*/  IMAD.U32 R5, RZ, RZ, UR5 ;  /* 0x00000005ff057e24 */ /* 0x000fe2000f8e00ff */
[----:B0-----:R-:W-:-:S13]  /*0240*/  ISETP.EQ.U32.AND P0, PT, R0, UR4, PT ;  /* 0x0000000400007c0c */ /* 0x001fda000bf02070 */
[----:B-1----:R-:W-:Y:S01]  /*0250*/  @P0 REDG.E.MIN.STRONG.GPU desc[UR6][R2.64], R5 ;  /* 0x000000050200098e */ /* 0x002fe2000c92e106 */
[----:B------:R-:W-:Y:S05]  /*0260*/  EXIT ;  /* 0x000000000000794d */ /* 0x000fea0003800000 */
.L_x_6:
[----:B------:R-:W0:Y:S01]  /*0270*/  LDC.64 R2, c[0x0][0x380] ;  /* 0x0000e000ff027b82 */ /* 0x000e220000000a00 */
[----:B------:R-:W-:-:S05]  /*0280*/  IMAD.MOV.U32 R5, RZ, RZ, 0x1 ;  /* 0x00000001ff057424 */ /* 0x000fca00078e00ff */
[----:B0-----:R-:W-:Y:S01]  /*0290*/  STG.E desc[UR6][R2.64], R5 ;  /* 0x0000000502007986 */ /* 0x001fe2000c101906 */
[----:B------:R-:W-:Y:S05]  /*02a0*/  EXIT ;  /* 0x000000000000794d */ /* 0x000fea0003800000 */
.L_x_7:
        /* <DEDUP_REMOVED lines=13> */
.L_x_203:


//--------------------- .text._Z29AppendForDuplicateEdgeRemovalPyPjS0_S0_S0_j --------------------------
	.section	.text._Z29AppendForDuplicateEdgeRemovalPyPjS0_S0_S0_j,"ax",@progbits
	.align	128
        .global         _Z29AppendForDuplicateEdgeRemovalPyPjS0_S0_S0_j
        .type           _Z29AppendForDuplicateEdgeRemovalPyPjS0_S0_S0_j,@function
        .size           _Z29AppendForDuplicateEdgeRemovalPyPjS0_S0_S0_j,(.L_x_204 - _Z29AppendForDuplicateEdgeRemovalPyPjS0_S0_S0_j)
        .other          _Z29AppendForDuplicateEdgeRemovalPyPjS0_S0_S0_j,@"STO_CUDA_ENTRY STV_DEFAULT"
_Z29AppendForDuplicateEdgeRemovalPyPjS0_S0_S0_j:
.text._Z29AppendForDuplicateEdgeRemovalPyPjS0_S0_S0_j:
        /* <DEDUP_REMOVED lines=10> */
[----:B------:R-:W2:Y:S08]  /*00a0*/  LDC.64 R4, c[0x0][0x388] ;  /* 0x0000e200ff047b82 */ /* 0x000eb00000000a00 */
[----:B------:R-:W3:Y:S01]  /*00b0*/  LDC.64 R10, c[0x0][0x398] ;  /* 0x0000e600ff0a7b82 */ /* 0x000ee20000000a00 */
[----:B0-----:R-:W-:-:S07]  /*00c0*/  IMAD.WIDE.U32 R2, R0, 0x4, R2 ;  /* 0x0000000400027825 */ /* 0x001fce00078e0002 */
[----:B------:R-:W0:Y:S01]  /*00d0*/  LDC.64 R12, c[0x0][0x380] ;  /* 0x0000e000ff0c7b82 */ /* 0x000e220000000a00 */
[----:B-1----:R-:W4:Y:S01]  /*00e0*/  LDG.E R3, desc[UR4][R2.64] ;  /* 0x0000000402037981 */ /* 0x002f22000c1e1900 */
[----:B--2---:R-:W-:-:S06]  /*00f0*/  IMAD.WIDE.U32 R4, R0, 0x4, R4 ;  /* 0x0000000400047825 */ /* 0x004fcc00078e0004 */
[----:B------:R-:W2:Y:S01]  /*0100*/  LDG.E R5, desc[UR4][R4.64] ;  /* 0x0000000404057981 */ /* 0x000ea2000c1e1900 */
[----:B---3--:R-:W-:-:S06]  /*0110*/  IMAD.WIDE.U32 R10, R0, 0x4, R10 ;  /* 0x00000004000a7825 */ /* 0x008fcc00078e000a */
[----:B------:R-:W3:Y:S01]  /*0120*/  LDG.E R10, desc[UR4][R10.64] ;  /* 0x000000040a0a7981 */ /* 0x000ee2000c1e1900 */
[----:B----4-:R-:W-:-:S04]  /*0130*/  ISETP.NE.AND P0, PT, R3, 0x989680, PT ;  /* 0x009896800300780c */ /* 0x010fc80003f05270 */
[----:B--2---:R-:W-:-:S13]  /*0140*/  ISETP.EQ.OR P0, PT, R5, 0x989680, !P0 ;  /* 0x009896800500780c */ /* 0x004fda0004702670 */
[----:B------:R-:W1:Y:S02]  /*0150*/  @!P0 LDC.64 R6, c[0x0][0x3a0] ;  /* 0x0000e800ff068b82 */ /* 0x000e640000000a00 */
[----:B-1----:R-:W-:-:S04]  /*0160*/  @!P0 IMAD.WIDE.U32 R8, R5, 0x4, R6 ;  /* 0x0000000405088825 */ /* 0x002fc800078e0006 */
[----:B------:R-:W-:Y:S02]  /*0170*/  @!P0 IMAD.WIDE.U32 R6, R3, 0x4, R6 ;  /* 0x0000000403068825 */ /* 0x000fe400078e0006 */
[----:B------:R-:W2:Y:S04]  /*0180*/  @!P0 LDG.E R8, desc[UR4][R8.64] ;  /* 0x0000000408088981 */ /* 0x000ea8000c1e1900 */
[----:B------:R-:W4:Y:S01]  /*0190*/  @!P0 LDG.E R6, desc[UR4][R6.64] ;  /* 0x0000000406068981 */ /* 0x000f22000c1e1900 */
[----:B------:R-:W-:Y:S01]  /*01a0*/  HFMA2 R15, -RZ, RZ, -0.00016498565673828125, 0 ;  /* 0x89680000ff0f7431 */ /* 0x000fe200000001ff */
[----:B------:R-:W-:Y:S01]  /*01b0*/  MOV R17, 0x2625a009 ;  /* 0x2625a00900117802 */ /* 0x000fe20000000f00 */
[----:B--2---:R-:W-:-:S04]  /*01c0*/  @!P0 IMAD.WIDE.U32 R2, R8, 0x1000, RZ ;  /* 0x0000100008028825 */ /* 0x004fc800078e00ff */
[----:B----4-:R-:W-:Y:S01]  /*01d0*/  @!P0 IMAD.SHL.U32 R5, R6, 0x40, RZ ;  /* 0x0000004006058824 */ /* 0x010fe200078e00ff */
[----:B------:R-:W-:-:S04]  /*01e0*/  @!P0 MOV R15, R2 ;  /* 0x00000002000f8202 */ /* 0x000fc80000000f00 */
[----:B------:R-:W-:Y:S01]  /*01f0*/  @!P0 LOP3.LUT R17, R3, R5, RZ, 0xfc, !PT ;  /* 0x0000000503118212 */ /* 0x000fe200078efcff */
[----:B0-----:R-:W-:Y:S01]  /*0200*/  IMAD.WIDE.U32 R2, R0, 0x8, R12 ;  /* 0x0000000800027825 */ /* 0x001fe200078e000c */
[----:B---3--:R-:W-:-:S03]  /*0210*/  LOP3.LUT R4, R15, R10, RZ, 0xfc, !PT ;  /* 0x0000000a0f047212 */ /* 0x008fc600078efcff */
[----:B------:R-:W-:-:S05]  /*0220*/  IMAD.MOV.U32 R5, RZ, RZ, R17 ;  /* 0x000000ffff057224 */ /* 0x000fca00078e0011 */
[----:B------:R-:W-:Y:S01]  /*0230*/  STG.E.64 desc[UR4][R2.64], R4 ;  /* 0x0000000402007986 */ /* 0x000fe2000c101b04 */
[----:B------:R-:W-:Y:S05]  /*0240*/  EXIT ;  /* 0x000000000000794d */ /* 0x000fea0003800000 */
.L_x_8:
        /* <DEDUP_REMOVED lines=11> */
.L_x_204:


//--------------------- .text._Z17CopyEdgeArrayBackPjS_j --------------------------
	.section	.text._Z17CopyEdgeArrayBackPjS_j,"ax",@progbits
	.align	128
        .global         _Z17CopyEdgeArrayBackPjS_j
        .type           _Z17CopyEdgeArrayBackPjS_j,@function
        .size           _Z17CopyEdgeArrayBackPjS_j,(.L_x_205 - _Z17CopyEdgeArrayBackPjS_j)
        .other          _Z17CopyEdgeArrayBackPjS_j,@"STO_CUDA_ENTRY STV_DEFAULT"
_Z17CopyEdgeArrayBackPjS_j:
.text._Z17CopyEdgeArrayBackPjS_j:
        /* <DEDUP_REMOVED lines=16> */
.L_x_9:
        /* <DEDUP_REMOVED lines=16> */
.L_x_205:


//--------------------- .text._Z15RemoveSelfEdgesPjS_S_S_j --------------------------
	.section	.text._Z15RemoveSelfEdgesPjS_S_S_j,"ax",@progbits
	.align	128
        .global         _Z15RemoveSelfEdgesPjS_S_S_j
        .type           _Z15RemoveSelfEdgesPjS_S_S_j,@function
        .size           _Z15RemoveSelfEdgesPjS_S_S_j,(.L_x_206 - _Z15RemoveSelfEdgesPjS_S_S_j)
        .other          _Z15RemoveSelfEdgesPjS_S_S_j,@"STO_CUDA_ENTRY STV_DEFAULT"
_Z15RemoveSelfEdgesPjS_S_S_j:
.text._Z15RemoveSelfEdgesPjS_S_S_j:
        /* <DEDUP_REMOVED lines=12> */
[----:B0-----:R-:W-:-:S06]  /*00c0*/  IMAD.WIDE.U32 R2, R11, 0x4, R2 ;  /* 0x000000040b027825 */ /* 0x001fcc00078e0002 */
[----:B-1----:R-:W3:Y:S01]  /*00d0*/  LDG.E R3, desc[UR4][R2.64] ;  /* 0x0000000402037981 */ /* 0x002ee2000c1e1900 */
[----:B--2---:R-:W-:-:S06]  /*00e0*/  IMAD.WIDE.U32 R4, R11, 0x4, R4 ;  /* 0x000000040b047825 */ /* 0x004fcc00078e0004 */
[----:B------:R-:W2:Y:S01]  /*00f0*/  LDG.E R5, desc[UR4][R4.64] ;  /* 0x0000000404057981 */ /* 0x000ea2000c1e1900 */
[----:B---3--:R-:W-:-:S06]  /*0100*/  IMAD.WIDE.U32 R6, R3, 0x4, R8 ;  /* 0x0000000403067825 */ /* 0x008fcc00078e0008 */
[----:B------:R-:W3:Y:S01]  /*0110*/  LDG.E R6, desc[UR4][R6.64] ;  /* 0x0000000406067981 */ /* 0x000ee2000c1e1900 */
[----:B--2---:R-:W-:-:S06]  /*0120*/  IMAD.WIDE.U32 R8, R5, 0x4, R8 ;  /* 0x0000000405087825 */ /* 0x004fcc00078e0008 */
[----:B------:R-:W3:Y:S02]  /*0130*/  LDG.E R9, desc[UR4][R8.64] ;  /* 0x0000000408097981 */ /* 0x000ee4000c1e1900 */
[----:B---3--:R-:W-:-:S13]  /*0140*/  ISETP.NE.AND P0, PT, R6, R9, PT ;  /* 0x000000090600720c */ /* 0x008fda0003f05270 */
[----:B------:R-:W-:Y:S05]  /*0150*/  @P0 EXIT ;  /* 0x000000000000094d */ /* 0x000fea0003800000 */
[----:B------:R-:W0:Y:S01]  /*0160*/  LDC.64 R2, c[0x0][0x398] ;  /* 0x0000e600ff027b82 */ /* 0x000e220000000a00 */
[----:B------:R-:W-:Y:S02]  /*0170*/  HFMA2 R5, -RZ, RZ, 9.059906005859375e-06, -0.0015869140625 ;  /* 0x00989680ff057431 */ /* 0x000fe400000001ff */
[----:B0-----:R-:W-:-:S05]  /*0180*/  IMAD.WIDE.U32 R2, R11, 0x4, R2 ;  /* 0x000000040b027825 */ /* 0x001fca00078e0002 */
[----:B------:R-:W-:Y:S01]  /*0190*/  STG.E desc[UR4][R2.64], R5 ;  /* 0x0000000502007986 */ /* 0x000fe2000c101904 */
[----:B------:R-:W-:Y:S05]  /*01a0*/  EXIT ;  /* 0x000000000000794d */ /* 0x000fea0003800000 */
.L_x_10:
        /* <DEDUP_REMOVED lines=13> */
.L_x_206:


//--------------------- .text._Z13CopyEdgeArrayPjS_j --------------------------
	.section	.text._Z13CopyEdgeArrayPjS_j,"ax",@progbits
	.align	128
        .global         _Z13CopyEdgeArrayPjS_j
        .type           _Z13CopyEdgeArrayPjS_j,@function
        .size           _Z13CopyEdgeArrayPjS_j,(.L_x_207 - _Z13CopyEdgeArrayPjS_j)
        .other          _Z13CopyEdgeArrayPjS_j,@"STO_CUDA_ENTRY STV_DEFAULT"
_Z13CopyEdgeArrayPjS_j:
.text._Z13CopyEdgeArrayPjS_j:
        /* <DEDUP_REMOVED lines=16> */
.L_x_11:
        /* <DEDUP_REMOVED lines=16> */
.L_x_207:


//--------------------- .text._Z15MakeFlagForUIdsPjS_j --------------------------
	.section	.text._Z15MakeFlagForUIdsPjS_j,"ax",@progbits
	.align	128
        .global         _Z15MakeFlagForUIdsPjS_j
        .type           _Z15MakeFlagForUIdsPjS_j,@function
        .size           _Z15MakeFlagForUIdsPjS_j,(.L_x_208 - _Z15MakeFlagForUIdsPjS_j)
        .other          _Z15MakeFlagForUIdsPjS_j,@"STO_CUDA_ENTRY STV_DEFAULT"
_Z15MakeFlagForUIdsPjS_j:
.text._Z15MakeFlagForUIdsPjS_j:
[----:B------:R-:W-:Y:S01]  /*0000*/  LDC R1, c[0x0][0x37c] ;  /* 0x0000df00ff017b82 */ /* 0x000fe20000000800 */
[----:B------:R-:W0:Y:S07]  /*0010*/  S2R R5, SR_TID.X ;  /* 0x0000000000057919 */ /* 0x000e2e0000002100 */
[----:B------:R-:W1:Y:S01]  /*0020*/  S2UR UR4, SR_CTAID.X ;  /* 0x00000000000479c3 */ /* 0x000e620000002500 */
[----:B------:R-:W2:Y:S01]  /*0030*/  LDCU UR5, c[0x0][0x390] ;  /* 0x00007200ff0577ac */ /* 0x000ea20008000800 */
[----:B-1----:R-:W-:-:S06]  /*0040*/  USHF.L.U32 UR4, UR4, 0xa, URZ ;  /* 0x0000000a04047899 */ /* 0x002fcc00080006ff */
[----:B0-----:R-:W-:-:S04]  /*0050*/  LOP3.LUT P0, R5, RZ, UR4, R5, 0xee, !PT ;  /* 0x00000004ff057c12 */ /* 0x001fc8000f80ee05 */
[----:B--2---:R-:W-:-:S13]  /*0060*/  ISETP.GE.U32.OR P0, PT, R5, UR5, !P0 ;  /* 0x0000000505007c0c */ /* 0x004fda000c706470 */
[----:B------:R-:W-:Y:S05]  /*0070*/  @P0 EXIT ;  /* 0x000000000000094d */ /* 0x000fea0003800000 */
[----:B------:R-:W0:Y:S01]  /*0080*/  LDC.64 R2, c[0x0][0x388] ;  /* 0x0000e200ff027b82 */ /* 0x000e220000000a00 */
[----:B------:R-:W1:Y:S01]  /*0090*/  LDCU.64 UR4, c[0x0][0x358] ;  /* 0x00006b00ff0477ac */ /* 0x000e620008000a00 */
[----:B0-----:R-:W-:-:S06]  /*00a0*/  IMAD.WIDE.U32 R2, R5, 0x4, R2 ;  /* 0x0000000405027825 */ /* 0x001fcc00078e0002 */
[----:B------:R-:W0:Y:S01]  /*00b0*/  LDC.64 R4, c[0x0][0x380] ;  /* 0x0000e000ff047b82 */ /* 0x000e220000000a00 */
[----:B-1----:R-:W0:Y:S01]  /*00c0*/  LDG.E R3, desc[UR4][R2.64] ;  /* 0x0000000402037981 */ /* 0x002e22000c1e1900 */
[----:B------:R-:W-:Y:S02]  /*00d0*/  HFMA2 R7, -RZ, RZ, 0, 5.9604644775390625e-08 ;  /* 0x00000001ff077431 */ /* 0x000fe400000001ff */
[----:B0-----:R-:W-:-:S05]  /*00e0*/  IMAD.WIDE.U32 R4, R3, 0x4, R4 ;  /* 0x0000000403047825 */ /* 0x001fca00078e0004 */
[----:B------:R-:W-:Y:S01]  /*00f0*/  STG.E desc[UR4][R4.64], R7 ;  /* 0x0000000704007986 */ /* 0x000fe2000c101904 */
[----:B------:R-:W-:Y:S05]  /*0100*/  EXIT ;  /* 0x000000000000794d */ /* 0x000fea0003800000 */
.L_x_12:
        /* <DEDUP_REMOVED lines=15> */
.L_x_208:


//--------------------- .text._Z15MakeFlagForScanPjPyj --------------------------
	.section	.text._Z15MakeFlagForScanPjPyj,"ax",@progbits
	.align	128
        .global         _Z15MakeFlagForScanPjPyj
        .type           _Z15MakeFlagForScanPjPyj,@function
        .size           _Z15MakeFlagForScanPjPyj,(.L_x_209 - _Z15MakeFlagForScanPjPyj)
        .other          _Z15MakeFlagForScanPjPyj,@"STO_CUDA_ENTRY STV_DEFAULT"
_Z15MakeFlagForScanPjPyj:
.text._Z15MakeFlagForScanPjPyj:
        /* <DEDUP_REMOVED lines=10> */
[----:B------:R-:W-:-:S04]  /*00a0*/  VIADD R3, R7, 0xffffffff ;  /* 0xffffffff07037836 */ /* 0x000fc80000000000 */
[----:B0-----:R-:W-:-:S04]  /*00b0*/  IMAD.WIDE.U32 R2, R3, 0x8, R4 ;  /* 0x0000000803027825 */ /* 0x001fc800078e0004 */
[----:B------:R-:W-:Y:S02]  /*00c0*/  IMAD.WIDE.U32 R4, R7, 0x8, R4 ;  /* 0x0000000807047825 */ /* 0x000fe400078e0004 */
[----:B-1----:R-:W2:Y:S04]  /*00d0*/  LDG.E.64 R2, desc[UR4][R2.64] ;  /* 0x0000000402027981 */ /* 0x002ea8000c1e1b00 */
[----:B------:R-:W2:Y:S02]  /*00e0*/  LDG.E.64 R4, desc[UR4][R4.64] ;  /* 0x0000000404047981 */ /* 0x000ea4000c1e1b00 */
[----:B--2---:R-:W-:Y:S02]  /*00f0*/  LOP3.LUT R0, R4, R2, RZ, 0x3c, !PT ;  /* 0x0000000204007212 */ /* 0x004fe400078e3cff */
[----:B------:R-:W-:-:S02]  /*0100*/  LOP3.LUT R6, R5, R3, RZ, 0x3c, !PT ;  /* 0x0000000305067212 */ /* 0x000fc400078e3cff */
[----:B------:R-:W-:-:S04]  /*0110*/  ISETP.GE.U32.AND P0, PT, R0, RZ, PT ;  /* 0x000000ff0000720c */ /* 0x000fc80003f06070 */
[----:B------:R-:W-:-:S13]  /*0120*/  ISETP.GE.U32.AND.EX P0, PT, R6, 0x1, PT, P0 ;  /* 0x000000010600780c */ /* 0x000fda0003f06100 */
[----:B------:R-:W-:Y:S05]  /*0130*/  @!P0 EXIT ;  /* 0x000000000000894d */ /* 0x000fea0003800000 */
[----:B------:R-:W0:Y:S01]  /*0140*/  LDC.64 R2, c[0x0][0x380] ;  /* 0x0000e000ff027b82 */ /* 0x000e220000000a00 */
[----:B------:R-:W-:Y:S02]  /*0150*/  IMAD.MOV.U32 R5, RZ, RZ, 0x1 ;  /* 0x00000001ff057424 */ /* 0x000fe400078e00ff */
[----:B0-----:R-:W-:-:S05]  /*0160*/  IMAD.WIDE.U32 R2, R7, 0x4, R2 ;  /* 0x0000000407027825 */ /* 0x001fca00078e0002 */
[----:B------:R-:W-:Y:S01]  /*0170*/  STG.E desc[UR4][R2.64], R5 ;  /* 0x0000000502007986 */ /* 0x000fe2000c101904 */
[----:B------:R-:W-:Y:S05]  /*0180*/  EXIT ;  /* 0x000000000000794d */ /* 0x000fea0003800000 */
.L_x_13:
        /* <DEDUP_REMOVED lines=15> */
.L_x_209:


//--------------------- .text._Z26CopySuperVertexIDPerVertexPjS_j --------------------------
	.section	.text._Z26CopySuperVertexIDPerVertexPjS_j,"ax",@progbits
	.align	128
        .global         _Z26CopySuperVertexIDPerVertexPjS_j
        .type           _Z26CopySuperVertexIDPerVertexPjS_j,@function
        .size           _Z26CopySuperVertexIDPerVertexPjS_j,(.L_x_210 - _Z26CopySuperVertexIDPerVertexPjS_j)
        .other          _Z26CopySuperVertexIDPerVertexPjS_j,@"STO_CUDA_ENTRY STV_DEFAULT"
_Z26CopySuperVertexIDPerVertexPjS_j:
.text._Z26CopySuperVertexIDPerVertexPjS_j:
        /* <DEDUP_REMOVED lines=16> */
.L_x_14:
        /* <DEDUP_REMOVED lines=16> */
.L_x_210:


//--------------------- .text._Z26MakeSuperVertexIDPerVertexPjPyS_j --------------------------
	.section	.text._Z26MakeSuperVertexIDPerVertexPjPyS_j,"ax",@progbits
	.align	128
        .global         _Z26MakeSuperVertexIDPerVertexPjPyS_j
        .type           _Z26MakeSuperVertexIDPerVertexPjPyS_j,@function
        .size           _Z26MakeSuperVertexIDPerVertexPjPyS_j,(.L_x_185 - _Z26MakeSuperVertexIDPerVertexPjPyS_j)
        .other          _Z26MakeSuperVertexIDPerVertexPjPyS_j,@"STO_CUDA_ENTRY STV_DEFAULT"
_Z26MakeSuperVertexIDPerVertexPjPyS_j:
.text._Z26MakeSuperVertexIDPerVertexPjPyS_j:
        /* <DEDUP_REMOVED lines=8> */
[----:B------:R-:W-:Y:S01]  /*0080*/  MOV R2, 0xb0 ;  /* 0x000000b000027802 */ /* 0x000fe20000000f00 */
[----:B------:R-:W0:Y:S06]  /*0090*/  LDCU.64 UR6, c[0x0][0x358] ;  /* 0x00006b00ff0677ac */ /* 0x000e2c0008000a00 */
[----:B0-----:R-:W-:Y:S05]  /*00a0*/  CALL.REL.NOINC `($_Z26MakeSuperVertexIDPerVertexPjPyS_j$__internal_accurate_pow) ;  /* 0x0000000000447944 */ /* 0x001fea0003c00000 */
[----:B------:R-:W0:Y:S08]  /*00b0*/  LDC.64 R4, c[0x0][0x388] ;  /* 0x0000e200ff047b82 */ /* 0x000e300000000a00 */
[----:B------:R-:W1:Y:S01]  /*00c0*/  LDC.64 R6, c[0x0][0x380] ;  /* 0x0000e000ff067b82 */ /* 0x000e620000000a00 */
[----:B------:R-:W-:Y:S01]  /*00d0*/  IMAD.MOV.U32 R2, RZ, RZ, R8 ;  /* 0x000000ffff027224 */ /* 0x000fe200078e0008 */
[----:B------:R-:W2:Y:S01]  /*00e0*/  LDCU.64 UR4, c[0x0][0x390] ;  /* 0x00007200ff0477ac */ /* 0x000ea20008000a00 */
[----:B0-----:R-:W-:-:S06]  /*00f0*/  IMAD.WIDE.U32 R4, R0, 0x8, R4 ;  /* 0x0000000800047825 */ /* 0x001fcc00078e0004 */
[----:B------:R-:W3:Y:S01]  /*0100*/  LDG.E.64 R4, desc[UR6][R4.64] ;  /* 0x0000000604047981 */ /* 0x000ee2000c1e1b00 */
[----:B-1----:R-:W-:-:S06]  /*0110*/  IMAD.WIDE.U32 R6, R0, 0x4, R6 ;  /* 0x0000000400067825 */ /* 0x002fcc00078e0006 */
[----:B------:R-:W4:Y:S01]  /*0120*/  LDG.E R7, desc[UR6][R6.64] ;  /* 0x0000000606077981 */ /* 0x000f22000c1e1900 */
[----:B------:R-:W-:-:S06]  /*0130*/  IMAD.MOV.U32 R3, RZ, RZ, R9 ;  /* 0x000000ffff037224 */ /* 0x000fcc00078e0009 */
[----:B------:R-:W-:-:S10]  /*0140*/  DADD R2, R2, -1 ;  /* 0xbff0000002027429 */ /* 0x000fd40000000000 */
[----:B------:R-:W3:Y:S02]  /*0150*/  F2I.U64.F64.TRUNC R2, R2 ;  /* 0x0000000200027311 */ /* 0x000ee4000030d800 */
[----:B---3--:R-:W-:Y:S02]  /*0160*/  LOP3.LUT R0, R2, R4, RZ, 0xc0, !PT ;  /* 0x0000000402007212 */ /* 0x008fe400078ec0ff */
[----:B------:R-:W-:Y:S02]  /*0170*/  LOP3.LUT R9, R3, R5, RZ, 0xc0, !PT ;  /* 0x0000000503097212 */ /* 0x000fe400078ec0ff */
[----:B--2---:R-:W-:-:S04]  /*0180*/  LEA R8, P0, R0, UR4, 0x2 ;  /* 0x0000000400087c11 */ /* 0x004fc8000f8010ff */
[----:B------:R-:W-:-:S05]  /*0190*/  LEA.HI.X R9, R0, UR5, R9, 0x2, P0 ;  /* 0x0000000500097c11 */ /* 0x000fca00080f1409 */
[----:B----4-:R-:W-:Y:S01]  /*01a0*/  STG.E desc[UR6][R8.64], R7 ;  /* 0x0000000708007986 */ /* 0x010fe2000c101906 */
[----:B------:R-:W-:Y:S05]  /*01b0*/  EXIT ;  /* 0x000000000000794d */ /* 0x000fea0003800000 */
        .type           $_Z26MakeSuperVertexIDPerVertexPjPyS_j$__internal_accurate_pow,@function
        .size           $_Z26MakeSuperVertexIDPerVertexPjPyS_j$__internal_accurate_pow,(.L_x_185 - $_Z26MakeSuperVertexIDPerVertexPjPyS_j$__internal_accurate_pow)
$_Z26MakeSuperVertexIDPerVertexPjPyS_j$__internal_accurate_pow:
[----:B------:R-:W-:Y:S01]  /*01c0*/  IMAD.MOV.U32 R3, RZ, RZ, 0x40000000 ;  /* 0x40000000ff037424 */ /* 0x000fe200078e00ff */
[----:B------:R-:W-:Y:S01]  /*01d0*/  UMOV UR4, URZ ;  /* 0x000000ff00047c82 */ /* 0x000fe20008000000 */
[----:B------:R-:W-:Y:S01]  /*01e0*/  IMAD.MOV.U32 R8, RZ, RZ, RZ ;  /* 0x000000ffff087224 */ /* 0x000fe200078e00ff */
[----:B------:R-:W-:Y:S01]  /*01f0*/  UMOV UR5, 0x3eb0f5ff ;  /* 0x3eb0f5ff00057882 */ /* 0x000fe20000000000 */
[----:B------:R-:W-:Y:S01]  /*0200*/  IMAD.U32 R6, RZ, RZ, UR4 ;  /* 0x00000004ff067e24 */ /* 0x000fe2000f8e00ff */
[----:B------:R-:W-:Y:S01]  /*0210*/  LOP3.LUT R3, R3, 0x800fffff, RZ, 0xc0, !PT ;  /* 0x800fffff03037812 */ /* 0x000fe200078ec0ff */
[----:B------:R-:W-:Y:S01]  /*0220*/  IMAD.MOV.U32 R14, RZ, RZ, 0x41ad3b5a ;  /* 0x41ad3b5aff0e7424 */ /* 0x000fe200078e00ff */
[----:B------:R-:W-:Y:S01]  /*0230*/  UMOV UR4, 0x7d2cafe2 ;  /* 0x7d2cafe200047882 */ /* 0x000fe20000000000 */
[----:B------:R-:W-:Y:S01]  /*0240*/  IMAD.MOV.U32 R15, RZ, RZ, 0x3ed0f5d2 ;  /* 0x3ed0f5d2ff0f7424 */ /* 0x000fe200078e00ff */
[----:B------:R-:W-:Y:S01]  /*0250*/  LOP3.LUT R7, R3, 0x3ff00000, RZ, 0xfc, !PT ;  /* 0x3ff0000003077812 */ /* 0x000fe200078efcff */
[----:B------:R-:W-:Y:S01]  /*0260*/  UMOV UR8, 0x3b39803f ;  /* 0x3b39803f00087882 */ /* 0x000fe20000000000 */
[----:B------:R-:W-:-:S02]  /*0270*/  UMOV UR9, 0x3c7abc9e ;  /* 0x3c7abc9e00097882 */ /* 0x000fc40000000000 */
[----:B------:R-:W-:-:S13]  /*0280*/  ISETP.GE.U32.AND P0, PT, R7, 0x3ff6a09f, PT ;  /* 0x3ff6a09f0700780c */ /* 0x000fda0003f06070 */
[----:B------:R-:W-:-:S05]  /*0290*/  @P0 VIADD R3, R7, 0xfff00000 ;  /* 0xfff0000007030836 */ /* 0x000fca0000000000 */
[----:B------:R-:W-:-:S06]  /*02a0*/  @P0 MOV R7, R3 ;  /* 0x0000000300070202 */ /* 0x000fcc0000000f00 */
        /* <DEDUP_REMOVED lines=11> */
[----:B------:R-:W-:Y:S01]  /*0360*/  UMOV UR5, 0x3ef3b20a ;  /* 0x3ef3b20a00057882 */ /* 0x000fe20000000000 */
[----:B------:R-:W-:-:S05]  /*0370*/  DADD R14, R6, -R4 ;  /* 0x00000000060e7229 */ /* 0x000fca0000000804 */
[----:B------:R-:W-:Y:S01]  /*0380*/  DFMA R12, R10, R12, UR4 ;  /* 0x000000040a0c7e2b */ /* 0x000fe2000800000c */
[----:B------:R-:W-:Y:S01]  /*0390*/  UMOV UR4, 0xe4faecd5 ;  /* 0xe4faecd500047882 */ /* 0x000fe20000000000 */
[----:B------:R-:W-:Y:S01]  /*03a0*/  UMOV UR5, 0x3f1745cd ;  /* 0x3f1745cd00057882 */ /* 0x000fe20000000000 */
[----:B------:R-:W-:Y:S02]  /*03b0*/  DADD R18, R14, R14 ;  /* 0x000000000e127229 */ /* 0x000fe4000000000e */
[----:B------:R-:W-:-:S03]  /*03c0*/  DMUL R14, R4, R4 ;  /* 0x00000004040e7228 */ /* 0x000fc60000000000 */
[----:B------:R-:W-:Y:S01]  /*03d0*/  DFMA R12, R10, R12, UR4 ;  /* 0x000000040a0c7e2b */ /* 0x000fe2000800000c */
[----:B------:R-:W-:Y:S01]  /*03e0*/  UMOV UR4, 0x258a578b ;  /* 0x258a578b00047882 */ /* 0x000fe20000000000 */
[----:B------:R-:W-:Y:S01]  /*03f0*/  UMOV UR5, 0x3f3c71c7 ;  /* 0x3f3c71c700057882 */ /* 0x000fe20000000000 */
[----:B------:R-:W-:Y:S02]  /*0400*/  DFMA R18, R6, -R4, R18 ;  /* 0x800000040612722b */ /* 0x000fe40000000012 */
[----:B------:R-:W-:-:S03]  /*0410*/  DMUL R6, R4, R14 ;  /* 0x0000000e04067228 */ /* 0x000fc60000000000 */
[----:B------:R-:W-:Y:S01]  /*0420*/  DFMA R12, R10, R12, UR4 ;  /* 0x000000040a0c7e2b */ /* 0x000fe2000800000c */
[----:B------:R-:W-:Y:S01]  /*0430*/  UMOV UR4, 0x9242b910 ;  /* 0x9242b91000047882 */ /* 0x000fe20000000000 */
[----:B------:R-:W-:Y:S01]  /*0440*/  UMOV UR5, 0x3f624924 ;  /* 0x3f62492400057882 */ /* 0x000fe20000000000 */
[----:B------:R-:W-:Y:S02]  /*0450*/  DMUL R8, R8, R18 ;  /* 0x0000001208087228 */ /* 0x000fe40000000000 */
[C---:B------:R-:W-:Y:S02]  /*0460*/  DFMA R22, R4.reuse, R14, -R6 ;  /* 0x0000000e0416722b */ /* 0x040fe40000000806 */
[----:B------:R-:W-:Y:S02]  /*0470*/  DFMA R18, R4, R4, -R14 ;  /* 0x000000040412722b */ /* 0x000fe4000000080e */
[----:B------:R-:W-:Y:S01]  /*0480*/  DFMA R12, R10, R12, UR4 ;  /* 0x000000040a0c7e2b */ /* 0x000fe2000800000c */
[----:B------:R-:W-:Y:S01]  /*0490*/  UMOV UR4, 0x99999dfb ;  /* 0x99999dfb00047882 */ /* 0x000fe20000000000 */
[----:B------:R-:W-:-:S02]  /*04a0*/  UMOV UR5, 0x3f899999 ;  /* 0x3f89999900057882 */ /* 0x000fc40000000000 */
[----:B------:R-:W-:-:S04]  /*04b0*/  DFMA R22, R8, R14, R22 ;  /* 0x0000000e0816722b */ /* 0x000fc80000000016 */
[----:B------:R-:W-:Y:S01]  /*04c0*/  DFMA R16, R10, R12, UR4 ;  /* 0x000000040a107e2b */ /* 0x000fe2000800000c */
[----:B------:R-:W-:Y:S01]  /*04d0*/  UMOV UR4, 0x55555555 ;  /* 0x5555555500047882 */ /* 0x000fe20000000000 */
[----:B------:R-:W-:-:S06]  /*04e0*/  UMOV UR5, 0x3fb55555 ;  /* 0x3fb5555500057882 */ /* 0x000fcc0000000000 */
[----:B------:R-:W-:-:S08]  /*04f0*/  DFMA R12, R10, R16, UR4 ;  /* 0x000000040a0c7e2b */ /* 0x000fd00008000010 */
[----:B------:R-:W-:Y:S01]  /*0500*/  DADD R20, -R12, UR4 ;  /* 0x000000040c147e29 */ /* 0x000fe20008000100 */
[----:B------:R-:W-:Y:S01]  /*0510*/  UMOV UR4, 0xb9e7b0 ;  /* 0x00b9e7b000047882 */ /* 0x000fe20000000000 */
[----:B------:R-:W-:-:S06]  /*0520*/  UMOV UR5, 0x3c46a4cb ;  /* 0x3c46a4cb00057882 */ /* 0x000fcc0000000000 */
[----:B------:R-:W-:Y:S01]  /*0530*/  DFMA R16, R10, R16, R20 ;  /* 0x000000100a10722b */ /* 0x000fe20000000014 */
[----:B------:R-:W-:Y:S01]  /*0540*/  VIADD R21, R9, 0x100000 ;  /* 0x0010000009157836 */ /* 0x000fe20000000000 */
[----:B------:R-:W-:-:S06]  /*0550*/  MOV R20, R8 ;  /* 0x0000000800147202 */ /* 0x000fcc0000000f00 */
[----:B------:R-:W-:Y:S01]  /*0560*/  DADD R16, R16, -UR4 ;  /* 0x8000000410107e29 */ /* 0x000fe20008000000 */
[----:B------:R-:W-:Y:S01]  /*0570*/  UMOV UR4, 0x80000000 ;  /* 0x8000000000047882 */ /* 0x000fe20000000000 */
[----:B------:R-:W-:Y:S01]  /*0580*/  DFMA R18, R4, R20, R18 ;  /* 0x000000140412722b */ /* 0x000fe20000000012 */
[----:B------:R-:W-:-:S05]  /*0590*/  UMOV UR5, 0x43300000 ;  /* 0x4330000000057882 */ /* 0x000fca0000000000 */
[----:B------:R-:W-:Y:S02]  /*05a0*/  DADD R10, R12, R16 ;  /* 0x000000000c0a7229 */ /* 0x000fe40000000010 */
[----:B------:R-:W-:-:S06]  /*05b0*/  DFMA R18, R4, R18, R22 ;  /* 0x000000120412722b */ /* 0x000fcc0000000016 */
[----:B------:R-:W-:Y:S02]  /*05c0*/  DMUL R14, R10, R6 ;  /* 0x000000060a0e7228 */ /* 0x000fe40000000000 */
[----:B------:R-:W-:-:S06]  /*05d0*/  DADD R12, R12, -R10 ;  /* 0x000000000c0c7229 */ /* 0x000fcc000000080a */
[----:B------:R-:W-:Y:S02]  /*05e0*/  DFMA R20, R10, R6, -R14 ;  /* 0x000000060a14722b */ /* 0x000fe4000000080e */
[----:B------:R-:W-:-:S06]  /*05f0*/  DADD R12, R16, R12 ;  /* 0x00000000100c7229 */ /* 0x000fcc000000000c */
[----:B------:R-:W-:-:S08]  /*0600*/  DFMA R18, R10, R18, R20 ;  /* 0x000000120a12722b */ /* 0x000fd00000000014 */
[----:B------:R-:W-:-:S08]  /*0610*/  DFMA R12, R12, R6, R18 ;  /* 0x000000060c0c722b */ /* 0x000fd00000000012 */
[----:B------:R-:W-:-:S08]  /*0620*/  DADD R10, R14, R12 ;  /* 0x000000000e0a7229 */ /* 0x000fd0000000000c */
[--C-:B------:R-:W-:Y:S02]  /*0630*/  DADD R6, R4, R10.reuse ;  /* 0x0000000004067229 */ /* 0x100fe4000000000a */
[----:B------:R-:W-:-:S06]  /*0640*/  DADD R14, R14, -R10 ;  /* 0x000000000e0e7229 */ /* 0x000fcc000000080a */
[----:B------:R-:W-:Y:S02]  /*0650*/  DADD R4, R4, -R6 ;  /* 0x0000000004047229 */ /* 0x000fe40000000806 */
[----:B------:R-:W-:-:S06]  /*0660*/  DADD R14, R12, R14 ;  /* 0x000000000c0e7229 */ /* 0x000fcc000000000e */
[----:B------:R-:W-:Y:S01]  /*0670*/  DADD R4, R10, R4 ;  /* 0x000000000a047229 */ /* 0x000fe20000000004 */
[----:B------:R-:W-:-:S04]  /*0680*/  IMAD.MOV.U32 R10, RZ, RZ, 0x400 ;  /* 0x00000400ff0a7424 */ /* 0x000fc800078e00ff */
[----:B------:R-:W-:-:S03]  /*0690*/  VIADD R3, R10, 0xfffffc01 ;  /* 0xfffffc010a037836 */ /* 0x000fc60000000000 */
[----:B------:R-:W-:Y:S01]  /*06a0*/  DADD R4, R14, R4 ;  /* 0x000000000e047229 */ /* 0x000fe20000000004 */
[----:B------:R-:W-:-:S07]  /*06b0*/  @P0 VIADD R3, R10, 0xfffffc02 ;  /* 0xfffffc020a030836 */ /* 0x000fce0000000000 */
[----:B------:R-:W-:Y:S01]  /*06c0*/  DADD R4, R8, R4 ;  /* 0x0000000008047229 */ /* 0x000fe20000000004 */
[----:B------:R-:W-:Y:S01]  /*06d0*/  LOP3.LUT R8, R3, 0x80000000, RZ, 0x3c, !PT ;  /* 0x8000000003087812 */ /* 0x000fe200078e3cff */
[----:B------:R-:W-:-:S06]  /*06e0*/  IMAD.MOV.U32 R9, RZ, RZ, 0x43300000 ;  /* 0x43300000ff097424 */ /* 0x000fcc00078e00ff */
[----:B------:R-:W-:Y:S01]  /*06f0*/  DADD R10, R8, -UR4 ;  /* 0x80000004080a7e29 */ /* 0x000fe20008000000 */
[----:B------:R-:W-:Y:S01]  /*0700*/  UMOV UR4, 0xfefa39ef ;  /* 0xfefa39ef00047882 */ /* 0x000fe20000000000 */
[----:B------:R-:W-:Y:S01]  /*0710*/  DADD R8, R6, R4 ;  /* 0x0000000006087229 */ /* 0x000fe20000000004 */
[----:B------:R-:W-:-:S07]  /*0720*/  UMOV UR5, 0x3fe62e42 ;  /* 0x3fe62e4200057882 */ /* 0x000fce0000000000 */
[--C-:B------:R-:W-:Y:S02]  /*0730*/  DFMA R12, R10, UR4, R8.reuse ;  /* 0x000000040a0c7c2b */ /* 0x100fe40008000008 */
[----:B------:R-:W-:-:S06]  /*0740*/  DADD R6, R6, -R8 ;  /* 0x0000000006067229 */ /* 0x000fcc0000000808 */
[----:B------:R-:W-:Y:S02]  /*0750*/  DFMA R14, R10, -UR4, R12 ;  /* 0x800000040a0e7c2b */ /* 0x000fe4000800000c */
[----:B------:R-:W-:-:S06]  /*0760*/  DADD R6, R4, R6 ;  /* 0x0000000004067229 */ /* 0x000fcc0000000006 */
[----:B------:R-:W-:-:S08]  /*0770*/  DADD R14, -R8, R14 ;  /* 0x00000000080e7229 */ /* 0x000fd0000000010e */
[----:B------:R-:W-:-:S08]  /*0780*/  DADD R6, R6, -R14 ;  /* 0x0000000006067229 */ /* 0x000fd0000000080e */
[----:B------:R-:W-:-:S08]  /*0790*/  DFMA R6, R10, UR8, R6 ;  /* 0x000000080a067c2b */ /* 0x000fd00008000006 */
[----:B------:R-:W-:-:S08]  /*07a0*/  DADD R8, R12, R6 ;  /* 0x000000000c087229 */ /* 0x000fd00000000006 */
[----:B------:R-:W-:Y:S02]  /*07b0*/  DADD R12, R12, -R8 ;  /* 0x000000000c0c7229 */ /* 0x000fe40000000808 */
[----:B------:R-:W-:-:S06]  /*07c0*/  DMUL R4, R8, 32 ;  /* 0x4040000008047828 */ /* 0x000fcc0000000000 */
[----:B------:R-:W-:Y:S02]  /*07d0*/  DADD R10, R6, R12 ;  /* 0x00000000060a7229 */ /* 0x000fe4000000000c */
[----:B------:R-:W-:-:S08]  /*07e0*/  DFMA R8, R8, 32, -R4 ;  /* 0x404000000808782b */ /* 0x000fd00000000804 */
[----:B------:R-:W-:Y:S01]  /*07f0*/  DFMA R10, R10, 32, R8 ;  /* 0x404000000a0a782b */ /* 0x000fe20000000008 */
[----:B------:R-:W-:Y:S01]  /*0800*/  MOV R8, 0x652b82fe ;  /* 0x652b82fe00087802 */ /* 0x000fe20000000f00 */
[----:B------:R-:W-:-:S06]  /*0810*/  IMAD.MOV.U32 R9, RZ, RZ, 0x3ff71547 ;  /* 0x3ff71547ff097424 */ /* 0x000fcc00078e00ff */
[----:B------:R-:W-:-:S08]  /*0820*/  DADD R6, R4, R10 ;  /* 0x0000000004067229 */ /* 0x000fd0000000000a */
[----:B------:R-:W-:Y:S02]  /*0830*/  DFMA R8, R6, R8, 6.75539944105574400000e+15 ;  /* 0x433800000608742b */ /* 0x000fe40000000008 */
[----:B------:R-:W-:Y:S01]  /*0840*/  FSETP.GEU.AND P0, PT, |R7|, 4.1917929649353027344, PT ;  /* 0x4086232b0700780b */ /* 0x000fe20003f0e200 */
[----:B------:R-:W-:-:S05]  /*0850*/  DADD R4, R4, -R6 ;  /* 0x0000000004047229 */ /* 0x000fca0000000806 */
[----:B------:R-:W-:-:S03]  /*0860*/  DADD R12, R8, -6.75539944105574400000e+15 ;  /* 0xc3380000080c7429 */ /* 0x000fc60000000000 */
[----:B------:R-:W-:-:S05]  /*0870*/  DADD R10, R10, R4 ;  /* 0x000000000a0a7229 */ /* 0x000fca0000000004 */
[----:B------:R-:W-:Y:S01]  /*0880*/  DFMA R14, R12, -UR4, R6 ;  /* 0x800000040c0e7c2b */ /* 0x000fe20008000006 */
[----:B------:R-:W-:Y:S01]  /*0890*/  UMOV UR4, 0x3b39803f ;  /* 0x3b39803f00047882 */ /* 0x000fe20000000000 */
[----:B------:R-:W-:-:S06]  /*08a0*/  UMOV UR5, 0x3c7abc9e ;  /* 0x3c7abc9e00057882 */ /* 0x000fcc0000000000 */
        /* <DEDUP_REMOVED lines=32> */
[----:B------:R-:W-:Y:S01]  /*0ab0*/  LEA R5, R8, R15, 0x14 ;  /* 0x0000000f08057211 */ /* 0x000fe200078ea0ff */
        /* <DEDUP_REMOVED lines=8> */
[----:B------:R-:W-:Y:S02]  /*0b40*/  LEA.HI R3, R8, R8, RZ, 0x1 ;  /* 0x0000000808037211 */ /* 0x000fe400078f08ff */
[----:B------:R-:W-:Y:S02]  /*0b50*/  MOV R4, R14 ;  /* 0x0000000e00047202 */ /* 0x000fe40000000f00 */
[----:B------:R-:W-:-:S05]  /*0b60*/  SHF.R.S32.HI R3, RZ, 0x1, R3 ;  /* 0x00000001ff037819 */ /* 0x000fca0000011403 */
[----:B------:R-:W-:Y:S02]  /*0b70*/  IMAD.IADD R6, R8, 0x1, -R3 ;  /* 0x0000000108067824 */ /* 0x000fe400078e0a03 */
[----:B------:R-:W-:-:S03]  /*0b80*/  IMAD R5, R3, 0x100000, R15 ;  /* 0x0010000003057824 */ /* 0x000fc600078e020f */
[----:B------:R-:W-:Y:S01]  /*0b90*/  LEA R7, R6, 0x3ff00000, 0x14 ;  /* 0x3ff0000006077811 */ /* 0x000fe200078ea0ff */
[----:B------:R-:W-:-:S06]  /*0ba0*/  IMAD.MOV.U32 R6, RZ, RZ, RZ ;  /* 0x000000ffff067224 */ /* 0x000fcc00078e00ff */
[----:B------:R-:W-:-:S11]  /*0bb0*/  DMUL R4, R4, R6 ;  /* 0x0000000604047228 */ /* 0x000fd60000000000 */
.L_x_15:
[----:B------:R-:W-:Y:S01]  /*0bc0*/  DFMA R6, R10, R4, R4 ;  /* 0x000000040a06722b */ /* 0x000fe20000000004 */
[----:B------:R-:W-:Y:S01]  /*0bd0*/  IMAD.MOV.U32 R3, RZ, RZ, 0x0 ;  /* 0x00000000ff037424 */ /* 0x000fe200078e00ff */
[----:B------:R-:W-:-:S08]  /*0be0*/  DSETP.NEU.AND P0, PT, |R4|, +INF , PT ;  /* 0x7ff000000400742a */ /* 0x000fd00003f0d200 */
[----:B------:R-:W-:Y:S02]  /*0bf0*/  FSEL R8, R4, R6, !P0 ;  /* 0x0000000604087208 */ /* 0x000fe40004000000 */
[----:B------:R-:W-:Y:S01]  /*0c00*/  FSEL R9, R5, R7, !P0 ;  /* 0x0000000705097208 */ /* 0x000fe20004000000 */
[----:B------:R-:W-:Y:S06]  /*0c10*/  RET.REL.NODEC R2 `(_Z26MakeSuperVertexIDPerVertexPjPyS_j) ;  /* 0xfffffff002f87950 */ /* 0x000fec0003c3ffff */
.L_x_16:
        /* <DEDUP_REMOVED lines=14> */
.L_x_185:


//--------------------- .text._Z23AppendVertexIDsForSplitPyPjj --------------------------
	.section	.text._Z23AppendVertexIDsForSplitPyPjj,"ax",@progbits
	.align	128
        .global         _Z23AppendVertexIDsForSplitPyPjj
        .type           _Z23AppendVertexIDsForSplitPyPjj,@function
        .size           _Z23AppendVertexIDsForSplitPyPjj,(.L_x_212 - _Z23AppendVertexIDsForSplitPyPjj)
        .other          _Z23AppendVertexIDsForSplitPyPjj,@"STO_CUDA_ENTRY STV_DEFAULT"
_Z23AppendVertexIDsForSplitPyPjj:
.text._Z23AppendVertexIDsForSplitPyPjj:
        /* <DEDUP_REMOVED lines=11> */
[----:B0-----:R-:W-:-:S05]  /*00b0*/  IMAD.WIDE.U32 R2, R6, 0x4, R2 ;  /* 0x0000000406027825 */ /* 0x001fca00078e0002 */
[----:B-1----:R-:W3:Y:S01]  /*00c0*/  LDG.E R7, desc[UR4][R2.64] ;  /* 0x0000000402077981 */ /* 0x002ee2000c1e1900 */
[----:B--2---:R-:W-:-:S05]  /*00d0*/  IMAD.WIDE.U32 R4, R6, 0x8, R4 ;  /* 0x0000000806047825 */ /* 0x004fca00078e0004 */
[----:B---3--:R-:W-:Y:S01]  /*00e0*/  STG.E.64 desc[UR4][R4.64], R6 ;  /* 0x0000000604007986 */ /* 0x008fe2000c101b04 */
[----:B------:R-:W-:Y:S05]  /*00f0*/  EXIT ;  /* 0x000000000000794d */ /* 0x000fea0003800000 */
.L_x_17:
        /* <DEDUP_REMOVED lines=16> */
.L_x_212:


//--------------------- .text._Z10CopyToSuccPjS_j --------------------------
	.section	.text._Z10CopyToSuccPjS_j,"ax",@progbits
	.align	128
        .global         _Z10CopyToSuccPjS_j
        .type           _Z10CopyToSuccPjS_j,@function
        .size           _Z10CopyToSuccPjS_j,(.L_x_213 - _Z10CopyToSuccPjS_j)
        .other          _Z10CopyToSuccPjS_j,@"STO_CUDA_ENTRY STV_DEFAULT"
_Z10CopyToSuccPjS_j:
.text._Z10CopyToSuccPjS_j:
        /* <DEDUP_REMOVED lines=16> */
.L_x_18:
        /* <DEDUP_REMOVED lines=16> */
.L_x_213:


//--------------------- .text._Z25PropagateRepresentativeIDPjS_Pbj --------------------------
	.section	.text._Z25PropagateRepresentativeIDPjS_Pbj,"ax",@progbits
	.align	128
        .global         _Z25PropagateRepresentativeIDPjS_Pbj
        .type           _Z25PropagateRepresentativeIDPjS_Pbj,@function
        .size           _Z25PropagateRepresentativeIDPjS_Pbj,(.L_x_214 - _Z25PropagateRepresentativeIDPjS_Pbj)
        .other          _Z25PropagateRepresentativeIDPjS_Pbj,@"STO_CUDA_ENTRY STV_DEFAULT"
_Z25PropagateRepresentativeIDPjS_Pbj:
.text._Z25PropagateRepresentativeIDPjS_Pbj:
[----:B------:R-:W0:Y:S01]  /*0000*/  LDC R1, c[0x0][0x37c] ;  /* 0x0000df00ff017b82 */ /* 0x000e220000000800 */
[----:B------:R-:W1:Y:S07]  /*0010*/  S2R R16, SR_TID.X ;  /* 0x0000000000107919 */ /* 0x000e6e0000002100 */
[----:B------:R-:W2:Y:S01]  /*0020*/  S2UR UR4, SR_CTAID.X ;  /* 0x00000000000479c3 */ /* 0x000ea20000002500 */
[----:B------:R-:W3:Y:S01]  /*0030*/  LDCU UR7, c[0x0][0x398] ;  /* 0x00007300ff0777ac */ /* 0x000ee20008000800 */
[----:B0-----:R-:W-:Y:S01]  /*0040*/  VIADD R1, R1, 0xfffffff8 ;  /* 0xfffffff801017836 */ /* 0x001fe20000000000 */
[----:B------:R-:W0:Y:S01]  /*0050*/  LDCU UR5, c[0x0][0x2f8] ;  /* 0x00005f00ff0577ac */ /* 0x000e220008000800 */
[----:B------:R-:W4:Y:S03]  /*0060*/  LDCU UR6, c[0x0][0x2fc] ;  /* 0x00005f80ff0677ac */ /* 0x000f260008000800 */
[----:B0-----:R-:W-:Y:S01]  /*0070*/  IADD3 R6, P1, PT, R1, UR5, RZ ;  /* 0x0000000501067c10 */ /* 0x001fe2000ff3e0ff */
[----:B--2---:R-:W-:-:S04]  /*0080*/  USHF.L.U32 UR4, UR4, 0xa, URZ ;  /* 0x0000000a04047899 */ /* 0x004fc800080006ff */
[----:B----4-:R-:W-:Y:S02]  /*0090*/  IMAD.X R7, RZ, RZ, UR6, P1 ;  /* 0x00000006ff077e24 */ /* 0x010fe400088e06ff */
[----:B-1----:R-:W-:-:S04]  /*00a0*/  LOP3.LUT R16, R16, UR4, RZ, 0xfc, !PT ;  /* 0x0000000410107c12 */ /* 0x002fc8000f8efcff */
[----:B---3--:R-:W-:-:S13]  /*00b0*/  ISETP.GE.U32.AND P0, PT, R16, UR7, PT ;  /* 0x0000000710007c0c */ /* 0x008fda000bf06070 */
[----:B------:R-:W-:Y:S05]  /*00c0*/  @P0 EXIT ;  /* 0x000000000000094d */ /* 0x000fea0003800000 */
[----:B------:R-:W0:Y:S01]  /*00d0*/  LDC.64 R4, c[0x0][0x380] ;  /* 0x0000e000ff047b82 */ /* 0x000e220000000a00 */
[----:B------:R-:W1:Y:S01]  /*00e0*/  LDCU.64 UR36, c[0x0][0x358] ;  /* 0x00006b00ff2477ac */ /* 0x000e620008000a00 */
[----:B0-----:R-:W-:-:S06]  /*00f0*/  IMAD.WIDE.U32 R2, R16, 0x4, R4 ;  /* 0x0000000410027825 */ /* 0x001fcc00078e0004 */
[----:B-1----:R-:W2:Y:S02]  /*0100*/  LDG.E R2, desc[UR36][R2.64] ;  /* 0x0000002402027981 */ /* 0x002ea4000c1e1900 */
[----:B--2---:R-:W-:-:S05]  /*0110*/  IMAD.WIDE.U32 R4, R2, 0x4, R4 ;  /* 0x0000000402047825 */ /* 0x004fca00078e0004 */
[----:B------:R-:W2:Y:S02]  /*0120*/  LDG.E R17, desc[UR36][R4.64] ;  /* 0x0000002404117981 */ /* 0x000ea4000c1e1900 */
[----:B--2---:R-:W-:-:S13]  /*0130*/  ISETP.NE.AND P0, PT, R2, R17, PT ;  /* 0x000000110200720c */ /* 0x004fda0003f05270 */
[----:B------:R-:W-:Y:S05]  /*0140*/  @!P0 EXIT ;  /* 0x000000000000894d */ /* 0x000fea0003800000 */
[----:B------:R-:W-:Y:S01]  /*0150*/  MOV R0, 0x8 ;  /* 0x0000000800007802 */ /* 0x000fe20000000f00 */
[----:B------:R0:W-:Y:S01]  /*0160*/  STL.64 [R1], R16 ;  /* 0x0000001001007387 */ /* 0x0001e20000100a00 */
[----:B------:R-:W1:Y:S02]  /*0170*/  LDCU.64 UR4, c[0x4][URZ] ;  /* 0x01000000ff0477ac */ /* 0x000e640008000a00 */
[----:B------:R0:W2:Y:S01]  /*0180*/  LDC.64 R2, c[0x4][R0] ;  /* 0x0100000000027b82 */ /* 0x0000a20000000a00 */
[----:B-1----:R-:W-:Y:S01]  /*0190*/  MOV R4, UR4 ;  /* 0x0000000400047c02 */ /* 0x002fe20008000f00 */
[----:B0-----:R-:W-:-:S07]  /*01a0*/  IMAD.U32 R5, RZ, RZ, UR5 ;  /* 0x00000005ff057e24 */ /* 0x001fce000f8e00ff */
[----:B------:R-:W-:-:S07]  /*01b0*/  LEPC R20, `(.L_x_19) ;  /* 0x000000001014794e */ /* 0x000fce0000000000 */
[----:B--2---:R-:W-:Y:S05]  /*01c0*/  CALL.ABS.NOINC R2 ;  /* 0x0000000002007343 */ /* 0x004fea0003c00000 */
.L_x_19:
[----:B------:R-:W0:Y:S01]  /*01d0*/  LDC.64 R2, c[0x0][0x388] ;  /* 0x0000e200ff027b82 */ /* 0x000e220000000a00 */
[----:B------:R-:W-:-:S07]  /*01e0*/  HFMA2 R0, -RZ, RZ, 0, 5.9604644775390625e-08 ;  /* 0x00000001ff007431 */ /* 0x000fce00000001ff */
[----:B------:R-:W1:Y:S01]  /*01f0*/  LDC.64 R4, c[0x0][0x390] ;  /* 0x0000e400ff047b82 */ /* 0x000e620000000a00 */
[----:B0-----:R-:W-:-:S05]  /*0200*/  IMAD.WIDE.U32 R2, R16, 0x4, R2 ;  /* 0x0000000410027825 */ /* 0x001fca00078e0002 */
[----:B------:R-:W-:Y:S04]  /*0210*/  STG.E desc[UR36][R2.64], R17 ;  /* 0x0000001102007986 */ /* 0x000fe8000c101924 */
[----:B-1----:R-:W-:Y:S01]  /*0220*/  STG.E.U8 desc[UR36][R4.64], R0 ;  /* 0x0000000004007986 */ /* 0x002fe2000c101124 */
[----:B------:R-:W-:Y:S05]  /*0230*/  EXIT ;  /* 0x000000000000794d */ /* 0x000fea0003800000 */
.L_x_20:
        /* <DEDUP_REMOVED lines=12> */
.L_x_214:


//--------------------- .text._Z10SuccToCopyPjS_j --------------------------
	.section	.text._Z10SuccToCopyPjS_j,"ax",@progbits
	.align	128
        .global         _Z10SuccToCopyPjS_j
        .type           _Z10SuccToCopyPjS_j,@function
        .size           _Z10SuccToCopyPjS_j,(.L_x_215 - _Z10SuccToCopyPjS_j)
        .other          _Z10SuccToCopyPjS_j,@"STO_CUDA_ENTRY STV_DEFAULT"
_Z10SuccToCopyPjS_j:
.text._Z10SuccToCopyPjS_j:
        /* <DEDUP_REMOVED lines=16> */
.L_x_21:
        /* <DEDUP_REMOVED lines=16> */
.L_x_215:


//--------------------- .text._Z12RemoveCyclesPjj --------------------------
	.section	.text._Z12RemoveCyclesPjj,"ax",@progbits
	.align	128
        .global         _Z12RemoveCyclesPjj
        .type           _Z12RemoveCyclesPjj,@function
        .size           _Z12RemoveCyclesPjj,(.L_x_216 - _Z12RemoveCyclesPjj)
        .other          _Z12RemoveCyclesPjj,@"STO_CUDA_ENTRY STV_DEFAULT"
_Z12RemoveCyclesPjj:
.text._Z12RemoveCyclesPjj:
        /* <DEDUP_REMOVED lines=10> */
[----:B0-----:R-:W-:-:S05]  /*00a0*/  IMAD.WIDE.U32 R2, R7, 0x4, R4 ;  /* 0x0000000407027825 */ /* 0x001fca00078e0004 */
[----:B-1----:R-:W2:Y:S02]  /*00b0*/  LDG.E R9, desc[UR4][R2.64] ;  /* 0x0000000402097981 */ /* 0x002ea4000c1e1900 */
[----:B--2---:R-:W-:-:S05]  /*00c0*/  IMAD.WIDE.U32 R4, R9, 0x4, R4 ;  /* 0x0000000409047825 */ /* 0x004fca00078e0004 */
[----:B------:R-:W2:Y:S02]  /*00d0*/  LDG.E R0, desc[UR4][R4.64] ;  /* 0x0000000404007981 */ /* 0x000ea4000c1e1900 */
[----:B--2---:R-:W-:-:S13]  /*00e0*/  ISETP.NE.AND P0, PT, R7, R0, PT ;  /* 0x000000000700720c */ /* 0x004fda0003f05270 */
[----:B------:R-:W-:Y:S05]  /*00f0*/  @P0 EXIT ;  /* 0x000000000000094d */ /* 0x000fea0003800000 */
[----:B------:R-:W-:-:S13]  /*0100*/  ISETP.GE.U32.AND P0, PT, R7, R9, PT ;  /* 0x000000090700720c */ /* 0x000fda0003f06070 */
[----:B------:R0:W-:Y:S01]  /*0110*/  @!P0 STG.E desc[UR4][R2.64], R7 ;  /* 0x0000000702008986 */ /* 0x0001e2000c101904 */
[----:B------:R-:W-:Y:S05]  /*0120*/  @!P0 EXIT ;  /* 0x000000000000894d */ /* 0x000fea0003800000 */
[----:B------:R-:W-:Y:S01]  /*0130*/  STG.E desc[UR4][R4.64], R9 ;  /* 0x0000000904007986 */ /* 0x000fe2000c101904 */
[----:B------:R-:W-:Y:S05]  /*0140*/  EXIT ;  /* 0x000000000000794d */ /* 0x000fea0003800000 */
.L_x_22:
        /* <DEDUP_REMOVED lines=11> */
.L_x_216:


//--------------------- .text._Z17MakeSucessorArrayPjS_Pyjj --------------------------
	.section	.text._Z17MakeSucessorArrayPjS_Pyjj,"ax",@progbits
	.align	128
        .global         _Z17MakeSucessorArrayPjS_Pyjj
        .type           _Z17MakeSucessorArrayPjS_Pyjj,@function
        .size           _Z17MakeSucessorArrayPjS_Pyjj,(.L_x_186 - _Z17MakeSucessorArrayPjS_Pyjj)
        .other          _Z17MakeSucessorArrayPjS_Pyjj,@"STO_CUDA_ENTRY STV_DEFAULT"
_Z17MakeSucessorArrayPjS_Pyjj:
.text._Z17MakeSucessorArrayPjS_Pyjj:
        /* <DEDUP_REMOVED lines=8> */
[----:B------:R-:W0:Y:S01]  /*0080*/  LDCU UR8, c[0x0][0x39c] ;  /* 0x00007380ff0877ac */ /* 0x000e220008000800 */
[----:B------:R-:W-:Y:S01]  /*0090*/  BSSY.RECONVERGENT B0, `(.L_x_23) ;  /* 0x0000009000007945 */ /* 0x000fe20003800200 */
[----:B------:R-:W-:Y:S01]  /*00a0*/  UIADD3 UR4, UPT, UPT, UR5, -0x1, URZ ;  /* 0xffffffff05047890 */ /* 0x000fe2000fffe0ff */
[----:B------:R-:W1:Y:S05]  /*00b0*/  LDCU.64 UR6, c[0x0][0x358] ;  /* 0x00006b00ff0677ac */ /* 0x000e6a0008000a00 */
[----:B------:R-:W-:Y:S01]  /*00c0*/  ISETP.GE.U32.AND P0, PT, R4, UR4, PT ;  /* 0x0000000404007c0c */ /* 0x000fe2000bf06070 */
[----:B0-----:R-:W-:-:S12]  /*00d0*/  IMAD.U32 R5, RZ, RZ, UR8 ;  /* 0x00000008ff057e24 */ /* 0x001fd8000f8e00ff */
[----:B-1----:R-:W-:Y:S05]  /*00e0*/  @P0 BRA `(.L_x_24) ;  /* 0x00000000000c0947 */ /* 0x002fea0003800000 */
[----:B------:R-:W0:Y:S02]  /*00f0*/  LDC.64 R2, c[0x0][0x388] ;  /* 0x0000e200ff027b82 */ /* 0x000e240000000a00 */
[----:B0-----:R-:W-:-:S05]  /*0100*/  IMAD.WIDE.U32 R2, R4, 0x4, R2 ;  /* 0x0000000404027825 */ /* 0x001fca00078e0002 */
[----:B------:R0:W5:Y:S02]  /*0110*/  LDG.E R5, desc[UR6][R2.64+0x4] ;  /* 0x0000040602057981 */ /* 0x000164000c1e1900 */
.L_x_24:
[----:B------:R-:W-:Y:S05]  /*0120*/  BSYNC.RECONVERGENT B0 ;  /* 0x0000000000007941 */ /* 0x000fea0003800200 */
.L_x_23:
[----:B-----5:R-:W-:Y:S01]  /*0130*/  VIADD R5, R5, 0xffffffff ;  /* 0xffffffff05057836 */ /* 0x020fe20000000000 */
[----:B------:R-:W-:-:S07]  /*0140*/  MOV R0, 0x160 ;  /* 0x0000016000007802 */ /* 0x000fce0000000f00 */
[----:B0-----:R-:W-:Y:S05]  /*0150*/  CALL.REL.NOINC `($_Z17MakeSucessorArrayPjS_Pyjj$__internal_accurate_pow) ;  /* 0x0000000000307944 */ /* 0x001fea0003c00000 */
[----:B------:R-:W0:Y:S08]  /*0160*/  LDC.64 R6, c[0x0][0x390] ;  /* 0x0000e400ff067b82 */ /* 0x000e300000000a00 */
[----:B------:R-:W1:Y:S01]  /*0170*/  LDC.64 R8, c[0x0][0x380] ;  /* 0x0000e000ff087b82 */ /* 0x000e620000000a00 */
[----:B0-----:R-:W-:-:S06]  /*0180*/  IMAD.WIDE.U32 R6, R5, 0x8, R6 ;  /* 0x0000000805067825 */ /* 0x001fcc00078e0006 */
[----:B------:R-:W2:Y:S01]  /*0190*/  LDG.E R7, desc[UR6][R6.64] ;  /* 0x0000000606077981 */ /* 0x000ea2000c1e1900 */
[----:B------:R-:W-:Y:S01]  /*01a0*/  IMAD.MOV.U32 R2, RZ, RZ, R10 ;  /* 0x000000ffff027224 */ /* 0x000fe200078e000a */
[----:B------:R-:W-:Y:S01]  /*01b0*/  MOV R3, R11 ;  /* 0x0000000b00037202 */ /* 0x000fe20000000f00 */
[----:B-1----:R-:W-:-:S05]  /*01c0*/  IMAD.WIDE.U32 R4, R4, 0x4, R8 ;  /* 0x0000000404047825 */ /* 0x002fca00078e0008 */
[----:B------:R-:W-:-:S10]  /*01d0*/  DADD R2, R2, -1 ;  /* 0xbff0000002027429 */ /* 0x000fd40000000000 */
[----:B------:R-:W2:Y:S02]  /*01e0*/  F2I.U64.F64.TRUNC R2, R2 ;  /* 0x0000000200027311 */ /* 0x000ea4000030d800 */
[----:B--2---:R-:W-:-:S05]  /*01f0*/  LOP3.LUT R9, R2, R7, RZ, 0xc0, !PT ;  /* 0x0000000702097212 */ /* 0x004fca00078ec0ff */
[----:B------:R-:W-:Y:S01]  /*0200*/  STG.E desc[UR6][R4.64], R9 ;  /* 0x0000000904007986 */ /* 0x000fe2000c101906 */
[----:B------:R-:W-:Y:S05]  /*0210*/  EXIT ;  /* 0x000000000000794d */ /* 0x000fea0003800000 */
        .type           $_Z17MakeSucessorArrayPjS_Pyjj$__internal_accurate_pow,@function
        .size           $_Z17MakeSucessorArrayPjS_Pyjj$__internal_accurate_pow,(.L_x_186 - $_Z17MakeSucessorArrayPjS_Pyjj$__internal_accurate_pow)
$_Z17MakeSucessorArrayPjS_Pyjj$__internal_accurate_pow:
        /* <DEDUP_REMOVED lines=56> */
[----:B------:R-:W-:Y:S01]  /*05a0*/  IADD3 R21, PT, PT, R9, 0x100000, RZ ;  /* 0x0010000009157810 */ /* 0x000fe20007ffe0ff */
[----:B------:R-:W-:-:S06]  /*05b0*/  IMAD.MOV.U32 R20, RZ, RZ, R8 ;  /* 0x000000ffff147224 */ /* 0x000fcc00078e0008 */
        /* <DEDUP_REMOVED lines=18> */
[----:B------:R-:W-:-:S05]  /*06e0*/  IMAD.MOV.U32 R11, RZ, RZ, 0x400 ;  /* 0x00000400ff0b7424 */ /* 0x000fca00078e00ff */
[C---:B------:R-:W-:Y:S02]  /*06f0*/  IADD3 R10, PT, PT, R11.reuse, -0x3ff, RZ ;  /* 0xfffffc010b0a7810 */ /* 0x040fe40007ffe0ff */
[----:B------:R-:W-:Y:S01]  /*0700*/  DADD R2, R14, R2 ;  /* 0x000000000e027229 */ /* 0x000fe20000000002 */
[----:B------:R-:W-:-:S07]  /*0710*/  @P0 VIADD R10, R11, 0xfffffc02 ;  /* 0xfffffc020b0a0836 */ /* 0x000fce0000000000 */
        /* <DEDUP_REMOVED lines=8> */
[----:B------:R-:W-:-:S06]  /*07a0*/  DFMA R2, R12, UR4, R10 ;  /* 0x000000040c027c2b */ /* 0x000fcc000800000a */
[----:B------:R-:W-:Y:S02]  /*07b0*/  DADD R6, R8, R6 ;  /* 0x0000000008067229 */ /* 0x000fe40000000006 */
[----:B------:R-:W-:-:S08]  /*07c0*/  DFMA R14, R12, -UR4, R2 ;  /* 0x800000040c0e7c2b */ /* 0x000fd00008000002 */
        /* <DEDUP_REMOVED lines=23> */
[----:B------:R-:W-:Y:S01]  /*0940*/  MOV R15, 0x3e928af3 ;  /* 0x3e928af3000f7802 */ /* 0x000fe20000000f00 */
[----:B------:R-:W-:-:S05]  /*0950*/  UMOV UR5, 0x3e5ade15 ;  /* 0x3e5ade1500057882 */ /* 0x000fca0000000000 */
        /* <DEDUP_REMOVED lines=43> */
.L_x_25:
[----:B------:R-:W-:Y:S02]  /*0c10*/  DFMA R6, R10, R2, R2 ;  /* 0x000000020a06722b */ /* 0x000fe40000000002 */
[----:B------:R-:W-:-:S08]  /*0c20*/  DSETP.NEU.AND P0, PT, |R2|, +INF , PT ;  /* 0x7ff000000200742a */ /* 0x000fd00003f0d200 */
[----:B------:R-:W-:Y:S02]  /*0c30*/  FSEL R10, R2, R6, !P0 ;  /* 0x00000006020a7208 */ /* 0x000fe40004000000 */
[----:B------:R-:W-:Y:S01]  /*0c40*/  FSEL R11, R3, R7, !P0 ;  /* 0x00000007030b7208 */ /* 0x000fe20004000000 */
[----:B------:R-:W-:Y:S01]  /*0c50*/  IMAD.MOV.U32 R3, RZ, RZ, 0x0 ;  /* 0x00000000ff037424 */ /* 0x000fe200078e00ff */
[----:B------:R-:W-:-:S04]  /*0c60*/  MOV R2, R0 ;  /* 0x0000000000027202 */ /* 0x000fc80000000f00 */
[----:B------:R-:W-:Y:S05]  /*0c70*/  RET.REL.NODEC R2 `(_Z17MakeSucessorArrayPjS_Pyjj) ;  /* 0xfffffff002e07950 */ /* 0x000fea0003c3ffff */
.L_x_26:
        /* <DEDUP_REMOVED lines=16> */
.L_x_186:


//--------------------- .text._Z10MakeFlag_3PjS_j --------------------------
	.section	.text._Z10MakeFlag_3PjS_j,"ax",@progbits
	.align	128
        .global         _Z10MakeFlag_3PjS_j
        .type           _Z10MakeFlag_3PjS_j,@function
        .size           _Z10MakeFlag_3PjS_j,(.L_x_218 - _Z10MakeFlag_3PjS_j)
        .other          _Z10MakeFlag_3PjS_j,@"STO_CUDA_ENTRY STV_DEFAULT"
_Z10MakeFlag_3PjS_j:
.text._Z10MakeFlag_3PjS_j:
        /* <DEDUP_REMOVED lines=17> */
.L_x_27:
        /* <DEDUP_REMOVED lines=15> */
.L_x_218:


//--------------------- .text._Z14ClearEdgeStuffPjS_S_S_j --------------------------
	.section	.text._Z14ClearEdgeStuffPjS_S_S_j,"ax",@progbits
	.align	128
        .global         _Z14ClearEdgeStuffPjS_S_S_j
        .type           _Z14ClearEdgeStuffPjS_S_S_j,@function
        .size           _Z14ClearEdgeStuffPjS_S_S_j,(.L_x_219 - _Z14ClearEdgeStuffPjS_S_S_j)
        .other          _Z14ClearEdgeStuffPjS_S_S_j,@"STO_CUDA_ENTRY STV_DEFAULT"
_Z14ClearEdgeStuffPjS_S_S_j:
.text._Z14ClearEdgeStuffPjS_S_S_j:
        /* <DEDUP_REMOVED lines=11> */
[----:B------:R-:W3:Y:S08]  /*00b0*/  LDC.64 R6, c[0x0][0x390] ;  /* 0x0000e400ff067b82 */ /* 0x000ef00000000a00 */
[----:B------:R-:W4:Y:S01]  /*00c0*/  LDC.64 R8, c[0x0][0x398] ;  /* 0x0000e600ff087b82 */ /* 0x000f220000000a00 */
[----:B0-----:R-:W-:-:S05]  /*00d0*/  IMAD.WIDE.U32 R2, R11, 0x4, R2 ;  /* 0x000000040b027825 */ /* 0x001fca00078e0002 */
[----:B-1----:R-:W-:Y:S01]  /*00e0*/  STG.E desc[UR4][R2.64], RZ ;  /* 0x000000ff02007986 */ /* 0x002fe2000c101904 */
[----:B--2---:R-:W-:-:S05]  /*00f0*/  IMAD.WIDE.U32 R4, R11, 0x4, R4 ;  /* 0x000000040b047825 */ /* 0x004fca00078e0004 */
[----:B------:R-:W-:Y:S01]  /*0100*/  STG.E desc[UR4][R4.64], RZ ;  /* 0x000000ff04007986 */ /* 0x000fe2000c101904 */
[----:B---3--:R-:W-:-:S05]  /*0110*/  IMAD.WIDE.U32 R6, R11, 0x4, R6 ;  /* 0x000000040b067825 */ /* 0x008fca00078e0006 */
[----:B------:R-:W-:Y:S01]  /*0120*/  STG.E desc[UR4][R6.64], RZ ;  /* 0x000000ff06007986 */ /* 0x000fe2000c101904 */
[----:B----4-:R-:W-:-:S05]  /*0130*/  IMAD.WIDE.U32 R8, R11, 0x4, R8 ;  /* 0x000000040b087825 */ /* 0x010fca00078e0008 */
[----:B------:R-:W-:Y:S01]  /*0140*/  STG.E desc[UR4][R8.64], RZ ;  /* 0x000000ff08007986 */ /* 0x000fe2000c101904 */
[----:B------:R-:W-:Y:S05]  /*0150*/  EXIT ;  /* 0x000000000000794d */ /* 0x000fea0003800000 */
.L_x_28:
        /* <DEDUP_REMOVED lines=10> */
.L_x_219:


//--------------------- .text._Z10ClearArrayPjj   --------------------------
	.section	.text._Z10ClearArrayPjj,"ax",@progbits
	.align	128
        .global         _Z10ClearArrayPjj
        .type           _Z10ClearArrayPjj,@function
        .size           _Z10ClearArrayPjj,(.L_x_220 - _Z10ClearArrayPjj)
        .other          _Z10ClearArrayPjj,@"STO_CUDA_ENTRY STV_DEFAULT"
_Z10ClearArrayPjj:
.text._Z10ClearArrayPjj:
        /* <DEDUP_REMOVED lines=11> */
[----:B-1----:R-:W-:Y:S01]  /*00b0*/  STG.E desc[UR4][R2.64], RZ ;  /* 0x000000ff02007986 */ /* 0x002fe2000c101904 */
[----:B------:R-:W-:Y:S05]  /*00c0*/  EXIT ;  /* 0x000000000000794d */ /* 0x000fea0003800000 */
.L_x_29:
        /* <DEDUP_REMOVED lines=11> */
.L_x_220:


//--------------------- .text._Z14AppendKernel_1PyPjS0_j --------------------------
	.section	.text._Z14AppendKernel_1PyPjS0_j,"ax",@progbits
	.align	128
        .global         _Z14AppendKernel_1PyPjS0_j
        .type           _Z14AppendKernel_1PyPjS0_j,@function
        .size           _Z14AppendKernel_1PyPjS0_j,(.L_x_221 - _Z14AppendKernel_1PyPjS0_j)
        .other          _Z14AppendKernel_1PyPjS0_j,@"STO_CUDA_ENTRY STV_DEFAULT"
_Z14AppendKernel_1PyPjS0_j:
.text._Z14AppendKernel_1PyPjS0_j:
        /* <DEDUP_REMOVED lines=13> */
[----:B-1----:R-:W4:Y:S01]  /*00d0*/  LDG.E R2, desc[UR4][R2.64] ;  /* 0x0000000402027981 */ /* 0x002f22000c1e1900 */
[----:B--2---:R-:W-:-:S06]  /*00e0*/  IMAD.WIDE.U32 R6, R13, 0x4, R6 ;  /* 0x000000040d067825 */ /* 0x004fcc00078e0006 */
[----:B------:R-:W2:Y:S01]  /*00f0*/  LDG.E R7, desc[UR4][R6.64] ;  /* 0x0000000406077981 */ /* 0x000ea2000c1e1900 */
[----:B------:R-:W-:Y:S01]  /*0100*/  IMAD.WIDE.U32 R4, R13, 0x4000000, RZ ;  /* 0x040000000d047825 */ /* 0x000fe200078e00ff */
[----:B----4-:R-:W-:-:S04]  /*0110*/  SHF.L.U32 R9, R2, 0x14, RZ ;  /* 0x0000001402097819 */ /* 0x010fc800000006ff */
[----:B------:R-:W-:Y:S02]  /*0120*/  LOP3.LUT R9, R9, R5, RZ, 0xfc, !PT ;  /* 0x0000000509097212 */ /* 0x000fe400078efcff */
[----:B--2---:R-:W-:Y:S01]  /*0130*/  LOP3.LUT R8, R4, R7, RZ, 0xfc, !PT ;  /* 0x0000000704087212 */ /* 0x004fe200078efcff */
[----:B---3--:R-:W-:-:S05]  /*0140*/  IMAD.WIDE.U32 R4, R13, 0x8, R10 ;  /* 0x000000080d047825 */ /* 0x008fca00078e000a */
[----:B------:R-:W-:Y:S01]  /*0150*/  STG.E.64 desc[UR4][R4.64], R8 ;  /* 0x0000000804007986 */ /* 0x000fe2000c101b04 */
[----:B------:R-:W-:Y:S05]  /*0160*/  EXIT ;  /* 0x000000000000794d */ /* 0x000fea0003800000 */
.L_x_30:
        /* <DEDUP_REMOVED lines=9> */
.L_x_221:


//--------------------- .text._Z17CreateLevelOutputPcS_PjS0_jj --------------------------
	.section	.text._Z17CreateLevelOutputPcS_PjS0_jj,"ax",@progbits
	.align	128
        .global         _Z17CreateLevelOutputPcS_PjS0_jj
        .type           _Z17CreateLevelOutputPcS_PjS0_jj,@function
        .size           _Z17CreateLevelOutputPcS_PjS0_jj,(.L_x_222 - _Z17CreateLevelOutputPcS_PjS0_jj)
        .other          _Z17CreateLevelOutputPcS_PjS0_jj,@"STO_CUDA_ENTRY STV_DEFAULT"
_Z17CreateLevelOutputPcS_PjS0_jj:
.text._Z17CreateLevelOutputPcS_PjS0_jj:
[----:B------:R-:W-:Y:S01]  /*0000*/  LDC R1, c[0x0][0x37c] ;  /* 0x0000df00ff017b82 */ /* 0x000fe20000000800 */
[----:B------:R-:W0:Y:S01]  /*0010*/  S2R R5, SR_CTAID.Y ;  /* 0x0000000000057919 */ /* 0x000e220000002600 */
[----:B------:R-:W1:Y:S01]  /*0020*/  LDCU UR4, c[0x0][0x360] ;  /* 0x00006c00ff0477ac */ /* 0x000e620008000800 */
[----:B------:R-:W0:Y:S01]  /*0030*/  S2R R2, SR_TID.Y ;  /* 0x0000000000027919 */ /* 0x000e220000002200 */
[----:B------:R-:W0:Y:S01]  /*0040*/  LDCU UR5, c[0x0][0x364] ;  /* 0x00006c80ff0577ac */ /* 0x000e220008000800 */
[----:B------:R-:W1:Y:S01]  /*0050*/  S2R R0, SR_CTAID.X ;  /* 0x0000000000007919 */ /* 0x000e620000002500 */
[----:B------:R-:W2:Y:S01]  /*0060*/  LDCU.64 UR6, c[0x0][0x3a0] ;  /* 0x00007400ff0677ac */ /* 0x000ea20008000a00 */
[----:B------:R-:W1:Y:S01]  /*0070*/  S2R R3, SR_TID.X ;  /* 0x0000000000037919 */ /* 0x000e620000002100 */
[----:B0-----:R-:W-:-:S05]  /*0080*/  IMAD R5, R5, UR5, R2 ;  /* 0x0000000505057c24 */ /* 0x001fca000f8e0202 */
[----:B--2---:R-:W-:Y:S01]  /*0090*/  ISETP.GE.U32.AND P0, PT, R5, UR7, PT ;  /* 0x0000000705007c0c */ /* 0x004fe2000bf06070 */
[----:B-1----:R-:W-:-:S05]  /*00a0*/  IMAD R0, R0, UR4, R3 ;  /* 0x0000000400007c24 */ /* 0x002fca000f8e0203 */
[----:B------:R-:W-:-:S13]  /*00b0*/  ISETP.GE.U32.OR P0, PT, R0, UR6, P0 ;  /* 0x0000000600007c0c */ /* 0x000fda0008706470 */
[----:B------:R-:W-:Y:S05]  /*00c0*/  @P0 EXIT ;  /* 0x000000000000094d */ /* 0x000fea0003800000 */
[----:B------:R-:W0:Y:S01]  /*00d0*/  LDC.64 R2, c[0x0][0x398] ;  /* 0x0000e600ff027b82 */ /* 0x000e220000000a00 */
[----:B------:R-:W1:Y:S01]  /*00e0*/  LDCU.64 UR4, c[0x0][0x358] ;  /* 0x00006b00ff0477ac */ /* 0x000e620008000a00 */
[----:B------:R-:W-:Y:S01]  /*00f0*/  IMAD R9, R0, UR7, R5 ;  /* 0x0000000700097c24 */ /* 0x000fe2000f8e0205 */
[----:B------:R-:W2:Y:S05]  /*0100*/  LDCU.128 UR8, c[0x0][0x380] ;  /* 0x00007000ff0877ac */ /* 0x000eaa0008000c00 */
[----:B------:R-:W3:Y:S01]  /*0110*/  LDC.64 R4, c[0x0][0x390] ;  /* 0x0000e400ff047b82 */ /* 0x000ee20000000a00 */
[----:B0-----:R-:W-:-:S05]  /*0120*/  IMAD.WIDE.U32 R2, R9, 0x4, R2 ;  /* 0x0000000409027825 */ /* 0x001fca00078e0002 */
[----:B-1----:R-:W3:Y:S02]  /*0130*/  LDG.E R7, desc[UR4][R2.64] ;  /* 0x0000000402077981 */ /* 0x002ee4000c1e1900 */
[----:B---3--:R-:W-:-:S06]  /*0140*/  IMAD.WIDE.U32 R4, R7, 0x4, R4 ;  /* 0x0000000407047825 */ /* 0x008fcc00078e0004 */
[----:B------:R-:W3:Y:S02]  /*0150*/  LDG.E R5, desc[UR4][R4.64] ;  /* 0x0000000404057981 */ /* 0x000ee4000c1e1900 */
[----:B---3--:R-:W-:-:S05]  /*0160*/  IMAD R0, R5, 0x3, RZ ;  /* 0x0000000305007824 */ /* 0x008fca00078e02ff */
[----:B--2---:R-:W-:-:S04]  /*0170*/  IADD3 R6, P0, PT, R0, UR10, RZ ;  /* 0x0000000a00067c10 */ /* 0x004fc8000ff1e0ff */
[----:B------:R-:W-:-:S05]  /*0180*/  LEA.HI.X.SX32 R7, R0, UR11, 0x1, P0 ;  /* 0x0000000b00077c11 */ /* 0x000fca00080f0eff */
[----:B------:R-:W2:Y:S01]  /*0190*/  LDG.E.U8 R11, desc[UR4][R6.64] ;  /* 0x00000004060b7981 */ /* 0x000ea2000c1e1100 */
[----:B------:R-:W-:-:S05]  /*01a0*/  IMAD R9, R9, 0x3, RZ ;  /* 0x0000000309097824 */ /* 0x000fca00078e02ff */
[----:B------:R-:W-:-:S04]  /*01b0*/  IADD3 R8, P0, PT, R9, UR8, RZ ;  /* 0x0000000809087c10 */ /* 0x000fc8000ff1e0ff */
[----:B------:R-:W-:-:S05]  /*01c0*/  LEA.HI.X.SX32 R9, R9, UR9, 0x1, P0 ;  /* 0x0000000909097c11 */ /* 0x000fca00080f0eff */
[----:B--2---:R-:W-:Y:S04]  /*01d0*/  STG.E.U8 desc[UR4][R8.64], R11 ;  /* 0x0000000b08007986 */ /* 0x004fe8000c101104 */
[----:B------:R-:W2:Y:S04]  /*01e0*/  LDG.E.U8 R13, desc[UR4][R6.64+0x1] ;  /* 0x00000104060d7981 */ /* 0x000ea8000c1e1100 */
[----:B--2---:R-:W-:Y:S04]  /*01f0*/  STG.E.U8 desc[UR4][R8.64+0x1], R13 ;  /* 0x0000010d08007986 */ /* 0x004fe8000c101104 */
[----:B------:R-:W2:Y:S04]  /*0200*/  LDG.E.U8 R15, desc[UR4][R6.64+0x2] ;  /* 0x00000204060f7981 */ /* 0x000ea8000c1e1100 */
[----:B--2---:R-:W-:Y:S04]  /*0210*/  STG.E.U8 desc[UR4][R8.64+0x2], R15 ;  /* 0x0000020f08007986 */ /* 0x004fe8000c101104 */
[----:B------:R-:W-:Y:S01]  /*0220*/  STG.E desc[UR4][R2.64], R5 ;  /* 0x0000000502007986 */ /* 0x000fe2000c101904 */
[----:B------:R-:W-:Y:S05]  /*0230*/  EXIT ;  /* 0x000000000000794d */ /* 0x000fea0003800000 */
.L_x_31:
        /* <DEDUP_REMOVED lines=12> */
.L_x_222:


//--------------------- .text._Z23InitPrevLevelComponentsPjjj --------------------------
	.section	.text._Z23InitPrevLevelComponentsPjjj,"ax",@progbits
	.align	128
        .global         _Z23InitPrevLevelComponentsPjjj
        .type           _Z23InitPrevLevelComponentsPjjj,@function
        .size           _Z23InitPrevLevelComponentsPjjj,(.L_x_223 - _Z23InitPrevLevelComponentsPjjj)
        .other          _Z23InitPrevLevelComponentsPjjj,@"STO_CUDA_ENTRY STV_DEFAULT"
_Z23InitPrevLevelComponentsPjjj:
.text._Z23InitPrevLevelComponentsPjjj:
        /* <DEDUP_REMOVED lines=15> */
[----:B------:R-:W-:-:S04]  /*00f0*/  IMAD R5, R0, UR7, R5 ;  /* 0x0000000700057c24 */ /* 0x000fc8000f8e0205 */
[----:B0-----:R-:W-:-:S05]  /*0100*/  IMAD.WIDE.U32 R2, R5, 0x4, R2 ;  /* 0x0000000405027825 */ /* 0x001fca00078e0002 */
[----:B-1----:R-:W-:Y:S01]  /*0110*/  STG.E desc[UR4][R2.64], R5 ;  /* 0x0000000502007986 */ /* 0x002fe2000c101904 */
[----:B------:R-:W-:Y:S05]  /*0120*/  EXIT ;  /* 0x000000000000794d */ /* 0x000fea0003800000 */
.L_x_32:
        /* <DEDUP_REMOVED lines=13> */
.L_x_223:


//--------------------- .text._Z18RandFloatToRandRGBPcPfj --------------------------
	.section	.text._Z18RandFloatToRandRGBPcPfj,"ax",@progbits
	.align	128
        .global         _Z18RandFloatToRandRGBPcPfj
        .type           _Z18RandFloatToRandRGBPcPfj,@function
        .size           _Z18RandFloatToRandRGBPcPfj,(.L_x_224 - _Z18RandFloatToRandRGBPcPfj)
        .other          _Z18RandFloatToRandRGBPcPfj,@"STO_CUDA_ENTRY STV_DEFAULT"
_Z18RandFloatToRandRGBPcPfj:
.text._Z18RandFloatToRandRGBPcPfj:
        /* <DEDUP_REMOVED lines=10> */
[----:B------:R-:W2:Y:S01]  /*00a0*/  LDCU.64 UR6, c[0x0][0x380] ;  /* 0x00007000ff0677ac */ /* 0x000ea20008000a00 */
[----:B0-----:R-:W-:-:S06]  /*00b0*/  IMAD.WIDE.U32 R2, R5, 0x4, R2 ;  /* 0x0000000405027825 */ /* 0x001fcc00078e0002 */
[----:B-1----:R-:W3:Y:S01]  /*00c0*/  LDG.E R2, desc[UR4][R2.64] ;  /* 0x0000000402027981 */ /* 0x002ee2000c1e1900 */
[----:B--2---:R-:W-:-:S04]  /*00d0*/  IADD3 R4, P0, PT, R5, UR6, RZ ;  /* 0x0000000605047c10 */ /* 0x004fc8000ff1e0ff */
[----:B------:R-:W-:Y:S01]  /*00e0*/  IADD3.X R5, PT, PT, RZ, UR7, RZ, P0, !PT ;  /* 0x00000007ff057c10 */ /* 0x000fe200087fe4ff */
[----:B---3--:R-:W-:-:S04]  /*00f0*/  FMUL R0, R2, 255 ;  /* 0x437f000002007820 */ /* 0x008fc80000400000 */
[----:B------:R-:W0:Y:S02]  /*0100*/  F2I.TRUNC.NTZ R7, R0 ;  /* 0x0000000000077305 */ /* 0x000e24000020f100 */
[----:B0-----:R-:W-:Y:S01]  /*0110*/  STG.E.U8 desc[UR4][R4.64], R7 ;  /* 0x0000000704007986 */ /* 0x001fe2000c101104 */
[----:B------:R-:W-:Y:S05]  /*0120*/  EXIT ;  /* 0x000000000000794d */ /* 0x000fea0003800000 */
.L_x_33:
        /* <DEDUP_REMOVED lines=13> */
.L_x_224:


//--------------------- .text._Z22createInnerGraphKernelPhPjS0_S0_jjm --------------------------
	.section	.text._Z22createInnerGraphKernelPhPjS0_S0_jjm,"ax",@progbits
	.align	128
        .global         _Z22createInnerGraphKernelPhPjS0_S0_jjm
        .type           _Z22createInnerGraphKernelPhPjS0_S0_jjm,@function
        .size           _Z22createInnerGraphKernelPhPjS0_S0_jjm,(.L_x_188 - _Z22createInnerGraphKernelPhPjS0_S0_jjm)
        .other          _Z22createInnerGraphKernelPhPjS0_S0_jjm,@"STO_CUDA_ENTRY STV_DEFAULT"
_Z22createInnerGraphKernelPhPjS0_S0_jjm:
.text._Z22createInnerGraphKernelPhPjS0_S0_jjm:
[----:B------:R-:W-:Y:S01]  /*0000*/  LDC R1, c[0x0][0x37c] ;  /* 0x0000df00ff017b82 */ /* 0x000fe20000000800 */
[----:B------:R-:W0:Y:S01]  /*0010*/  S2R R14, SR_CTAID.Y ;  /* 0x00000000000e7919 */ /* 0x000e220000002600 */
[----:B------:R-:W1:Y:S06]  /*0020*/  LDCU UR4, c[0x0][0x360] ;  /* 0x00006c00ff0477ac */ /* 0x000e6c0008000800 */
[----:B------:R-:W2:Y:S01]  /*0030*/  LDC.64 R12, c[0x0][0x3a0] ;  /* 0x0000e800ff0c7b82 */ /* 0x000ea20000000a00 */
[----:B------:R-:W0:Y:S01]  /*0040*/  S2R R3, SR_TID.Y ;  /* 0x0000000000037919 */ /* 0x000e220000002200 */
[----:B------:R-:W0:Y:S01]  /*0050*/  LDCU UR5, c[0x0][0x364] ;  /* 0x00006c80ff0577ac */ /* 0x000e220008000800 */
[----:B------:R-:W1:Y:S01]  /*0060*/  S2R R9, SR_CTAID.X ;  /* 0x0000000000097919 */ /* 0x000e620000002500 */
[----:B------:R-:W1:Y:S01]  /*0070*/  S2R R0, SR_TID.X ;  /* 0x0000000000007919 */ /* 0x000e620000002100 */
[----:B0-----:R-:W-:-:S05]  /*0080*/  IMAD R14, R14, UR5, R3 ;  /* 0x000000050e0e7c24 */ /* 0x001fca000f8e0203 */
[----:B------:R-:W-:Y:S01]  /*0090*/  ISETP.NE.AND P0, PT, R14, RZ, PT ;  /* 0x000000ff0e00720c */ /* 0x000fe20003f05270 */
[----:B-1----:R-:W-:-:S05]  /*00a0*/  IMAD R9, R9, UR4, R0 ;  /* 0x0000000409097c24 */ /* 0x002fca000f8e0200 */
[----:B------:R-:W-:-:S04]  /*00b0*/  ISETP.EQ.OR P0, PT, R9, RZ, !P0 ;  /* 0x000000ff0900720c */ /* 0x000fc80004702670 */
[----:B--2---:R-:W-:-:S04]  /*00c0*/  ISETP.GE.U32.OR P0, PT, R9, R12, P0 ;  /* 0x0000000c0900720c */ /* 0x004fc80000706470 */
[----:B------:R-:W-:-:S13]  /*00d0*/  ISETP.GE.U32.OR P0, PT, R14, R13, P0 ;  /* 0x0000000d0e00720c */ /* 0x000fda0000706470 */
[----:B------:R-:W-:Y:S05]  /*00e0*/  @P0 EXIT ;  /* 0x000000000000094d */ /* 0x000fea0003800000 */
[----:B------:R-:W0:Y:S01]  /*00f0*/  LDCU UR4, c[0x0][0x3a8] ;  /* 0x00007500ff0477ac */ /* 0x000e220008000800 */
[C---:B------:R-:W-:Y:S01]  /*0100*/  IMAD R8, R14.reuse, 0x3, RZ ;  /* 0x000000030e087824 */ /* 0x040fe200078e02ff */
[----:B------:R-:W1:Y:S01]  /*0110*/  LDC.64 R22, c[0x0][0x388] ;  /* 0x0000e200ff167b82 */ /* 0x000e620000000a00 */
[----:B------:R-:W-:Y:S01]  /*0120*/  IMAD.SHL.U32 R2, R14, 0x4, RZ ;  /* 0x000000040e027824 */ /* 0x000fe200078e00ff */
[----:B------:R-:W2:Y:S01]  /*0130*/  LDCU.64 UR6, c[0x0][0x380] ;  /* 0x00007000ff0677ac */ /* 0x000ea20008000a00 */
[----:B------:R-:W-:Y:S01]  /*0140*/  LEA R0, R13, 0xfffffffe, 0x2 ;  /* 0xfffffffe0d007811 */ /* 0x000fe200078e10ff */
[----:B------:R-:W-:Y:S01]  /*0150*/  VIADD R5, R9, 0xffffffff ;  /* 0xffffffff09057836 */ /* 0x000fe20000000000 */
[----:B------:R-:W3:Y:S01]  /*0160*/  LDCU.64 UR8, c[0x0][0x358] ;  /* 0x00006b00ff0877ac */ /* 0x000ee20008000a00 */
[----:B------:R-:W-:Y:S02]  /*0170*/  IMAD R2, R13, 0x3, R2 ;  /* 0x000000030d027824 */ /* 0x000fe400078e0202 */
[----:B------:R-:W4:Y:S02]  /*0180*/  LDC.64 R18, c[0x0][0x390] ;  /* 0x0000e400ff127b82 */ /* 0x000f240000000a00 */
[----:B------:R-:W-:-:S02]  /*0190*/  IMAD R5, R5, R0, R2 ;  /* 0x0000000005057224 */ /* 0x000fc400078e0202 */
[----:B0-----:R-:W-:-:S04]  /*01a0*/  IMAD R7, R9, UR4, R8 ;  /* 0x0000000409077c24 */ /* 0x001fc8000f8e0208 */
[C---:B------:R-:W-:Y:S01]  /*01b0*/  VIADD R6, R7.reuse, 0x1 ;  /* 0x0000000107067836 */ /* 0x040fe20000000000 */
[C---:B--2---:R-:W-:Y:S01]  /*01c0*/  IADD3 R26, P0, PT, R7.reuse, UR6, RZ ;  /* 0x00000006071a7c10 */ /* 0x044fe2000ff1e0ff */
[----:B------:R-:W-:-:S04]  /*01d0*/  VIADD R20, R7, 0x2 ;  /* 0x0000000207147836 */ /* 0x000fc80000000000 */
[----:B------:R-:W-:Y:S01]  /*01e0*/  IMAD.X R27, RZ, RZ, UR7, P0 ;  /* 0x00000007ff1b7e24 */ /* 0x000fe200080e06ff */
[----:B------:R-:W-:Y:S01]  /*01f0*/  IADD3 R24, P0, PT, R6, UR6, RZ ;  /* 0x0000000606187c10 */ /* 0x000fe2000ff1e0ff */
[----:B------:R-:W-:Y:S01]  /*0200*/  VIADD R16, R7, 0xfffffffd ;  /* 0xfffffffd07107836 */ /* 0x000fe20000000000 */
[----:B------:R-:W-:Y:S01]  /*0210*/  IADD3 R2, PT, PT, R5, -0x3, RZ ;  /* 0xfffffffd05027810 */ /* 0x000fe20007ffe0ff */
[----:B------:R-:W-:Y:S01]  /*0220*/  IMAD R10, R9, R13, R14 ;  /* 0x0000000d090a7224 */ /* 0x000fe200078e020e */
[----:B---3--:R-:W2:Y:S01]  /*0230*/  LDG.E.U8 R4, desc[UR8][R26.64] ;  /* 0x000000081a047981 */ /* 0x008ea2000c1e1100 */
[----:B------:R-:W-:Y:S01]  /*0240*/  IMAD.X R25, RZ, RZ, UR7, P0 ;  /* 0x00000007ff197e24 */ /* 0x000fe200080e06ff */
[----:B------:R-:W-:Y:S02]  /*0250*/  IADD3 R20, P0, PT, R20, UR6, RZ ;  /* 0x0000000614147c10 */ /* 0x000fe4000ff1e0ff */
[----:B------:R-:W-:Y:S01]  /*0260*/  IADD3 R16, P1, PT, R16, UR6, RZ ;  /* 0x0000000610107c10 */ /* 0x000fe2000ff3e0ff */
[----:B-1----:R-:W-:Y:S01]  /*0270*/  IMAD.WIDE.U32 R22, R10, 0x4, R22 ;  /* 0x000000040a167825 */ /* 0x002fe200078e0016 */
[----:B------:R0:W5:Y:S03]  /*0280*/  LDG.E.U8 R3, desc[UR8][R24.64] ;  /* 0x0000000818037981 */ /* 0x000166000c1e1100 */
[----:B------:R-:W-:-:S02]  /*0290*/  IMAD.X R21, RZ, RZ, UR7, P0 ;  /* 0x00000007ff157e24 */ /* 0x000fc400080e06ff */
[----:B------:R-:W-:Y:S02]  /*02a0*/  VIADD R15, R10, 0xffffffff ;  /* 0xffffffff0a0f7836 */ /* 0x000fe40000000000 */
[----:B------:R-:W-:Y:S01]  /*02b0*/  IMAD.X R17, RZ, RZ, UR7, P1 ;  /* 0x00000007ff117e24 */ /* 0x000fe200088e06ff */
[----:B------:R1:W5:Y:S01]  /*02c0*/  LDG.E.U8 R0, desc[UR8][R20.64] ;  /* 0x0000000814007981 */ /* 0x000362000c1e1100 */
[----:B----4-:R-:W-:-:S03]  /*02d0*/  IMAD.WIDE.U32 R18, R2, 0x4, R18 ;  /* 0x0000000402127825 */ /* 0x010fc600078e0012 */
[----:B------:R3:W-:Y:S04]  /*02e0*/  STG.E desc[UR8][R22.64], R2 ;  /* 0x0000000216007986 */ /* 0x0007e8000c101908 */
[----:B------:R1:W-:Y:S04]  /*02f0*/  STG.E desc[UR8][R18.64], R15 ;  /* 0x0000000f12007986 */ /* 0x0003e8000c101908 */
[----:B------:R-:W2:Y:S01]  /*0300*/  LDG.E.U8 R17, desc[UR8][R16.64] ;  /* 0x0000000810117981 */ /* 0x000ea2000c1e1100 */
[C---:B------:R-:W-:Y:S02]  /*0310*/  VIADD R34, R7.reuse, 0xfffffffe ;  /* 0xfffffffe07227836 */ /* 0x040fe40000000000 */
[----:B0-----:R-:W-:-:S03]  /*0320*/  VIADD R24, R7, 0xffffffff ;  /* 0xffffffff07187836 */ /* 0x001fc60000000000 */
[----:B------:R-:W-:Y:S02]  /*0330*/  IADD3 R34, P0, PT, R34, UR6, RZ ;  /* 0x0000000622227c10 */ /* 0x000fe4000ff1e0ff */
[----:B------:R-:W-:-:S03]  /*0340*/  IADD3 R24, P1, PT, R24, UR6, RZ ;  /* 0x0000000618187c10 */ /* 0x000fc6000ff3e0ff */
[----:B------:R-:W-:Y:S02]  /*0350*/  IMAD.X R35, RZ, RZ, UR7, P0 ;  /* 0x00000007ff237e24 */ /* 0x000fe400080e06ff */
[----:B------:R-:W-:-:S03]  /*0360*/  IMAD.X R25, RZ, RZ, UR7, P1 ;  /* 0x00000007ff197e24 */ /* 0x000fc600088e06ff */
[----:B------:R1:W5:Y:S04]  /*0370*/  LDG.E.U8 R34, desc[UR8][R34.64] ;  /* 0x0000000822227981 */ /* 0x000368000c1e1100 */
[----:B------:R1:W5:Y:S01]  /*0380*/  LDG.E.U8 R11, desc[UR8][R24.64] ;  /* 0x00000008180b7981 */ /* 0x000362000c1e1100 */
[--C-:B------:R-:W-:Y:S01]  /*0390*/  IMAD R29, R9, R13, -R13.reuse ;  /* 0x0000000d091d7224 */ /* 0x100fe200078e0a0d */
[----:B------:R-:W-:Y:S01]  /*03a0*/  BSSY.RECONVERGENT B0, `(.L_x_34) ;  /* 0x000000b000007945 */ /* 0x000fe20003800200 */
[C---:B------:R-:W-:Y:S02]  /*03b0*/  IMAD.IADD R30, R10.reuse, 0x1, R13 ;  /* 0x000000010a1e7824 */ /* 0x040fe400078e020d */
[----:B------:R-:W-:Y:S01]  /*03c0*/  VIADD R31, R10, 0x1 ;  /* 0x000000010a1f7836 */ /* 0x000fe20000000000 */
[----:B------:R-:W-:Y:S01]  /*03d0*/  MOV R10, 0x450 ;  /* 0x00000450000a7802 */ /* 0x000fe20000000f00 */
[----:B------:R-:W-:Y:S01]  /*03e0*/  IMAD.IADD R29, R14, 0x1, R29 ;  /* 0x000000010e1d7824 */ /* 0x000fe200078e021d */
[----:B------:R-:W-:Y:S01]  /*03f0*/  UMOV UR4, URZ ;  /* 0x000000ff00047c82 */ /* 0x000fe20008000000 */
[----:B------:R-:W-:Y:S01]  /*0400*/  UMOV UR5, 0x40000000 ;  /* 0x4000000000057882 */ /* 0x000fe20000000000 */
[----:B--2---:R-:W-:-:S04]  /*0410*/  IADD3 R28, PT, PT, R4, -R17, RZ ;  /* 0x80000011041c7210 */ /* 0x004fc80007ffe0ff */
[----:B---3--:R-:W0:Y:S02]  /*0420*/  I2F.F64 R22, R28 ;  /* 0x0000001c00167312 */ /* 0x008e240000201c00 */
[----:B01----:R-:W-:-:S11]  /*0430*/  DADD R22, -RZ, |R22| ;  /* 0x00000000ff167229 */ /* 0x003fd60000000516 */
[----:B-----5:R-:W-:Y:S05]  /*0440*/  CALL.REL.NOINC `($_Z22createInnerGraphKernelPhPjS0_S0_jjm$__internal_accurate_pow) ;  /* 0x0000001800047944 */ /* 0x020fea0003c00000 */
[----:B------:R-:W-:Y:S05]  /*0450*/  BSYNC.RECONVERGENT B0 ;  /* 0x0000000000007941 */ /* 0x000fea0003800200 */
.L_x_34:
[----:B------:R-:W-:Y:S01]  /*0460*/  IMAD.IADD R33, R3, 0x1, -R34 ;  /* 0x0000000103217824 */ /* 0x000fe200078e0a22 */
[C---:B------:R-:W-:Y:S01]  /*0470*/  ISETP.NE.AND P0, PT, R28.reuse, RZ, PT ;  /* 0x000000ff1c00720c */ /* 0x040fe20003f05270 */
[----:B------:R-:W-:Y:S01]  /*0480*/  BSSY.RECONVERGENT B0, `(.L_x_35) ;  /* 0x0000009000007945 */ /* 0x000fe20003800200 */
[----:B------:R-:W-:Y:S01]  /*0490*/  ISETP.NE.AND P1, PT, R28, 0x1, PT ;  /* 0x000000011c00780c */ /* 0x000fe20003f25270 */
[----:B------:R-:W0:Y:S01]  /*04a0*/  I2F.F64 R22, R33 ;  /* 0x0000002100167312 */ /* 0x000e220000201c00 */
[----:B------:R-:W-:-:S09]  /*04b0*/  MOV R10, 0x510 ;  /* 0x00000510000a7802 */ /* 0x000fd20000000f00 */
[----:B------:R-:W-:Y:S01]  /*04c0*/  @!P0 CS2R R12, SRZ ;  /* 0x00000000000c8805 */ /* 0x000fe2000001ff00 */
[----:B0-----:R-:W-:-:S05]  /*04d0*/  DADD R22, -RZ, |R22| ;  /* 0x00000000ff167229 */ /* 0x001fca0000000516 */
[----:B------:R-:W-:Y:S02]  /*04e0*/  FSEL R34, R12, RZ, P1 ;  /* 0x000000ff0c227208 */ /* 0x000fe40000800000 */
[----:B------:R-:W-:-:S07]  /*04f0*/  FSEL R35, R13, 1.875, P1 ;  /* 0x3ff000000d237808 */ /* 0x000fce0000800000 */
[----:B------:R-:W-:Y:S05]  /*0500*/  CALL.REL.NOINC `($_Z22createInnerGraphKernelPhPjS0_S0_jjm$__internal_accurate_pow) ;  /* 0x0000001400d47944 */ /* 0x000fea0003c00000 */
[----:B------:R-:W-:Y:S05]  /*0510*/  BSYNC.RECONVERGENT B0 ;  /* 0x0000000000007941 */ /* 0x000fea0003800200 */
.L_x_35:
[C---:B------:R-:W-:Y:S01]  /*0520*/  ISETP.NE.AND P0, PT, R33.reuse, RZ, PT ;  /* 0x000000ff2100720c */ /* 0x040fe20003f05270 */
[----:B------:R-:W-:Y:S01]  /*0530*/  IMAD.IADD R11, R0, 0x1, -R11 ;  /* 0x00000001000b7824 */ /* 0x000fe200078e0a0b */
[----:B------:R-:W-:Y:S01]  /*0540*/  ISETP.NE.AND P1, PT, R33, 0x1, PT ;  /* 0x000000012100780c */ /* 0x000fe20003f25270 */
[----:B------:R-:W-:Y:S01]  /*0550*/  BSSY.RECONVERGENT B0, `(.L_x_36) ;  /* 0x0000009000007945 */ /* 0x000fe20003800200 */
[----:B------:R-:W-:Y:S01]  /*0560*/  MOV R10, 0x5e0 ;  /* 0x000005e0000a7802 */ /* 0x000fe20000000f00 */
[----:B------:R-:W0:Y:S08]  /*0570*/  I2F.F64 R14, R11 ;  /* 0x0000000b000e7312 */ /* 0x000e300000201c00 */
[----:B------:R-:W-:-:S06]  /*0580*/  @!P0 CS2R R12, SRZ ;  /* 0x00000000000c8805 */ /* 0x000fcc000001ff00 */
[----:B------:R-:W-:Y:S01]  /*0590*/  FSEL R12, R12, RZ, P1 ;  /* 0x000000ff0c0c7208 */ /* 0x000fe20000800000 */
[----:B0-----:R-:W-:Y:S01]  /*05a0*/  DADD R22, -RZ, |R14| ;  /* 0x00000000ff167229 */ /* 0x001fe2000000050e */
[----:B------:R-:W-:-:S06]  /*05b0*/  FSEL R13, R13, 1.875, P1 ;  /* 0x3ff000000d0d7808 */ /* 0x000fcc0000800000 */
[----:B------:R-:W-:-:S11]  /*05c0*/  DADD R34, R34, R12 ;  /* 0x0000000022227229 */ /* 0x000fd6000000000c */
[----:B------:R-:W-:Y:S05]  /*05d0*/  CALL.REL.NOINC `($_Z22createInnerGraphKernelPhPjS0_S0_jjm$__internal_accurate_pow) ;  /* 0x0000001400a07944 */ /* 0x000fea0003c00000 */
[----:B------:R-:W-:Y:S05]  /*05e0*/  BSYNC.RECONVERGENT B0 ;  /* 0x0000000000007941 */ /* 0x000fea0003800200 */
.L_x_36:
[C---:B------:R-:W-:Y:S01]  /*05f0*/  ISETP.NE.AND P0, PT, R11.reuse, RZ, PT ;  /* 0x000000ff0b00720c */ /* 0x040fe20003f05270 */
[----:B------:R-:W-:Y:S01]  /*0600*/  BSSY.RECONVERGENT B0, `(.L_x_37) ;  /* 0x000001d000007945 */ /* 0x000fe20003800200 */
[----:B------:R-:W-:-:S11]  /*0610*/  ISETP.NE.AND P1, PT, R11, 0x1, PT ;  /* 0x000000010b00780c */ /* 0x000fd60003f25270 */
[----:B------:R-:W-:-:S06]  /*0620*/  @!P0 CS2R R12, SRZ ;  /* 0x00000000000c8805 */ /* 0x000fcc000001ff00 */
[----:B------:R-:W-:Y:S01]  /*0630*/  FSEL R10, R12, RZ, P1 ;  /* 0x000000ff0c0a7208 */ /* 0x000fe20000800000 */
[----:B------:R-:W-:Y:S01]  /*0640*/  IMAD.MOV.U32 R12, RZ, RZ, 0x0 ;  /* 0x00000000ff0c7424 */ /* 0x000fe200078e00ff */
[----:B------:R-:W-:Y:S02]  /*0650*/  FSEL R11, R13, 1.875, P1 ;  /* 0x3ff000000d0b7808 */ /* 0x000fe40000800000 */
[----:B------:R-:W-:-:S04]  /*0660*/  MOV R13, 0x3fd80000 ;  /* 0x3fd80000000d7802 */ /* 0x000fc80000000f00 */
[----:B------:R-:W-:-:S06]  /*0670*/  DADD R34, R34, R10 ;  /* 0x0000000022227229 */ /* 0x000fcc000000000a */
[----:B------:R-:W0:Y:S04]  /*0680*/  MUFU.RSQ64H R21, R35 ;  /* 0x0000002300157308 */ /* 0x000e280000001c00 */
[----:B------:R-:W-:-:S05]  /*0690*/  VIADD R20, R35, 0xfcb00000 ;  /* 0xfcb0000023147836 */ /* 0x000fca0000000000 */
[----:B------:R-:W-:Y:S01]  /*06a0*/  ISETP.GE.U32.AND P0, PT, R20, 0x7ca00000, PT ;  /* 0x7ca000001400780c */ /* 0x000fe20003f06070 */
[----:B0-----:R-:W-:-:S08]  /*06b0*/  DMUL R10, R20, R20 ;  /* 0x00000014140a7228 */ /* 0x001fd00000000000 */
[----:B------:R-:W-:-:S08]  /*06c0*/  DFMA R10, R34, -R10, 1 ;  /* 0x3ff00000220a742b */ /* 0x000fd0000000080a */
[----:B------:R-:W-:Y:S02]  /*06d0*/  DFMA R12, R10, R12, 0.5 ;  /* 0x3fe000000a0c742b */ /* 0x000fe4000000000c */
[----:B------:R-:W-:-:S08]  /*06e0*/  DMUL R10, R20, R10 ;  /* 0x0000000a140a7228 */ /* 0x000fd00000000000 */
[----:B------:R-:W-:-:S08]  /*06f0*/  DFMA R10, R12, R10, R20 ;  /* 0x0000000a0c0a722b */ /* 0x000fd00000000014 */
[----:B------:R-:W-:Y:S02]  /*0700*/  DMUL R12, R34, R10 ;  /* 0x0000000a220c7228 */ /* 0x000fe40000000000 */
[----:B------:R-:W-:Y:S02]  /*0710*/  VIADD R17, R11, 0xfff00000 ;  /* 0xfff000000b117836 */ /* 0x000fe40000000000 */
[----:B------:R-:W-:-:S04]  /*0720*/  IMAD.MOV.U32 R16, RZ, RZ, R10 ;  /* 0x000000ffff107224 */ /* 0x000fc800078e000a */
[----:B------:R-:W-:-:S08]  /*0730*/  DFMA R14, R12, -R12, R34 ;  /* 0x8000000c0c0e722b */ /* 0x000fd00000000022 */
[----:B------:R-:W-:Y:S01]  /*0740*/  DFMA R18, R14, R16, R12 ;  /* 0x000000100e12722b */ /* 0x000fe2000000000c */
[----:B------:R-:W-:Y:S10]  /*0750*/  @!P0 BRA `(.L_x_38) ;  /* 0x00000000001c8947 */ /* 0x000ff40003800000 */
[----:B------:R-:W-:Y:S01]  /*0760*/  IMAD.MOV.U32 R16, RZ, RZ, R10 ;  /* 0x000000ffff107224 */ /* 0x000fe200078e000a */
[----:B------:R-:W-:Y:S01]  /*0770*/  MOV R10, 0x7d0 ;  /* 0x000007d0000a7802 */ /* 0x000fe20000000f00 */
[----:B------:R-:W-:Y:S02]  /*0780*/  IMAD.MOV.U32 R18, RZ, RZ, R14 ;  /* 0x000000ffff127224 */ /* 0x000fe400078e000e */
[----:B------:R-:W-:Y:S02]  /*0790*/  IMAD.MOV.U32 R22, RZ, RZ, R12 ;  /* 0x000000ffff167224 */ /* 0x000fe400078e000c */
[----:B------:R-:W-:Y:S02]  /*07a0*/  IMAD.MOV.U32 R19, RZ, RZ, R13 ;  /* 0x000000ffff137224 */ /* 0x000fe400078e000d */
[----:B------:R-:W-:-:S07]  /*07b0*/  IMAD.MOV.U32 R14, RZ, RZ, R20 ;  /* 0x000000ffff0e7224 */ /* 0x000fce00078e0014 */
[----:B------:R-:W-:Y:S05]  /*07c0*/  CALL.REL.NOINC `($__internal_0_$__cuda_sm20_dsqrt_rn_f64_mediumpath_v1) ;  /* 0x00000010006c7944 */ /* 0x000fea0003c00000 */
.L_x_38:
[----:B------:R-:W-:Y:S05]  /*07d0*/  BSYNC.RECONVERGENT B0 ;  /* 0x0000000000007941 */ /* 0x000fea0003800200 */
.L_x_37:
[----:B------:R-:W-:Y:S01]  /*07e0*/  DMUL R18, R18, 8 ;  /* 0x4020000012127828 */ /* 0x000fe20000000000 */
[----:B------:R-:W-:Y:S01]  /*07f0*/  MOV R11, 0x3fe00000 ;  /* 0x3fe00000000b7802 */ /* 0x000fe20000000f00 */
[----:B------:R-:W0:Y:S01]  /*0800*/  LDC.64 R12, c[0x0][0x398] ;  /* 0x0000e600ff0c7b82 */ /* 0x000e220000000a00 */
[----:B------:R-:W1:Y:S01]  /*0810*/  LDCU.64 UR6, c[0x0][0x380] ;  /* 0x00007000ff0677ac */ /* 0x000e620008000a00 */
[----:B------:R-:W-:Y:S02]  /*0820*/  IMAD.MOV.U32 R10, RZ, RZ, RZ ;  /* 0x000000ffff0a7224 */ /* 0x000fe400078e00ff */
[----:B------:R-:W-:-:S04]  /*0830*/  VIADD R16, R7, 0x3 ;  /* 0x0000000307107836 */ /* 0x000fc80000000000 */
[----:B------:R-:W2:Y:S01]  /*0840*/  LDC.64 R14, c[0x0][0x390] ;  /* 0x0000e400ff0e7b82 */ /* 0x000ea20000000a00 */
[----:B------:R-:W-:-:S06]  /*0850*/  LOP3.LUT R11, R11, 0x80000000, R19, 0xb8, !PT ;  /* 0x800000000b0b7812 */ /* 0x000fcc00078eb813 */
[----:B------:R-:W-:Y:S01]  /*0860*/  DADD.RZ R18, R18, R10 ;  /* 0x0000000012127229 */ /* 0x000fe2000000c00a */
[----:B------:R-:W-:Y:S01]  /*0870*/  VIADD R11, R5, 0xfffffffe ;  /* 0xfffffffe050b7836 */ /* 0x000fe20000000000 */
[----:B-1----:R-:W-:-:S04]  /*0880*/  IADD3 R16, P0, PT, R16, UR6, RZ ;  /* 0x0000000610107c10 */ /* 0x002fc8000ff1e0ff */
[----:B------:R-:W1:Y:S01]  /*0890*/  F2I.U32.F64.TRUNC R23, R18 ;  /* 0x0000001200177311 */ /* 0x000e62000030d000 */
[----:B0-----:R-:W-:-:S04]  /*08a0*/  IMAD.WIDE.U32 R12, R2, 0x4, R12 ;  /* 0x00000004020c7825 */ /* 0x001fc800078e000c */
[----:B------:R-:W-:Y:S02]  /*08b0*/  IMAD.X R17, RZ, RZ, UR7, P0 ;  /* 0x00000007ff117e24 */ /* 0x000fe400080e06ff */
[----:B--2---:R-:W-:Y:S01]  /*08c0*/  IMAD.WIDE.U32 R14, R11, 0x4, R14 ;  /* 0x000000040b0e7825 */ /* 0x004fe200078e000e */
[----:B-1----:R0:W-:Y:S04]  /*08d0*/  STG.E desc[UR8][R12.64], R23 ;  /* 0x000000170c007986 */ /* 0x0021e8000c101908 */
[----:B------:R1:W-:Y:S04]  /*08e0*/  STG.E desc[UR8][R14.64], R31 ;  /* 0x0000001f0e007986 */ /* 0x0003e8000c101908 */
[----:B------:R-:W2:Y:S01]  /*08f0*/  LDG.E.U8 R17, desc[UR8][R16.64] ;  /* 0x0000000810117981 */ /* 0x000ea2000c1e1100 */
[----:B------:R-:W-:-:S02]  /*0900*/  VIADD R2, R7, 0x4 ;  /* 0x0000000407027836 */ /* 0x000fc40000000000 */
[----:B------:R-:W-:-:S03]  /*0910*/  VIADD R20, R7, 0x5 ;  /* 0x0000000507147836 */ /* 0x000fc60000000000 */
[----:B------:R-:W-:Y:S02]  /*0920*/  IADD3 R18, P0, PT, R2, UR6, RZ ;  /* 0x0000000602127c10 */ /* 0x000fe4000ff1e0ff */
[----:B------:R-:W-:-:S03]  /*0930*/  IADD3 R20, P1, PT, R20, UR6, RZ ;  /* 0x0000000614147c10 */ /* 0x000fc6000ff3e0ff */
[----:B------:R-:W-:Y:S01]  /*0940*/  IMAD.X R19, RZ, RZ, UR7, P0 ;  /* 0x00000007ff137e24 */ /* 0x000fe200080e06ff */
[----:B------:R-:W-:-:S04]  /*0950*/  IADD3.X R21, PT, PT, RZ, UR7, RZ, P1, !PT ;  /* 0x00000007ff157c10 */ /* 0x000fc80008ffe4ff */
[----:B------:R1:W5:Y:S04]  /*0960*/  LDG.E.U8 R2, desc[UR8][R18.64] ;  /* 0x0000000812027981 */ /* 0x000368000c1e1100 */
[----:B------:R1:W5:Y:S01]  /*0970*/  LDG.E.U8 R33, desc[UR8][R20.64] ;  /* 0x0000000814217981 */ /* 0x000362000c1e1100 */
[----:B------:R-:W-:Y:S01]  /*0980*/  BSSY.RECONVERGENT B0, `(.L_x_39) ;  /* 0x0000006000007945 */ /* 0x000fe20003800200 */
[----:B------:R-:W-:Y:S01]  /*0990*/  MOV R10, 0x9e0 ;  /* 0x000009e0000a7802 */ /* 0x000fe20000000f00 */
[----:B--2---:R-:W-:-:S04]  /*09a0*/  IMAD.IADD R28, R4, 0x1, -R17 ;  /* 0x00000001041c7824 */ /* 0x004fc800078e0a11 */
[----:B0-----:R-:W0:Y:S02]  /*09b0*/  I2F.F64 R12, R28 ;  /* 0x0000001c000c7312 */ /* 0x001e240000201c00 */
[----:B01----:R-:W-:-:S11]  /*09c0*/  DADD R22, -RZ, |R12| ;  /* 0x00000000ff167229 */ /* 0x003fd6000000050c */
[----:B-----5:R-:W-:Y:S05]  /*09d0*/  CALL.REL.NOINC `($_Z22createInnerGraphKernelPhPjS0_S0_jjm$__internal_accurate_pow) ;  /* 0x0000001000a07944 */ /* 0x020fea0003c00000 */
[----:B------:R-:W-:Y:S05]  /*09e0*/  BSYNC.RECONVERGENT B0 ;  /* 0x0000000000007941 */ /* 0x000fea0003800200 */
.L_x_39:
        /* <DEDUP_REMOVED lines=12> */
.L_x_40:
[----:B------:R-:W-:Y:S01]  /*0ab0*/  ISETP.NE.AND P0, PT, R2, RZ, PT ;  /* 0x000000ff0200720c */ /* 0x000fe20003f05270 */
        /* <DEDUP_REMOVED lines=12> */
.L_x_41:
[C---:B------:R-:W-:Y:S01]  /*0b80*/  ISETP.NE.AND P0, PT, R33.reuse, RZ, PT ;  /* 0x000000ff2100720c */ /* 0x040fe20003f05270 */
[----:B------:R-:W-:Y:S01]  /*0b90*/  IMAD.MOV.U32 R16, RZ, RZ, 0x0 ;  /* 0x00000000ff107424 */ /* 0x000fe200078e00ff */
[----:B------:R-:W-:Y:S01]  /*0ba0*/  ISETP.NE.AND P1, PT, R33, 0x1, PT ;  /* 0x000000012100780c */ /* 0x000fe20003f25270 */
[----:B------:R-:W-:Y:S01]  /*0bb0*/  IMAD.MOV.U32 R17, RZ, RZ, 0x3fd80000 ;  /* 0x3fd80000ff117424 */ /* 0x000fe200078e00ff */
[----:B------:R-:W-:Y:S09]  /*0bc0*/  BSSY.RECONVERGENT B0, `(.L_x_42) ;  /* 0x000001b000007945 */ /* 0x000ff20003800200 */
[----:B------:R-:W-:-:S06]  /*0bd0*/  @!P0 CS2R R12, SRZ ;  /* 0x00000000000c8805 */ /* 0x000fcc000001ff00 */
[----:B------:R-:W-:Y:S02]  /*0be0*/  FSEL R12, R12, RZ, P1 ;  /* 0x000000ff0c0c7208 */ /* 0x000fe40000800000 */
[----:B------:R-:W-:-:S06]  /*0bf0*/  FSEL R13, R13, 1.875, P1 ;  /* 0x3ff000000d0d7808 */ /* 0x000fcc0000800000 */
        /* <DEDUP_REMOVED lines=10> */
[----:B------:R-:W-:Y:S01]  /*0ca0*/  IADD3 R17, PT, PT, R23, -0x100000, RZ ;  /* 0xfff0000017117810 */ /* 0x000fe20007ffe0ff */
[----:B------:R-:W-:-:S05]  /*0cb0*/  IMAD.MOV.U32 R16, RZ, RZ, R22 ;  /* 0x000000ffff107224 */ /* 0x000fca00078e0016 */
[----:B------:R-:W-:-:S08]  /*0cc0*/  DFMA R18, R12, -R12, R34 ;  /* 0x8000000c0c12722b */ /* 0x000fd00000000022 */
[----:B------:R-:W-:Y:S01]  /*0cd0*/  DFMA R20, R18, R16, R12 ;  /* 0x000000101214722b */ /* 0x000fe2000000000c */
[----:B------:R-:W-:Y:S10]  /*0ce0*/  @!P0 BRA `(.L_x_43) ;  /* 0x0000000000208947 */ /* 0x000ff40003800000 */
[----:B------:R-:W-:Y:S01]  /*0cf0*/  IMAD.MOV.U32 R16, RZ, RZ, R22 ;  /* 0x000000ffff107224 */ /* 0x000fe200078e0016 */
[----:B------:R-:W-:Y:S01]  /*0d00*/  MOV R10, 0xd50 ;  /* 0x00000d50000a7802 */ /* 0x000fe20000000f00 */
[----:B------:R-:W-:Y:S02]  /*0d10*/  IMAD.MOV.U32 R15, RZ, RZ, R19 ;  /* 0x000000ffff0f7224 */ /* 0x000fe400078e0013 */
[----:B------:R-:W-:Y:S02]  /*0d20*/  IMAD.MOV.U32 R22, RZ, RZ, R12 ;  /* 0x000000ffff167224 */ /* 0x000fe400078e000c */
[----:B------:R-:W-:-:S07]  /*0d30*/  IMAD.MOV.U32 R19, RZ, RZ, R13 ;  /* 0x000000ffff137224 */ /* 0x000fce00078e000d */
[----:B------:R-:W-:Y:S05]  /*0d40*/  CALL.REL.NOINC `($__internal_0_$__cuda_sm20_dsqrt_rn_f64_mediumpath_v1) ;  /* 0x0000000c000c7944 */ /* 0x000fea0003c00000 */
[----:B------:R-:W-:Y:S01]  /*0d50*/  IMAD.MOV.U32 R20, RZ, RZ, R18 ;  /* 0x000000ffff147224 */ /* 0x000fe200078e0012 */
[----:B------:R-:W-:-:S07]  /*0d60*/  MOV R21, R19 ;  /* 0x0000001300157202 */ /* 0x000fce0000000f00 */
.L_x_43:
[----:B------:R-:W-:Y:S05]  /*0d70*/  BSYNC.RECONVERGENT B0 ;  /* 0x0000000000007941 */ /* 0x000fea0003800200 */
.L_x_42:
[----:B------:R-:W0:Y:S01]  /*0d80*/  LDC R2, c[0x0][0x3a8] ;  /* 0x0000ea00ff027b82 */ /* 0x000e220000000800 */
[----:B------:R-:W-:Y:S01]  /*0d90*/  DMUL R20, R20, 8 ;  /* 0x4020000014147828 */ /* 0x000fe20000000000 */
[----:B------:R-:W-:Y:S01]  /*0da0*/  IMAD.MOV.U32 R17, RZ, RZ, 0x3fe00000 ;  /* 0x3fe00000ff117424 */ /* 0x000fe200078e00ff */
[----:B------:R-:W1:Y:S01]  /*0db0*/  LDCU.64 UR6, c[0x0][0x380] ;  /* 0x00007000ff0677ac */ /* 0x000e620008000a00 */
[----:B------:R-:W-:-:S04]  /*0dc0*/  IMAD.MOV.U32 R16, RZ, RZ, RZ ;  /* 0x000000ffff107224 */ /* 0x000fc800078e00ff */
[----:B------:R-:W2:Y:S03]  /*0dd0*/  LDC.64 R14, c[0x0][0x398] ;  /* 0x0000e600ff0e7b82 */ /* 0x000ea60000000a00 */
[----:B------:R-:W-:-:S05]  /*0de0*/  LOP3.LUT R17, R17, 0x80000000, R21, 0xb8, !PT ;  /* 0x8000000011117812 */ /* 0x000fca00078eb815 */
[----:B------:R-:W3:Y:S01]  /*0df0*/  LDC.64 R12, c[0x0][0x390] ;  /* 0x0000e400ff0c7b82 */ /* 0x000ee20000000a00 */
[----:B------:R-:W-:-:S06]  /*0e00*/  DADD.RZ R16, R20, R16 ;  /* 0x0000000014107229 */ /* 0x000fcc000000c010 */
[----:B------:R-:W4:Y:S01]  /*0e10*/  F2I.U32.F64.TRUNC R23, R16 ;  /* 0x0000001000177311 */ /* 0x000f22000030d000 */
[----:B0-----:R-:W-:Y:S02]  /*0e20*/  IMAD R9, R9, R2, -R2 ;  /* 0x0000000209097224 */ /* 0x001fe400078e0a02 */
[----:B------:R-:W-:Y:S02]  /*0e30*/  VIADD R2, R5, 0xffffffff ;  /* 0xffffffff05027836 */ /* 0x000fe40000000000 */
[----:B------:R-:W-:Y:S02]  /*0e40*/  IMAD.IADD R9, R8, 0x1, R9 ;  /* 0x0000000108097824 */ /* 0x000fe400078e0209 */
[----:B--2---:R-:W-:-:S03]  /*0e50*/  IMAD.WIDE.U32 R14, R11, 0x4, R14 ;  /* 0x000000040b0e7825 */ /* 0x004fc600078e000e */
[----:B-1----:R-:W-:-:S05]  /*0e60*/  IADD3 R18, P0, PT, R9, UR6, RZ ;  /* 0x0000000609127c10 */ /* 0x002fca000ff1e0ff */
[----:B------:R-:W-:Y:S01]  /*0e70*/  IMAD.X R19, RZ, RZ, UR7, P0 ;  /* 0x00000007ff137e24 */ /* 0x000fe200080e06ff */
[----:B----4-:R-:W-:Y:S01]  /*0e80*/  STG.E desc[UR8][R14.64], R23 ;  /* 0x000000170e007986 */ /* 0x010fe2000c101908 */
[----:B---3--:R-:W-:-:S05]  /*0e90*/  IMAD.WIDE.U32 R12, R2, 0x4, R12 ;  /* 0x00000004020c7825 */ /* 0x008fca00078e000c */
[----:B------:R0:W-:Y:S04]  /*0ea0*/  STG.E desc[UR8][R12.64], R29 ;  /* 0x0000001d0c007986 */ /* 0x0001e8000c101908 */
[----:B------:R-:W2:Y:S01]  /*0eb0*/  LDG.E.U8 R11, desc[UR8][R18.64] ;  /* 0x00000008120b7981 */ /* 0x000ea2000c1e1100 */
[C---:B------:R-:W-:Y:S01]  /*0ec0*/  VIADD R8, R9.reuse, 0x1 ;  /* 0x0000000109087836 */ /* 0x040fe20000000000 */
[----:B------:R-:W-:-:S04]  /*0ed0*/  IADD3 R9, PT, PT, R9, 0x2, RZ ;  /* 0x0000000209097810 */ /* 0x000fc80007ffe0ff */
[----:B------:R-:W-:Y:S02]  /*0ee0*/  IADD3 R16, P0, PT, R8, UR6, RZ ;  /* 0x0000000608107c10 */ /* 0x000fe4000ff1e0ff */
[----:B------:R-:W-:-:S03]  /*0ef0*/  IADD3 R20, P1, PT, R9, UR6, RZ ;  /* 0x0000000609147c10 */ /* 0x000fc6000ff3e0ff */
[----:B------:R-:W-:Y:S02]  /*0f00*/  IMAD.X R17, RZ, RZ, UR7, P0 ;  /* 0x00000007ff117e24 */ /* 0x000fe400080e06ff */
[----:B------:R-:W-:-:S03]  /*0f10*/  IMAD.X R21, RZ, RZ, UR7, P1 ;  /* 0x00000007ff157e24 */ /* 0x000fc600088e06ff */
        /* <DEDUP_REMOVED lines=9> */
.L_x_44:
        /* <DEDUP_REMOVED lines=12> */
.L_x_45:
[----:B------:R-:W-:Y:S01]  /*1070*/  IMAD.IADD R9, R0, 0x1, -R9 ;  /* 0x0000000100097824 */ /* 0x000fe200078e0a09 */
[C---:B------:R-:W-:Y:S01]  /*1080*/  ISETP.NE.AND P0, PT, R8.reuse, RZ, PT ;  /* 0x000000ff0800720c */ /* 0x040fe20003f05270 */
[----:B------:R-:W-:Y:S01]  /*1090*/  BSSY.RECONVERGENT B0, `(.L_x_46) ;  /* 0x000000a000007945 */ /* 0x000fe20003800200 */
[----:B------:R-:W-:Y:S01]  /*10a0*/  ISETP.NE.AND P1, PT, R8, 0x1, PT ;  /* 0x000000010800780c */ /* 0x000fe20003f25270 */
[----:B------:R-:W0:Y:S10]  /*10b0*/  I2F.F64 R10, R9 ;  /* 0x00000009000a7312 */ /* 0x000e340000201c00 */
[----:B------:R-:W-:Y:S01]  /*10c0*/  @!P0 CS2R R12, SRZ ;  /* 0x00000000000c8805 */ /* 0x000fe2000001ff00 */
[----:B0-----:R-:W-:-:S05]  /*10d0*/  DADD R22, -RZ, |R10| ;  /* 0x00000000ff167229 */ /* 0x001fca000000050a */
[----:B------:R-:W-:Y:S02]  /*10e0*/  FSEL R10, R12, RZ, P1 ;  /* 0x000000ff0c0a7208 */ /* 0x000fe40000800000 */
[----:B------:R-:W-:-:S06]  /*10f0*/  FSEL R11, R13, 1.875, P1 ;  /* 0x3ff000000d0b7808 */ /* 0x000fcc0000800000 */
[----:B------:R-:W-:Y:S01]  /*1100*/  DADD R28, R28, R10 ;  /* 0x000000001c1c7229 */ /* 0x000fe2000000000a */
[----:B------:R-:W-:-:S10]  /*1110*/  MOV R10, 0x1130 ;  /* 0x00001130000a7802 */ /* 0x000fd40000000f00 */
[----:B------:R-:W-:Y:S05]  /*1120*/  CALL.REL.NOINC `($_Z22createInnerGraphKernelPhPjS0_S0_jjm$__internal_accurate_pow) ;  /* 0x0000000800cc7944 */ /* 0x000fea0003c00000 */
[----:B------:R-:W-:Y:S05]  /*1130*/  BSYNC.RECONVERGENT B0 ;  /* 0x0000000000007941 */ /* 0x000fea0003800200 */
.L_x_46:
[C---:B------:R-:W-:Y:S01]  /*1140*/  ISETP.NE.AND P0, PT, R9.reuse, RZ, PT ;  /* 0x000000ff0900720c */ /* 0x040fe20003f05270 */
[----:B------:R-:W-:Y:S01]  /*1150*/  BSSY.RECONVERGENT B0, `(.L_x_47) ;  /* 0x000001e000007945 */ /* 0x000fe20003800200 */
[----:B------:R-:W-:-:S11]  /*1160*/  ISETP.NE.AND P1, PT, R9, 0x1, PT ;  /* 0x000000010900780c */ /* 0x000fd60003f25270 */
[----:B------:R-:W-:-:S06]  /*1170*/  @!P0 CS2R R12, SRZ ;  /* 0x00000000000c8805 */ /* 0x000fcc000001ff00 */
[----:B------:R-:W-:Y:S02]  /*1180*/  FSEL R34, R12, RZ, P1 ;  /* 0x000000ff0c227208 */ /* 0x000fe40000800000 */
[----:B------:R-:W-:Y:S01]  /*1190*/  FSEL R35, R13, 1.875, P1 ;  /* 0x3ff000000d237808 */ /* 0x000fe20000800000 */
[----:B------:R-:W-:Y:S01]  /*11a0*/  IMAD.MOV.U32 R13, RZ, RZ, 0x3fd80000 ;  /* 0x3fd80000ff0d7424 */ /* 0x000fe200078e00ff */
        /* <DEDUP_REMOVED lines=17> */
[----:B------:R-:W-:Y:S01]  /*12c0*/  MOV R17, R11 ;  /* 0x0000000b00117202 */ /* 0x000fe20000000f00 */
[----:B------:R-:W-:Y:S01]  /*12d0*/  IMAD.MOV.U32 R19, RZ, RZ, R23 ;  /* 0x000000ffff137224 */ /* 0x000fe200078e0017 */
[----:B------:R-:W-:Y:S01]  /*12e0*/  MOV R10, 0x1310 ;  /* 0x00001310000a7802 */ /* 0x000fe20000000f00 */
[----:B------:R-:W-:-:S07]  /*12f0*/  IMAD.MOV.U32 R14, RZ, RZ, R8 ;  /* 0x000000ffff0e7224 */ /* 0x000fce00078e0008 */
[----:B------:R-:W-:Y:S05]  /*1300*/  CALL.REL.NOINC `($__internal_0_$__cuda_sm20_dsqrt_rn_f64_mediumpath_v1) ;  /* 0x00000004009c7944 */ /* 0x000fea0003c00000 */
[----:B------:R-:W-:Y:S02]  /*1310*/  IMAD.MOV.U32 R12, RZ, RZ, R18 ;  /* 0x000000ffff0c7224 */ /* 0x000fe400078e0012 */
[----:B------:R-:W-:-:S07]  /*1320*/  IMAD.MOV.U32 R13, RZ, RZ, R19 ;  /* 0x000000ffff0d7224 */ /* 0x000fce00078e0013 */
.L_x_48:
[----:B------:R-:W-:Y:S05]  /*1330*/  BSYNC.RECONVERGENT B0 ;  /* 0x0000000000007941 */ /* 0x000fea0003800200 */
.L_x_47:
[----:B------:R-:W-:Y:S01]  /*1340*/  DMUL R12, R12, 8 ;  /* 0x402000000c0c7828 */ /* 0x000fe20000000000 */
[----:B------:R-:W-:Y:S01]  /*1350*/  IMAD.MOV.U32 R9, RZ, RZ, 0x3fe00000 ;  /* 0x3fe00000ff097424 */ /* 0x000fe200078e00ff */
[----:B------:R-:W0:Y:S01]  /*1360*/  LDCU UR6, c[0x0][0x3a8] ;  /* 0x00007500ff0677ac */ /* 0x000e220008000800 */
[----:B------:R-:W-:Y:S01]  /*1370*/  IMAD.MOV.U32 R8, RZ, RZ, RZ ;  /* 0x000000ffff087224 */ /* 0x000fe200078e00ff */
[----:B------:R-:W1:Y:S01]  /*1380*/  LDC.64 R10, c[0x0][0x398] ;  /* 0x0000e600ff0a7b82 */ /* 0x000e620000000a00 */
[----:B------:R-:W2:Y:S05]  /*1390*/  LDCU.64 UR10, c[0x0][0x380] ;  /* 0x00007000ff0a77ac */ /* 0x000eaa0008000a00 */
[----:B------:R-:W-:-:S02]  /*13a0*/  LOP3.LUT R9, R9, 0x80000000, R13, 0xb8, !PT ;  /* 0x8000000009097812 */ /* 0x000fc400078eb80d */
[----:B------:R-:W3:Y:S04]  /*13b0*/  LDC.64 R16, c[0x0][0x390] ;  /* 0x0000e400ff107b82 */ /* 0x000ee80000000a00 */
[----:B------:R-:W-:Y:S01]  /*13c0*/  DADD.RZ R8, R12, R8 ;  /* 0x000000000c087229 */ /* 0x000fe2000000c008 */
[----:B0-----:R-:W-:-:S05]  /*13d0*/  VIADD R7, R7, UR6 ;  /* 0x0000000607077c36 */ /* 0x001fca0008000000 */
[----:B--2---:R-:W-:-:S04]  /*13e0*/  IADD3 R14, P0, PT, R7, UR10, RZ ;  /* 0x0000000a070e7c10 */ /* 0x004fc8000ff1e0ff */
[----:B------:R-:W0:Y:S01]  /*13f0*/  F2I.U32.F64.TRUNC R9, R8 ;  /* 0x0000000800097311 */ /* 0x000e22000030d000 */
[----:B-1----:R-:W-:-:S04]  /*1400*/  IMAD.WIDE.U32 R10, R2, 0x4, R10 ;  /* 0x00000004020a7825 */ /* 0x002fc800078e000a */
[----:B------:R-:W-:Y:S02]  /*1410*/  IMAD.X R15, RZ, RZ, UR11, P0 ;  /* 0x0000000bff0f7e24 */ /* 0x000fe400080e06ff */
[----:B---3--:R-:W-:Y:S01]  /*1420*/  IMAD.WIDE.U32 R12, R5, 0x4, R16 ;  /* 0x00000004050c7825 */ /* 0x008fe200078e0010 */
[----:B0-----:R0:W-:Y:S04]  /*1430*/  STG.E desc[UR8][R10.64], R9 ;  /* 0x000000090a007986 */ /* 0x0011e8000c101908 */
[----:B------:R1:W-:Y:S04]  /*1440*/  STG.E desc[UR8][R12.64], R30 ;  /* 0x0000001e0c007986 */ /* 0x0003e8000c101908 */
[----:B------:R-:W2:Y:S01]  /*1450*/  LDG.E.U8 R15, desc[UR8][R14.64] ;  /* 0x000000080e0f7981 */ /* 0x000ea2000c1e1100 */
[----:B------:R-:W-:Y:S01]  /*1460*/  IADD3 R6, PT, PT, R6, UR6, RZ ;  /* 0x0000000606067c10 */ /* 0x000fe2000fffe0ff */
[----:B------:R-:W-:-:S03]  /*1470*/  VIADD R7, R7, 0x2 ;  /* 0x0000000207077836 */ /* 0x000fc60000000000 */
[----:B------:R-:W-:Y:S02]  /*1480*/  IADD3 R16, P0, PT, R6, UR10, RZ ;  /* 0x0000000a06107c10 */ /* 0x000fe4000ff1e0ff */
[----:B------:R-:W-:-:S03]  /*1490*/  IADD3 R6, P1, PT, R7, UR10, RZ ;  /* 0x0000000a07067c10 */ /* 0x000fc6000ff3e0ff */
[----:B------:R-:W-:Y:S02]  /*14a0*/  IMAD.X R17, RZ, RZ, UR11, P0 ;  /* 0x0000000bff117e24 */ /* 0x000fe400080e06ff */
[----:B------:R-:W-:-:S03]  /*14b0*/  IMAD.X R7, RZ, RZ, UR11, P1 ;  /* 0x0000000bff077e24 */ /* 0x000fc600088e06ff */
[----:B------:R1:W5:Y:S04]  /*14c0*/  LDG.E.U8 R2, desc[UR8][R16.64] ;  /* 0x0000000810027981 */ /* 0x000368000c1e1100 */
[----:B------:R1:W5:Y:S01]  /*14d0*/  LDG.E.U8 R7, desc[UR8][R6.64] ;  /* 0x0000000806077981 */ /* 0x000362000c1e1100 */
[----:B------:R-:W-:Y:S01]  /*14e0*/  BSSY.RECONVERGENT B0, `(.L_x_49) ;  /* 0x0000006000007945 */ /* 0x000fe20003800200 */
[----:B0-----:R-:W-:Y:S01]  /*14f0*/  MOV R10, 0x1540 ;  /* 0x00001540000a7802 */ /* 0x001fe20000000f00 */
[----:B--2---:R-:W-:-:S04]  /*1500*/  IMAD.IADD R4, R4, 0x1, -R15 ;  /* 0x0000000104047824 */ /* 0x004fc800078e0a0f */
[----:B------:R-:W0:Y:S02]  /*1510*/  I2F.F64 R8, R4 ;  /* 0x0000000400087312 */ /* 0x000e240000201c00 */
[----:B01----:R-:W-:-:S11]  /*1520*/  DADD R22, -RZ, |R8| ;  /* 0x00000000ff167229 */ /* 0x003fd60000000508 */
[----:B-----5:R-:W-:Y:S05]  /*1530*/  CALL.REL.NOINC `($_Z22createInnerGraphKernelPhPjS0_S0_jjm$__internal_accurate_pow) ;  /* 0x0000000400c87944 */ /* 0x020fea0003c00000 */
[----:B------:R-:W-:Y:S05]  /*1540*/  BSYNC.RECONVERGENT B0 ;  /* 0x0000000000007941 */ /* 0x000fea0003800200 */
.L_x_49:
        /* <DEDUP_REMOVED lines=12> */
.L_x_50:
[----:B------:R-:W-:Y:S01]  /*1610*/  ISETP.NE.AND P0, PT, R2, RZ, PT ;  /* 0x000000ff0200720c */ /* 0x000fe20003f05270 */
[----:B------:R-:W-:Y:S01]  /*1620*/  IMAD.IADD R7, R0, 0x1, -R7 ;  /* 0x0000000100077824 */ /* 0x000fe200078e0a07 */
[----:B------:R-:W-:Y:S01]  /*1630*/  ISETP.NE.AND P1, PT, R2, 0x1, PT ;  /* 0x000000010200780c */ /* 0x000fe20003f25270 */
[----:B------:R-:W-:Y:S02]  /*1640*/  BSSY.RECONVERGENT B0, `(.L_x_51) ;  /* 0x0000009000007945 */ /* 0x000fe40003800200 */
[----:B------:R-:W0:Y:S08]  /*1650*/  I2F.F64 R10, R7 ;  /* 0x00000007000a7312 */ /* 0x000e300000201c00 */
[----:B------:R-:W-:-:S06]  /*1660*/  @!P0 CS2R R12, SRZ ;  /* 0x00000000000c8805 */ /* 0x000fcc000001ff00 */
[----:B------:R-:W-:Y:S01]  /*1670*/  FSEL R2, R12, RZ, P1 ;  /* 0x000000ff0c027208 */ /* 0x000fe20000800000 */
[----:B0-----:R-:W-:Y:S01]  /*1680*/  DADD R22, -RZ, |R10| ;  /* 0x00000000ff167229 */ /* 0x001fe2000000050a */
[----:B------:R-:W-:Y:S02]  /*1690*/  FSEL R3, R13, 1.875, P1 ;  /* 0x3ff000000d037808 */ /* 0x000fe40000800000 */
[----:B------:R-:W-:-:S04]  /*16a0*/  MOV R10, 0x16d0 ;  /* 0x000016d0000a7802 */ /* 0x000fc80000000f00 */
[----:B------:R-:W-:-:S11]  /*16b0*/  DADD R8, R8, R2 ;  /* 0x0000000008087229 */ /* 0x000fd60000000002 */
[----:B------:R-:W-:Y:S05]  /*16c0*/  CALL.REL.NOINC `($_Z22createInnerGraphKernelPhPjS0_S0_jjm$__internal_accurate_pow) ;  /* 0x0000000400647944 */ /* 0x000fea0003c00000 */
[----:B------:R-:W-:Y:S05]  /*16d0*/  BSYNC.RECONVERGENT B0 ;  /* 0x0000000000007941 */ /* 0x000fea0003800200 */
.L_x_51:
[C---:B------:R-:W-:Y:S01]  /*16e0*/  ISETP.NE.AND P0, PT, R7.reuse, RZ, PT ;  /* 0x000000ff0700720c */ /* 0x040fe20003f05270 */
[----:B------:R-:W-:Y:S01]  /*16f0*/  BSSY.RECONVERGENT B0, `(.L_x_52) ;  /* 0x000001e000007945 */ /* 0x000fe20003800200 */
[----:B------:R-:W-:-:S11]  /*1700*/  ISETP.NE.AND P1, PT, R7, 0x1, PT ;  /* 0x000000010700780c */ /* 0x000fd60003f25270 */
[----:B------:R-:W-:-:S06]  /*1710*/  @!P0 CS2R R12, SRZ ;  /* 0x00000000000c8805 */ /* 0x000fcc000001ff00 */
[----:B------:R-:W-:Y:S02]  /*1720*/  FSEL R2, R12, RZ, P1 ;  /* 0x000000ff0c027208 */ /* 0x000fe40000800000 */
[----:B------:R-:W-:-:S06]  /*1730*/  FSEL R3, R13, 1.875, P1 ;  /* 0x3ff000000d037808 */ /* 0x000fcc0000800000 */
[----:B------:R-:W-:Y:S01]  /*1740*/  DADD R34, R8, R2 ;  /* 0x0000000008227229 */ /* 0x000fe20000000002 */
[----:B------:R-:W-:Y:S02]  /*1750*/  IMAD.MOV.U32 R8, RZ, RZ, 0x0 ;  /* 0x00000000ff087424 */ /* 0x000fe400078e00ff */
[----:B------:R-:W-:-:S03]  /*1760*/  IMAD.MOV.U32 R9, RZ, RZ, 0x3fd80000 ;  /* 0x3fd80000ff097424 */ /* 0x000fc600078e00ff */
[----:B------:R-:W0:Y:S04]  /*1770*/  MUFU.RSQ64H R3, R35 ;  /* 0x0000002300037308 */ /* 0x000e280000001c00 */
[----:B------:R-:W-:-:S04]  /*1780*/  IADD3 R2, PT, PT, R35, -0x3500000, RZ ;  /* 0xfcb0000023027810 */ /* 0x000fc80007ffe0ff */
[----:B------:R-:W-:Y:S02]  /*1790*/  ISETP.GE.U32.AND P0, PT, R2, 0x7ca00000, PT ;  /* 0x7ca000000200780c */ /* 0x000fe40003f06070 */
        /* <DEDUP_REMOVED lines=19> */
.L_x_53:
[----:B------:R-:W-:Y:S05]  /*18d0*/  BSYNC.RECONVERGENT B0 ;  /* 0x0000000000007941 */ /* 0x000fea0003800200 */
.L_x_52:
[----:B------:R-:W-:Y:S01]  /*18e0*/  DMUL R6, R6, 8 ;  /* 0x4020000006067828 */ /* 0x000fe20000000000 */
[----:B------:R-:W-:Y:S01]  /*18f0*/  IMAD.MOV.U32 R3, RZ, RZ, 0x3fe00000 ;  /* 0x3fe00000ff037424 */ /* 0x000fe200078e00ff */
[----:B------:R-:W0:Y:S01]  /*1900*/  LDC.64 R8, c[0x0][0x398] ;  /* 0x0000e600ff087b82 */ /* 0x000e220000000a00 */
[----:B------:R-:W-:-:S07]  /*1910*/  IMAD.MOV.U32 R2, RZ, RZ, RZ ;  /* 0x000000ffff027224 */ /* 0x000fce00078e00ff */
[----:B------:R-:W-:-:S06]  /*1920*/  LOP3.LUT R3, R3, 0x80000000, R7, 0xb8, !PT ;  /* 0x8000000003037812 */ /* 0x000fcc00078eb807 */
[----:B------:R-:W-:-:S10]  /*1930*/  DADD.RZ R2, R6, R2 ;  /* 0x0000000006027229 */ /* 0x000fd4000000c002 */
[----:B------:R-:W1:Y:S01]  /*1940*/  F2I.U32.F64.TRUNC R3, R2 ;  /* 0x0000000200037311 */ /* 0x000e62000030d000 */
[----:B0-----:R-:W-:-:S05]  /*1950*/  IMAD.WIDE.U32 R4, R5, 0x4, R8 ;  /* 0x0000000405047825 */ /* 0x001fca00078e0008 */
[----:B-1----:R-:W-:Y:S01]  /*1960*/  STG.E desc[UR8][R4.64], R3 ;  /* 0x0000000304007986 */ /* 0x002fe2000c101908 */
[----:B------:R-:W-:Y:S05]  /*1970*/  EXIT ;  /* 0x000000000000794d */ /* 0x000fea0003800000 */
        .weak           $__internal_0_$__cuda_sm20_dsqrt_rn_f64_mediumpath_v1
        .type           $__internal_0_$__cuda_sm20_dsqrt_rn_f64_mediumpath_v1,@function
        .size           $__internal_0_$__cuda_sm20_dsqrt_rn_f64_mediumpath_v1,($_Z22createInnerGraphKernelPhPjS0_S0_jjm$__internal_accurate_pow - $__internal_0_$__cuda_sm20_dsqrt_rn_f64_mediumpath_v1)
$__internal_0_$__cuda_sm20_dsqrt_rn_f64_mediumpath_v1:
[----:B------:R-:W-:Y:S01]  /*1980*/  ISETP.GE.U32.AND P0, PT, R14, -0x3400000, PT ;  /* 0xfcc000000e00780c */ /* 0x000fe20003f06070 */
[----:B------:R-:W-:Y:S01]  /*1990*/  BSSY.RECONVERGENT B1, `(.L_x_54) ;  /* 0x0000027000017945 */ /* 0x000fe20003800200 */
[----:B------:R-:W-:Y:S01]  /*19a0*/  IMAD.MOV.U32 R14, RZ, RZ, R18 ;  /* 0x000000ffff0e7224 */ /* 0x000fe200078e0012 */
[----:B------:R-:W-:Y:S01]  /*19b0*/  MOV R13, R35 ;  /* 0x00000023000d7202 */ /* 0x000fe20000000f00 */
[----:B------:R-:W-:Y:S02]  /*19c0*/  IMAD.MOV.U32 R12, RZ, RZ, R34 ;  /* 0x000000ffff0c7224 */ /* 0x000fe400078e0022 */
[----:B------:R-:W-:-:S07]  /*19d0*/  IMAD.MOV.U32 R18, RZ, RZ, R22 ;  /* 0x000000ffff127224 */ /* 0x000fce00078e0016 */
[----:B------:R-:W-:Y:S05]  /*19e0*/  @!P0 BRA `(.L_x_55) ;  /* 0x0000000000208947 */ /* 0x000fea0003800000 */
[----:B------:R-:W-:-:S10]  /*19f0*/  DFMA.RM R14, R14, R16, R18 ;  /* 0x000000100e0e722b */ /* 0x000fd40000004012 */
[----:B------:R-:W-:-:S05]  /*1a00*/  IADD3 R16, P0, PT, R14, 0x1, RZ ;  /* 0x000000010e107810 */ /* 0x000fca0007f1e0ff */
[----:B------:R-:W-:-:S06]  /*1a10*/  IMAD.X R17, RZ, RZ, R15, P0 ;  /* 0x000000ffff117224 */ /* 0x000fcc00000e060f */
[----:B------:R-:W-:-:S08]  /*1a20*/  DFMA.RP R12, -R14, R16, R12 ;  /* 0x000000100e0c722b */ /* 0x000fd0000000810c */
[----:B------:R-:W-:-:S06]  /*1a30*/  DSETP.GT.AND P0, PT, R12, RZ, PT ;  /* 0x000000ff0c00722a */ /* 0x000fcc0003f04000 */
[----:B------:R-:W-:Y:S02]  /*1a40*/  FSEL R14, R16, R14, P0 ;  /* 0x0000000e100e7208 */ /* 0x000fe40000000000 */
[----:B------:R-:W-:Y:S01]  /*1a50*/  FSEL R15, R17, R15, P0 ;  /* 0x0000000f110f7208 */ /* 0x000fe20000000000 */
[----:B------:R-:W-:Y:S06]  /*1a60*/  BRA `(.L_x_56) ;  /* 0x0000000000647947 */ /* 0x000fec0003800000 */
.L_x_55:
[----:B------:R-:W-:-:S14]  /*1a70*/  DSETP.NE.AND P0, PT, R12, RZ, PT ;  /* 0x000000ff0c00722a */ /* 0x000fdc0003f05000 */
[----:B------:R-:W-:Y:S05]  /*1a80*/  @!P0 BRA `(.L_x_57) ;  /* 0x0000000000588947 */ /* 0x000fea0003800000 */
[----:B------:R-:W-:-:S13]  /*1a90*/  ISETP.GE.AND P0, PT, R13, RZ, PT ;  /* 0x000000ff0d00720c */ /* 0x000fda0003f06270 */
[----:B------:R-:W-:Y:S02]  /*1aa0*/  @!P0 IMAD.MOV.U32 R14, RZ, RZ, 0x0 ;  /* 0x00000000ff0e8424 */ /* 0x000fe400078e00ff */
[----:B------:R-:W-:Y:S01]  /*1ab0*/  @!P0 IMAD.MOV.U32 R15, RZ, RZ, -0x80000 ;  /* 0xfff80000ff0f8424 */ /* 0x000fe200078e00ff */
[----:B------:R-:W-:Y:S06]  /*1ac0*/  @!P0 BRA `(.L_x_56) ;  /* 0x00000000004c8947 */ /* 0x000fec0003800000 */
[----:B------:R-:W-:-:S13]  /*1ad0*/  ISETP.GT.AND P0, PT, R13, 0x7fefffff, PT ;  /* 0x7fefffff0d00780c */ /* 0x000fda0003f04270 */
[----:B------:R-:W-:Y:S05]  /*1ae0*/  @P0 BRA `(.L_x_57) ;  /* 0x0000000000400947 */ /* 0x000fea0003800000 */
[----:B------:R-:W-:Y:S01]  /*1af0*/  DMUL R12, R12, 8.11296384146066816958e+31 ;  /* 0x469000000c0c7828 */ /* 0x000fe20000000000 */
[----:B------:R-:W-:Y:S01]  /*1b00*/  IMAD.MOV.U32 R16, RZ, RZ, RZ ;  /* 0x000000ffff107224 */ /* 0x000fe200078e00ff */
[----:B------:R-:W-:Y:S01]  /*1b10*/  MOV R18, 0x0 ;  /* 0x0000000000127802 */ /* 0x000fe20000000f00 */
[----:B------:R-:W-:-:S03]  /*1b20*/  IMAD.MOV.U32 R19, RZ, RZ, 0x3fd80000 ;  /* 0x3fd80000ff137424 */ /* 0x000fc600078e00ff */
[----:B------:R-:W0:Y:S02]  /*1b30*/  MUFU.RSQ64H R17, R13 ;  /* 0x0000000d00117308 */ /* 0x000e240000001c00 */
[----:B0-----:R-:W-:-:S08]  /*1b40*/  DMUL R14, R16, R16 ;  /* 0x00000010100e7228 */ /* 0x001fd00000000000 */
[----:B------:R-:W-:-:S08]  /*1b50*/  DFMA R14, R12, -R14, 1 ;  /* 0x3ff000000c0e742b */ /* 0x000fd0000000080e */
[----:B------:R-:W-:Y:S02]  /*1b60*/  DFMA R18, R14, R18, 0.5 ;  /* 0x3fe000000e12742b */ /* 0x000fe40000000012 */
[----:B------:R-:W-:-:S08]  /*1b70*/  DMUL R14, R16, R14 ;  /* 0x0000000e100e7228 */ /* 0x000fd00000000000 */
[----:B------:R-:W-:-:S08]  /*1b80*/  DFMA R18, R18, R14, R16 ;  /* 0x0000000e1212722b */ /* 0x000fd00000000010 */
[----:B------:R-:W-:Y:S02]  /*1b90*/  DMUL R14, R12, R18 ;  /* 0x000000120c0e7228 */ /* 0x000fe40000000000 */
[----:B------:R-:W-:-:S06]  /*1ba0*/  VIADD R19, R19, 0xfff00000 ;  /* 0xfff0000013137836 */ /* 0x000fcc0000000000 */
[----:B------:R-:W-:-:S08]  /*1bb0*/  DFMA R16, R14, -R14, R12 ;  /* 0x8000000e0e10722b */ /* 0x000fd0000000000c */
[----:B------:R-:W-:-:S10]  /*1bc0*/  DFMA R14, R18, R16, R14 ;  /* 0x00000010120e722b */ /* 0x000fd4000000000e */
[----:B------:R-:W-:Y:S01]  /*1bd0*/  VIADD R15, R15, 0xfcb00000 ;  /* 0xfcb000000f0f7836 */ /* 0x000fe20000000000 */
[----:B------:R-:W-:Y:S06]  /*1be0*/  BRA `(.L_x_56) ;  /* 0x0000000000047947 */ /* 0x000fec0003800000 */
.L_x_57:
[----:B------:R-:W-:-:S11]  /*1bf0*/  DADD R14, R12, R12 ;  /* 0x000000000c0e7229 */ /* 0x000fd6000000000c */
.L_x_56:
[----:B------:R-:W-:Y:S05]  /*1c00*/  BSYNC.RECONVERGENT B1 ;  /* 0x0000000000017941 */ /* 0x000fea0003800200 */
.L_x_54:
[----:B------:R-:W-:Y:S01]  /*1c10*/  IMAD.MOV.U32 R12, RZ, RZ, R10 ;  /* 0x000000ffff0c7224 */ /* 0x000fe200078e000a */
[----:B------:R-:W-:Y:S01]  /*1c20*/  MOV R13, 0x0 ;  /* 0x00000000000d7802 */ /* 0x000fe20000000f00 */
[----:B------:R-:W-:Y:S02]  /*1c30*/  IMAD.MOV.U32 R18, RZ, RZ, R14 ;  /* 0x000000ffff127224 */ /* 0x000fe400078e000e */
[----:B------:R-:W-:Y:S01]  /*1c40*/  IMAD.MOV.U32 R19, RZ, RZ, R15 ;  /* 0x000000ffff137224 */ /* 0x000fe200078e000f */
[----:B------:R-:W-:Y:S06]  /*1c50*/  RET.REL.NODEC R12 `(_Z22createInnerGraphKernelPhPjS0_S0_jjm) ;  /* 0xffffffe00ce87950 */ /* 0x000fec0003c3ffff */
        .type           $_Z22createInnerGraphKernelPhPjS0_S0_jjm$__internal_accurate_pow,@function
        .size           $_Z22createInnerGraphKernelPhPjS0_S0_jjm$__internal_accurate_pow,(.L_x_188 - $_Z22createInnerGraphKernelPhPjS0_S0_jjm$__internal_accurate_pow)
$_Z22createInnerGraphKernelPhPjS0_S0_jjm$__internal_accurate_pow:
[----:B------:R-:W-:Y:S01]  /*1c60*/  ISETP.GT.U32.AND P0, PT, R23, 0xfffff, PT ;  /* 0x000fffff1700780c */ /* 0x000fe20003f04070 */
[--C-:B------:R-:W-:Y:S01]  /*1c70*/  IMAD.MOV.U32 R12, RZ, RZ, R23.reuse ;  /* 0x000000ffff0c7224 */ /* 0x100fe200078e0017 */
[----:B------:R-:W-:Y:S01]  /*1c80*/  UMOV UR6, 0x7d2cafe2 ;  /* 0x7d2cafe200067882 */ /* 0x000fe20000000000 */
[----:B------:R-:W-:Y:S01]  /*1c90*/  IMAD.MOV.U32 R16, RZ, RZ, 0x41ad3b5a ;  /* 0x41ad3b5aff107424 */ /* 0x000fe200078e00ff */
[----:B------:R-:W-:Y:S01]  /*1ca0*/  UMOV UR7, 0x3eb0f5ff ;  /* 0x3eb0f5ff00077882 */ /* 0x000fe20000000000 */
[----:B------:R-:W-:Y:S01]  /*1cb0*/  IMAD.MOV.U32 R17, RZ, RZ, 0x3ed0f5d2 ;  /* 0x3ed0f5d2ff117424 */ /* 0x000fe200078e00ff */
[----:B------:R-:W-:Y:S01]  /*1cc0*/  SHF.R.U32.HI R32, RZ, 0x14, R23 ;  /* 0x00000014ff207819 */ /* 0x000fe20000011617 */
[----:B------:R-:W-:Y:S01]  /*1cd0*/  UMOV UR10, 0xfefa39ef ;  /* 0xfefa39ef000a7882 */ /* 0x000fe20000000000 */
[----:B------:R-:W-:-:S05]  /*1ce0*/  UMOV UR11, 0x3fe62e42 ;  /* 0x3fe62e42000b7882 */ /* 0x000fca0000000000 */
[----:B------:R-:W-:-:S10]  /*1cf0*/  @!P0 DMUL R24, R22, 1.80143985094819840000e+16 ;  /* 0x4350000016188828 */ /* 0x000fd40000000000 */
[----:B------:R-:W-:Y:S01]  /*1d00*/  @!P0 IMAD.MOV.U32 R12, RZ, RZ, R25 ;  /* 0x000000ffff0c8224 */ /* 0x000fe200078e0019 */
[----:B------:R-:W-:Y:S01]  /*1d10*/  @!P0 LEA.HI R32, R25, 0xffffffca, RZ, 0xc ;  /* 0xffffffca19208811 */ /* 0x000fe200078f60ff */
[----:B------:R-:W-:-:S03]  /*1d20*/  @!P0 IMAD.MOV.U32 R22, RZ, RZ, R24 ;  /* 0x000000ffff168224 */ /* 0x000fc600078e0018 */
[----:B------:R-:W-:Y:S01]  /*1d30*/  LOP3.LUT R13, R12, 0x800fffff, RZ, 0xc0, !PT ;  /* 0x800fffff0c0d7812 */ /* 0x000fe200078ec0ff */
[----:B------:R-:W-:-:S03]  /*1d40*/  IMAD.MOV.U32 R14, RZ, RZ, R22 ;  /* 0x000000ffff0e7224 */ /* 0x000fc600078e0016 */
[----:B------:R-:W-:-:S04]  /*1d50*/  LOP3.LUT R13, R13, 0x3ff00000, RZ, 0xfc, !PT ;  /* 0x3ff000000d0d7812 */ /* 0x000fc800078efcff */
[----:B------:R-:W-:Y:S01]  /*1d60*/  ISETP.GE.U32.AND P1, PT, R13, 0x3ff6a09f, PT ;  /* 0x3ff6a09f0d00780c */ /* 0x000fe20003f26070 */
[----:B------:R-:W-:-:S12]  /*1d70*/  IMAD.MOV.U32 R15, RZ, RZ, R13 ;  /* 0x000000ffff0f7224 */ /* 0x000fd800078e000d */
[----:B------:R-:W-:-:S05]  /*1d80*/  @P1 VIADD R12, R15, 0xfff00000 ;  /* 0xfff000000f0c1836 */ /* 0x000fca0000000000 */
[----:B------:R-:W-:Y:S01]  /*1d90*/  @P1 MOV R15, R12 ;  /* 0x0000000c000f1202 */ /* 0x000fe20000000f00 */
[----:B------:R-:W-:-:S05]  /*1da0*/  IMAD.MOV.U32 R12, RZ, RZ, RZ ;  /* 0x000000ffff0c7224 */ /* 0x000fca00078e00ff */
        /* <DEDUP_REMOVED lines=24> */
[----:B------:R-:W-:Y:S01]  /*1f30*/  DFMA R26, R36, R26, UR6 ;  /* 0x00000006241a7e2b */ /* 0x000fe2000800001a */
[----:B------:R-:W-:Y:S01]  /*1f40*/  UMOV UR6, 0x99999dfb ;  /* 0x99999dfb00067882 */ /* 0x000fe20000000000 */
[----:B------:R-:W-:Y:S01]  /*1f50*/  UMOV UR7, 0x3f899999 ;  /* 0x3f89999900077882 */ /* 0x000fe20000000000 */
[----:B------:R-:W-:Y:S02]  /*1f60*/  DMUL R16, R18, R16 ;  /* 0x0000001012107228 */ /* 0x000fe40000000000 */
[----:B------:R-:W-:-:S03]  /*1f70*/  DMUL R18, R12, R12 ;  /* 0x0000000c0c127228 */ /* 0x000fc60000000000 */
[----:B------:R-:W-:Y:S01]  /*1f80*/  DFMA R26, R36, R26, UR6 ;  /* 0x00000006241a7e2b */ /* 0x000fe2000800001a */
[----:B------:R-:W-:Y:S01]  /*1f90*/  UMOV UR6, 0x55555555 ;  /* 0x5555555500067882 */ /* 0x000fe20000000000 */
[----:B------:R-:W-:-:S03]  /*1fa0*/  UMOV UR7, 0x3fb55555 ;  /* 0x3fb5555500077882 */ /* 0x000fc60000000000 */
[----:B------:R-:W-:Y:S01]  /*1fb0*/  DFMA R22, R12, R12, -R18 ;  /* 0x0000000c0c16722b */ /* 0x000fe20000000812 */
[----:B------:R-:W-:Y:S02]  /*1fc0*/  VIADD R25, R17, 0x100000 ;  /* 0x0010000011197836 */ /* 0x000fe40000000000 */
[----:B------:R-:W-:Y:S01]  /*1fd0*/  DFMA R14, R36, R26, UR6 ;  /* 0x00000006240e7e2b */ /* 0x000fe2000800001a */
[----:B------:R-:W-:-:S06]  /*1fe0*/  IMAD.MOV.U32 R24, RZ, RZ, R16 ;  /* 0x000000ffff187224 */ /* 0x000fcc00078e0010 */
[----:B------:R-:W-:Y:S02]  /*1ff0*/  DFMA R22, R12, R24, R22 ;  /* 0x000000180c16722b */ /* 0x000fe40000000016 */
[----:B------:R-:W-:Y:S01]  /*2000*/  DADD R20, -R14, UR6 ;  /* 0x000000060e147e29 */ /* 0x000fe20008000100 */
[----:B------:R-:W-:Y:S01]  /*2010*/  UMOV UR6, 0xb9e7b0 ;  /* 0x00b9e7b000067882 */ /* 0x000fe20000000000 */
[----:B------:R-:W-:-:S06]  /*2020*/  UMOV UR7, 0x3c46a4cb ;  /* 0x3c46a4cb00077882 */ /* 0x000fcc0000000000 */
[----:B------:R-:W-:Y:S02]  /*2030*/  DFMA R20, R36, R26, R20 ;  /* 0x0000001a2414722b */ /* 0x000fe40000000014 */
[----:B------:R-:W-:-:S06]  /*2040*/  DMUL R26, R12, R18 ;  /* 0x000000120c1a7228 */ /* 0x000fcc0000000000 */
[----:B------:R-:W-:Y:S01]  /*2050*/  DADD R24, R20, -UR6 ;  /* 0x8000000614187e29 */ /* 0x000fe20008000000 */
[----:B------:R-:W-:Y:S01]  /*2060*/  UMOV UR6, 0x80000000 ;  /* 0x8000000000067882 */ /* 0x000fe20000000000 */
[----:B------:R-:W-:Y:S01]  /*2070*/  DFMA R20, R12, R18, -R26 ;  /* 0x000000120c14722b */ /* 0x000fe2000000081a */
[----:B------:R-:W-:-:S07]  /*2080*/  UMOV UR7, 0x43300000 ;  /* 0x4330000000077882 */ /* 0x000fce0000000000 */
        /* <DEDUP_REMOVED lines=15> */
[----:B------:R-:W-:Y:S01]  /*2180*/  DADD R14, R14, R12 ;  /* 0x000000000e0e7229 */ /* 0x000fe2000000000c */
[C---:B------:R-:W-:Y:S01]  /*2190*/  VIADD R12, R32.reuse, 0xfffffc01 ;  /* 0xfffffc01200c7836 */ /* 0x040fe20000000000 */
[----:B------:R-:W-:Y:S01]  /*21a0*/  @P1 IADD3 R12, PT, PT, R32, -0x3fe, RZ ;  /* 0xfffffc02200c1810 */ /* 0x000fe20007ffe0ff */
[----:B------:R-:W-:-:S03]  /*21b0*/  IMAD.MOV.U32 R13, RZ, RZ, 0x43300000 ;  /* 0x43300000ff0d7424 */ /* 0x000fc600078e00ff */
[----:B------:R-:W-:Y:S02]  /*21c0*/  LOP3.LUT R12, R12, 0x80000000, RZ, 0x3c, !PT ;  /* 0x800000000c0c7812 */ /* 0x000fe400078e3cff */
[----:B------:R-:W-:-:S04]  /*21d0*/  DADD R16, R16, R14 ;  /* 0x0000000010107229 */ /* 0x000fc8000000000e */
[----:B------:R-:W-:Y:S01]  /*21e0*/  DADD R14, R12, -UR6 ;  /* 0x800000060c0e7e29 */ /* 0x000fe20008000000 */
[----:B------:R-:W-:Y:S01]  /*21f0*/  UMOV UR6, 0xfefa39ef ;  /* 0xfefa39ef00067882 */ /* 0x000fe20000000000 */
[----:B------:R-:W-:Y:S02]  /*2200*/  UMOV UR7, 0x3fe62e42 ;  /* 0x3fe62e4200077882 */ /* 0x000fe40000000000 */
[----:B------:R-:W-:-:S08]  /*2210*/  DADD R20, R18, R16 ;  /* 0x0000000012147229 */ /* 0x000fd00000000010 */
[--C-:B------:R-:W-:Y:S01]  /*2220*/  DFMA R12, R14, UR6, R20.reuse ;  /* 0x000000060e0c7c2b */ /* 0x100fe20008000014 */
[----:B------:R-:W-:Y:S01]  /*2230*/  UMOV UR6, 0x3b39803f ;  /* 0x3b39803f00067882 */ /* 0x000fe20000000000 */
[----:B------:R-:W-:Y:S01]  /*2240*/  DADD R22, R18, -R20 ;  /* 0x0000000012167229 */ /* 0x000fe20000000814 */
[----:B------:R-:W-:-:S05]  /*2250*/  UMOV UR7, 0x3c7abc9e ;  /* 0x3c7abc9e00077882 */ /* 0x000fca0000000000 */
[----:B------:R-:W-:Y:S02]  /*2260*/  DFMA R18, R14, -UR10, R12 ;  /* 0x8000000a0e127c2b */ /* 0x000fe4000800000c */
[----:B------:R-:W-:-:S06]  /*2270*/  DADD R22, R16, R22 ;  /* 0x0000000010167229 */ /* 0x000fcc0000000016 */
        /* <DEDUP_REMOVED lines=12> */
[----:B------:R-:W-:Y:S01]  /*2340*/  DFMA R14, R14, UR6, -R18 ;  /* 0x000000060e0e7c2b */ /* 0x000fe20008000812 */
[----:B------:R-:W-:Y:S02]  /*2350*/  IMAD.MOV.U32 R12, RZ, RZ, 0x652b82fe ;  /* 0x652b82feff0c7424 */ /* 0x000fe400078e00ff */
[----:B------:R-:W-:-:S05]  /*2360*/  IMAD.MOV.U32 R13, RZ, RZ, 0x3ff71547 ;  /* 0x3ff71547ff0d7424 */ /* 0x000fca00078e00ff */
[----:B------:R-:W-:Y:S01]  /*2370*/  DFMA R16, R16, UR6, R14 ;  /* 0x0000000610107c2b */ /* 0x000fe2000800000e */
[----:B------:R-:W-:Y:S01]  /*2380*/  UMOV UR6, 0x3b39803f ;  /* 0x3b39803f00067882 */ /* 0x000fe20000000000 */
[----:B------:R-:W-:-:S06]  /*2390*/  UMOV UR7, 0x3c7abc9e ;  /* 0x3c7abc9e00077882 */ /* 0x000fcc0000000000 */
        /* <DEDUP_REMOVED lines=39> */
[----:B------:R-:W-:Y:S01]  /*2610*/  IMAD R19, R12, 0x100000, R15 ;  /* 0x001000000c137824 */ /* 0x000fe200078e020f */
[----:B------:R-:W-:Y:S01]  /*2620*/  MOV R18, R14 ;  /* 0x0000000e00127202 */ /* 0x000fe20000000f00 */
[----:B------:R-:W-:Y:S06]  /*2630*/  @!P0 BRA `(.L_x_58) ;  /* 0x0000000000308947 */ /* 0x000fec0003800000 */
[----:B------:R-:W-:Y:S01]  /*2640*/  FSETP.GEU.AND P1, PT, |R21|, 4.2275390625, PT ;  /* 0x408748001500780b */ /* 0x000fe20003f2e200 */
[C---:B------:R-:W-:Y:S02]  /*2650*/  DADD R18, R20.reuse, +INF ;  /* 0x7ff0000014127429 */ /* 0x040fe40000000000 */
[----:B------:R-:W-:-:S08]  /*2660*/  DSETP.GEU.AND P0, PT, R20, RZ, PT ;  /* 0x000000ff1400722a */ /* 0x000fd00003f0e000 */
[----:B------:R-:W-:Y:S02]  /*2670*/  FSEL R18, R18, RZ, P0 ;  /* 0x000000ff12127208 */ /* 0x000fe40000000000 */
[----:B------:R-:W-:Y:S02]  /*2680*/  @!P1 LEA.HI R13, R12, R12, RZ, 0x1 ;  /* 0x0000000c0c0d9211 */ /* 0x000fe400078f08ff */
[----:B------:R-:W-:Y:S02]  /*2690*/  FSEL R19, R19, RZ, P0 ;  /* 0x000000ff13137208 */ /* 0x000fe40000000000 */
[----:B------:R-:W-:-:S05]  /*26a0*/  @!P1 SHF.R.S32.HI R13, RZ, 0x1, R13 ;  /* 0x00000001ff0d9819 */ /* 0x000fca000001140d */
[----:B------:R-:W-:Y:S02]  /*26b0*/  @!P1 IMAD.IADD R12, R12, 0x1, -R13 ;  /* 0x000000010c0c9824 */ /* 0x000fe400078e0a0d */
[----:B------:R-:W-:-:S03]  /*26c0*/  @!P1 IMAD R15, R13, 0x100000, R15 ;  /* 0x001000000d0f9824 */ /* 0x000fc600078e020f */
[----:B------:R-:W-:Y:S01]  /*26d0*/  @!P1 LEA R13, R12, 0x3ff00000, 0x14 ;  /* 0x3ff000000c0d9811 */ /* 0x000fe200078ea0ff */
[----:B------:R-:W-:-:S06]  /*26e0*/  @!P1 IMAD.MOV.U32 R12, RZ, RZ, RZ ;  /* 0x000000ffff0c9224 */ /* 0x000fcc00078e00ff */
[----:B------:R-:W-:-:S11]  /*26f0*/  @!P1 DMUL R18, R14, R12 ;  /* 0x0000000c0e129228 */ /* 0x000fd60000000000 */
.L_x_58:
[----:B------:R-:W-:Y:S01]  /*2700*/  DFMA R16, R16, R18, R18 ;  /* 0x000000121010722b */ /* 0x000fe20000000012 */
[----:B------:R-:W-:Y:S01]  /*2710*/  IMAD.MOV.U32 R14, RZ, RZ, R10 ;  /* 0x000000ffff0e7224 */ /* 0x000fe200078e000a */
[----:B------:R-:W-:Y:S01]  /*2720*/  DSETP.NEU.AND P0, PT, |R18|, +INF , PT ;  /* 0x7ff000001200742a */ /* 0x000fe20003f0d200 */
[----:B------:R-:W-:-:S07]  /*2730*/  IMAD.MOV.U32 R15, RZ, RZ, 0x0 ;  /* 0x00000000ff0f7424 */ /* 0x000fce00078e00ff */
[----:B------:R-:W-:Y:S02]  /*2740*/  FSEL R12, R18, R16, !P0 ;  /* 0x00000010120c7208 */ /* 0x000fe40004000000 */
[----:B------:R-:W-:Y:S01]  /*2750*/  FSEL R13, R19, R17, !P0 ;  /* 0x00000011130d7208 */ /* 0x000fe20004000000 */
[----:B------:R-:W-:Y:S06]  /*2760*/  RET.REL.NODEC R14 `(_Z22createInnerGraphKernelPhPjS0_S0_jjm) ;  /* 0xffffffd80e247950 */ /* 0x000fec0003c3ffff */
.L_x_59:
        /* <DEDUP_REMOVED lines=9> */
.L_x_188:


//--------------------- .text._Z27createLastColumnGraphKernelPhPjS0_S0_jjm --------------------------
	.section	.text._Z27createLastColumnGraphKernelPhPjS0_S0_jjm,"ax",@progbits
	.align	128
        .global         _Z27createLastColumnGraphKernelPhPjS0_S0_jjm
        .type           _Z27createLastColumnGraphKernelPhPjS0_S0_jjm,@function
        .size           _Z27createLastColumnGraphKernelPhPjS0_S0_jjm,(.L_x_190 - _Z27createLastColumnGraphKernelPhPjS0_S0_jjm)
        .other          _Z27createLastColumnGraphKernelPhPjS0_S0_jjm,@"STO_CUDA_ENTRY STV_DEFAULT"
_Z27createLastColumnGraphKernelPhPjS0_S0_jjm:
.text._Z27createLastColumnGraphKernelPhPjS0_S0_jjm:
[----:B------:R-:W-:Y:S01]  /*0000*/  LDC R1, c[0x0][0x37c] ;  /* 0x0000df00ff017b82 */ /* 0x000fe20000000800 */
[----:B------:R-:W0:Y:S07]  /*0010*/  S2R R2, SR_CTAID.X ;  /* 0x0000000000027919 */ /* 0x000e2e0000002500 */
[----:B------:R-:W1:Y:S01]  /*0020*/  LDC.64 R32, c[0x0][0x3a0] ;  /* 0x0000e800ff207b82 */ /* 0x000e620000000a00 */
[----:B------:R-:W0:Y:S01]  /*0030*/  LDCU UR4, c[0x0][0x360] ;  /* 0x00006c00ff0477ac */ /* 0x000e220008000800 */
[----:B------:R-:W0:Y:S01]  /*0040*/  S2R R3, SR_TID.X ;  /* 0x0000000000037919 */ /* 0x000e220000002100 */
[----:B-1----:R-:W-:-:S05]  /*0050*/  VIADD R0, R33, 0xffffffff ;  /* 0xffffffff21007836 */ /* 0x002fca0000000000 */
[----:B------:R-:W-:Y:S01]  /*0060*/  ISETP.NE.AND P0, PT, R0, RZ, PT ;  /* 0x000000ff0000720c */ /* 0x000fe20003f05270 */
[----:B0-----:R-:W-:-:S05]  /*0070*/  IMAD R2, R2, UR4, R3 ;  /* 0x0000000402027c24 */ /* 0x001fca000f8e0203 */
[----:B------:R-:W-:-:S04]  /*0080*/  ISETP.EQ.OR P0, PT, R2, RZ, !P0 ;  /* 0x000000ff0200720c */ /* 0x000fc80004702670 */
[----:B------:R-:W-:-:S04]  /*0090*/  ISETP.GE.U32.OR P0, PT, R2, R32, P0 ;  /* 0x000000200200720c */ /* 0x000fc80000706470 */
[----:B------:R-:W-:-:S13]  /*00a0*/  ISETP.EQ.OR P0, PT, R33, RZ, P0 ;  /* 0x000000ff2100720c */ /* 0x000fda0000702670 */
[----:B------:R-:W-:Y:S05]  /*00b0*/  @P0 EXIT ;  /* 0x000000000000094d */ /* 0x000fea0003800000 */
[----:B------:R-:W0:Y:S01]  /*00c0*/  LDCU UR4, c[0x0][0x3a8] ;  /* 0x00007500ff0477ac */ /* 0x000e220008000800 */
[----:B------:R-:W-:Y:S01]  /*00d0*/  IMAD.MOV.U32 R4, RZ, RZ, 0x3 ;  /* 0x00000003ff047424 */ /* 0x000fe200078e00ff */
[----:B------:R-:W1:Y:S01]  /*00e0*/  LDC.64 R12, c[0x0][0x388] ;  /* 0x0000e200ff0c7b82 */ /* 0x000e620000000a00 */
[C---:B------:R-:W-:Y:S01]  /*00f0*/  LEA R7, R33.reuse, 0xfffffffe, 0x2 ;  /* 0xfffffffe21077811 */ /* 0x040fe200078e10ff */
[----:B------:R-:W2:Y:S01]  /*0100*/  LDCU.64 UR6, c[0x0][0x380] ;  /* 0x00007000ff0677ac */ /* 0x000ea20008000a00 */
[----:B------:R-:W-:Y:S02]  /*0110*/  IMAD R3, R33, R4, -0x3 ;  /* 0xfffffffd21037424 */ /* 0x000fe400078e0204 */
[----:B------:R-:W-:Y:S01]  /*0120*/  VIADD R6, R2, 0xffffffff ;  /* 0xffffffff02067836 */ /* 0x000fe20000000000 */
[----:B------:R-:W3:Y:S02]  /*0130*/  LDCU.64 UR8, c[0x0][0x358] ;  /* 0x00006b00ff0877ac */ /* 0x000ee40008000a00 */
[----:B------:R-:W4:Y:S01]  /*0140*/  LDC.64 R10, c[0x0][0x390] ;  /* 0x0000e400ff0a7b82 */ /* 0x000f220000000a00 */
[----:B------:R-:W-:-:S02]  /*0150*/  IMAD R8, R6, R7, RZ ;  /* 0x0000000706087224 */ /* 0x000fc400078e02ff */
[----:B0-----:R-:W-:-:S04]  /*0160*/  IMAD R4, R2, UR4, R3 ;  /* 0x0000000402047c24 */ /* 0x001fc8000f8e0203 */
[C---:B------:R-:W-:Y:S01]  /*0170*/  VIADD R5, R4.reuse, 0x1 ;  /* 0x0000000104057836 */ /* 0x040fe20000000000 */
[C---:B--2---:R-:W-:Y:S01]  /*0180*/  IADD3 R16, P0, PT, R4.reuse, UR6, RZ ;  /* 0x0000000604107c10 */ /* 0x044fe2000ff1e0ff */
[----:B------:R-:W-:-:S04]  /*0190*/  VIADD R14, R4, 0x2 ;  /* 0x00000002040e7836 */ /* 0x000fc80000000000 */
[----:B------:R-:W-:Y:S01]  /*01a0*/  IMAD.X R17, RZ, RZ, UR7, P0 ;  /* 0x00000007ff117e24 */ /* 0x000fe200080e06ff */
[----:B------:R-:W-:Y:S01]  /*01b0*/  IADD3 R18, P0, PT, R5, UR6, RZ ;  /* 0x0000000605127c10 */ /* 0x000fe2000ff1e0ff */
[----:B------:R-:W-:Y:S01]  /*01c0*/  IMAD R7, R33, 0x7, R8 ;  /* 0x0000000721077824 */ /* 0x000fe200078e0208 */
[----:B------:R-:W-:Y:S01]  /*01d0*/  IADD3 R20, PT, PT, R4, -0x3, RZ ;  /* 0xfffffffd04147810 */ /* 0x000fe20007ffe0ff */
[----:B------:R-:W-:Y:S01]  /*01e0*/  IMAD R32, R2, R33, R0 ;  /* 0x0000002102207224 */ /* 0x000fe200078e0200 */
[----:B---3--:R-:W2:Y:S01]  /*01f0*/  LDG.E.U8 R6, desc[UR8][R16.64] ;  /* 0x0000000810067981 */ /* 0x008ea2000c1e1100 */
[----:B------:R-:W-:Y:S01]  /*0200*/  IMAD.X R19, RZ, RZ, UR7, P0 ;  /* 0x00000007ff137e24 */ /* 0x000fe200080e06ff */
[----:B------:R-:W-:Y:S01]  /*0210*/  IADD3 R14, P0, PT, R14, UR6, RZ ;  /* 0x000000060e0e7c10 */ /* 0x000fe2000ff1e0ff */
[----:B------:R-:W-:Y:S01]  /*0220*/  VIADD R9, R7, 0xfffffff9 ;  /* 0xfffffff907097836 */ /* 0x000fe20000000000 */
        /* <DEDUP_REMOVED lines=8> */
[----:B------:R-:W-:Y:S04]  /*02b0*/  STG.E desc[UR8][R12.64], R9 ;  /* 0x000000090c007986 */ /* 0x000fe8000c101908 */
[----:B------:R3:W-:Y:S04]  /*02c0*/  STG.E desc[UR8][R10.64], R23 ;  /* 0x000000170a007986 */ /* 0x0007e8000c101908 */
[----:B------:R-:W2:Y:S01]  /*02d0*/  LDG.E.U8 R21, desc[UR8][R20.64] ;  /* 0x0000000814157981 */ /* 0x000ea2000c1e1100 */
[C---:B0-----:R-:W-:Y:S02]  /*02e0*/  VIADD R18, R4.reuse, 0xffffffff ;  /* 0xffffffff04127836 */ /* 0x041fe40000000000 */
        /* <DEDUP_REMOVED lines=8> */
[----:B------:R-:W-:Y:S01]  /*0370*/  IMAD.IADD R32, R32, 0x1, R33 ;  /* 0x0000000120207824 */ /* 0x000fe200078e0221 */
[----:B------:R-:W-:Y:S01]  /*0380*/  MOV R0, 0x400 ;  /* 0x0000040000007802 */ /* 0x000fe20000000f00 */
[----:B------:R-:W-:Y:S01]  /*0390*/  IMAD R33, R2, R33, -0x1 ;  /* 0xffffffff02217424 */ /* 0x000fe200078e0221 */
[----:B------:R-:W-:Y:S01]  /*03a0*/  UMOV UR4, URZ ;  /* 0x000000ff00047c82 */ /* 0x000fe20008000000 */
[----:B------:R-:W-:Y:S01]  /*03b0*/  UMOV UR5, 0x40000000 ;  /* 0x4000000000057882 */ /* 0x000fe20000000000 */
[----:B--2---:R-:W-:-:S04]  /*03c0*/  IMAD.IADD R30, R6, 0x1, -R21 ;  /* 0x00000001061e7824 */ /* 0x004fc800078e0a15 */
[----:B---3--:R-:W0:Y:S02]  /*03d0*/  I2F.F64 R10, R30 ;  /* 0x0000001e000a7312 */ /* 0x008e240000201c00 */
[----:B01----:R-:W-:-:S11]  /*03e0*/  DADD R34, -RZ, |R10| ;  /* 0x00000000ff227229 */ /* 0x003fd6000000050a */
[----:B-----5:R-:W-:Y:S05]  /*03f0*/  CALL.REL.NOINC `($_Z27createLastColumnGraphKernelPhPjS0_S0_jjm$__internal_accurate_pow) ;  /* 0x00000010009c7944 */ /* 0x020fea0003c00000 */
[----:B------:R-:W-:Y:S05]  /*0400*/  BSYNC.RECONVERGENT B0 ;  /* 0x0000000000007941 */ /* 0x000fea0003800200 */
.L_x_60:
        /* <DEDUP_REMOVED lines=10> */
[----:B------:R-:W-:Y:S05]  /*04b0*/  CALL.REL.NOINC `($_Z27createLastColumnGraphKernelPhPjS0_S0_jjm$__internal_accurate_pow) ;  /* 0x00000010006c7944 */ /* 0x000fea0003c00000 */
[----:B------:R-:W-:Y:S05]  /*04c0*/  BSYNC.RECONVERGENT B0 ;  /* 0x0000000000007941 */ /* 0x000fea0003800200 */
.L_x_61:
        /* <DEDUP_REMOVED lines=11> */
[----:B------:R-:W-:Y:S05]  /*0580*/  CALL.REL.NOINC `($_Z27createLastColumnGraphKernelPhPjS0_S0_jjm$__internal_accurate_pow) ;  /* 0x0000001000387944 */ /* 0x000fea0003c00000 */
[----:B------:R-:W-:Y:S05]  /*0590*/  BSYNC.RECONVERGENT B0 ;  /* 0x0000000000007941 */ /* 0x000fea0003800200 */
.L_x_62:
[C---:B------:R-:W-:Y:S01]  /*05a0*/  ISETP.NE.AND P0, PT, R31.reuse, RZ, PT ;  /* 0x000000ff1f00720c */ /* 0x040fe20003f05270 */
[----:B------:R-:W-:Y:S01]  /*05b0*/  IMAD.MOV.U32 R15, RZ, RZ, 0x3fd80000 ;  /* 0x3fd80000ff0f7424 */ /* 0x000fe200078e00ff */
[----:B------:R-:W-:Y:S01]  /*05c0*/  ISETP.NE.AND P1, PT, R31, 0x1, PT ;  /* 0x000000011f00780c */ /* 0x000fe20003f25270 */
[----:B------:R-:W-:Y:S01]  /*05d0*/  BSSY.RECONVERGENT B0, `(.L_x_63) ;  /* 0x000001c000007945 */ /* 0x000fe20003800200 */
[----:B------:R-:W-:-:S09]  /*05e0*/  MOV R14, 0x0 ;  /* 0x00000000000e7802 */ /* 0x000fd20000000f00 */
        /* <DEDUP_REMOVED lines=23> */
[----:B------:R-:W-:Y:S05]  /*0760*/  CALL.REL.NOINC `($__internal_1_$__cuda_sm20_dsqrt_rn_f64_mediumpath_v1) ;  /* 0x0000000c00107944 */ /* 0x000fea0003c00000 */
[----:B------:R-:W-:Y:S02]  /*0770*/  IMAD.MOV.U32 R18, RZ, RZ, R12 ;  /* 0x000000ffff127224 */ /* 0x000fe400078e000c */
[----:B------:R-:W-:-:S07]  /*0780*/  IMAD.MOV.U32 R19, RZ, RZ, R13 ;  /* 0x000000ffff137224 */ /* 0x000fce00078e000d */
.L_x_64:
[----:B------:R-:W-:Y:S05]  /*0790*/  BSYNC.RECONVERGENT B0 ;  /* 0x0000000000007941 */ /* 0x000fea0003800200 */
.L_x_63:
        /* <DEDUP_REMOVED lines=10> */
[----:B0-----:R-:W-:-:S04]  /*0840*/  IMAD R2, R2, R17, -R17 ;  /* 0x0000001102027224 */ /* 0x001fc800078e0a11 */
[----:B------:R-:W-:Y:S02]  /*0850*/  IMAD.IADD R3, R3, 0x1, R2 ;  /* 0x0000000103037824 */ /* 0x000fe400078e0202 */
[----:B------:R-:W-:Y:S02]  /*0860*/  VIADD R2, R7, 0xfffffffa ;  /* 0xfffffffa07027836 */ /* 0x000fe40000000000 */
[----:B--2---:R-:W-:Y:S01]  /*0870*/  IMAD.WIDE.U32 R12, R9, 0x4, R12 ;  /* 0x00000004090c7825 */ /* 0x004fe200078e000c */
[----:B-1----:R-:W-:-:S04]  /*0880*/  IADD3 R16, P0, PT, R3, UR6, RZ ;  /* 0x0000000603107c10 */ /* 0x002fc8000ff1e0ff */
[----:B------:R-:W-:Y:S01]  /*0890*/  IADD3.X R17, PT, PT, RZ, UR7, RZ, P0, !PT ;  /* 0x00000007ff117c10 */ /* 0x000fe200087fe4ff */
[----:B----4-:R-:W-:Y:S01]  /*08a0*/  STG.E desc[UR8][R12.64], R21 ;  /* 0x000000150c007986 */ /* 0x010fe2000c101908 */
[----:B---3--:R-:W-:-:S05]  /*08b0*/  IMAD.WIDE.U32 R10, R2, 0x4, R10 ;  /* 0x00000004020a7825 */ /* 0x008fca00078e000a */
[----:B------:R0:W-:Y:S04]  /*08c0*/  STG.E desc[UR8][R10.64], R33 ;  /* 0x000000210a007986 */ /* 0x0001e8000c101908 */
[----:B------:R-:W2:Y:S01]  /*08d0*/  LDG.E.U8 R9, desc[UR8][R16.64] ;  /* 0x0000000810097981 */ /* 0x000ea2000c1e1100 */
[C---:B------:R-:W-:Y:S02]  /*08e0*/  VIADD R0, R3.reuse, 0x1 ;  /* 0x0000000103007836 */ /* 0x040fe40000000000 */
        /* <DEDUP_REMOVED lines=12> */
[----:B-----5:R-:W-:Y:S05]  /*09b0*/  CALL.REL.NOINC `($_Z27createLastColumnGraphKernelPhPjS0_S0_jjm$__internal_accurate_pow) ;  /* 0x0000000c002c7944 */ /* 0x020fea0003c00000 */
[----:B------:R-:W-:Y:S05]  /*09c0*/  BSYNC.RECONVERGENT B0 ;  /* 0x0000000000007941 */ /* 0x000fea0003800200 */
.L_x_65:
        /* <DEDUP_REMOVED lines=12> */
.L_x_66:
[C---:B------:R-:W-:Y:S01]  /*0a90*/  ISETP.NE.AND P0, PT, R29.reuse, RZ, PT ;  /* 0x000000ff1d00720c */ /* 0x040fe20003f05270 */
[----:B------:R-:W-:Y:S01]  /*0aa0*/  BSSY.RECONVERGENT B0, `(.L_x_67) ;  /* 0x000000b000007945 */ /* 0x000fe20003800200 */
[----:B------:R-:W-:Y:S02]  /*0ab0*/  IADD3 R3, PT, PT, R28, -R3, RZ ;  /* 0x800000031c037210 */ /* 0x000fe40007ffe0ff */
[----:B------:R-:W-:Y:S02]  /*0ac0*/  ISETP.NE.AND P1, PT, R29, 0x1, PT ;  /* 0x000000011d00780c */ /* 0x000fe40003f25270 */
[----:B------:R-:W0:Y:S01]  /*0ad0*/  I2F.F64 R12, R3 ;  /* 0x00000003000c7312 */ /* 0x000e220000201c00 */
[----:B------:R-:W-:-:S06]  /*0ae0*/  MOV R0, 0xb50 ;  /* 0x00000b5000007802 */ /* 0x000fcc0000000f00 */
[----:B------:R-:W-:-:S06]  /*0af0*/  @!P0 CS2R R10, SRZ ;  /* 0x00000000000a8805 */ /* 0x000fcc000001ff00 */
[----:B------:R-:W-:Y:S02]  /*0b00*/  FSEL R10, R10, RZ, P1 ;  /* 0x000000ff0a0a7208 */ /* 0x000fe40000800000 */
[----:B------:R-:W-:Y:S01]  /*0b10*/  FSEL R11, R11, 1.875, P1 ;  /* 0x3ff000000b0b7808 */ /* 0x000fe20000800000 */
[----:B0-----:R-:W-:-:S05]  /*0b20*/  DADD R34, -RZ, |R12| ;  /* 0x00000000ff227229 */ /* 0x001fca000000050c */
[----:B------:R-:W-:-:S11]  /*0b30*/  DADD R30, R30, R10 ;  /* 0x000000001e1e7229 */ /* 0x000fd6000000000a */
[----:B------:R-:W-:Y:S05]  /*0b40*/  CALL.REL.NOINC `($_Z27createLastColumnGraphKernelPhPjS0_S0_jjm$__internal_accurate_pow) ;  /* 0x0000000800c87944 */ /* 0x000fea0003c00000 */
[----:B------:R-:W-:Y:S05]  /*0b50*/  BSYNC.RECONVERGENT B0 ;  /* 0x0000000000007941 */ /* 0x000fea0003800200 */
.L_x_67:
        /* <DEDUP_REMOVED lines=31> */
.L_x_69:
[----:B------:R-:W-:Y:S05]  /*0d50*/  BSYNC.RECONVERGENT B0 ;  /* 0x0000000000007941 */ /* 0x000fea0003800200 */
.L_x_68:
[----:B------:R-:W-:Y:S01]  /*0d60*/  DMUL R18, R18, 8 ;  /* 0x4020000012127828 */ /* 0x000fe20000000000 */
[----:B------:R-:W-:Y:S01]  /*0d70*/  IMAD.MOV.U32 R13, RZ, RZ, 0x3fe00000 ;  /* 0x3fe00000ff0d7424 */ /* 0x000fe200078e00ff */
[----:B------:R-:W0:Y:S01]  /*0d80*/  LDCU UR6, c[0x0][0x3a8] ;  /* 0x00007500ff0677ac */ /* 0x000e220008000800 */
[----:B------:R-:W-:Y:S01]  /*0d90*/  IMAD.MOV.U32 R12, RZ, RZ, RZ ;  /* 0x000000ffff0c7224 */ /* 0x000fe200078e00ff */
[----:B------:R-:W1:Y:S01]  /*0da0*/  LDC.64 R14, c[0x0][0x398] ;  /* 0x0000e600ff0e7b82 */ /* 0x000e620000000a00 */
[----:B------:R-:W-:Y:S01]  /*0db0*/  VIADD R7, R7, 0xfffffffb ;  /* 0xfffffffb07077836 */ /* 0x000fe20000000000 */
[----:B------:R-:W2:Y:S04]  /*0dc0*/  LDCU.64 UR10, c[0x0][0x380] ;  /* 0x00007000ff0a77ac */ /* 0x000ea80008000a00 */
[----:B------:R-:W-:-:S02]  /*0dd0*/  LOP3.LUT R13, R13, 0x80000000, R19, 0xb8, !PT ;  /* 0x800000000d0d7812 */ /* 0x000fc400078eb813 */
[----:B------:R-:W3:Y:S04]  /*0de0*/  LDC.64 R10, c[0x0][0x390] ;  /* 0x0000e400ff0a7b82 */ /* 0x000ee80000000a00 */
[----:B------:R-:W-:Y:S01]  /*0df0*/  DADD.RZ R12, R18, R12 ;  /* 0x00000000120c7229 */ /* 0x000fe2000000c00c */
[----:B0-----:R-:W-:-:S04]  /*0e00*/  IADD3 R4, PT, PT, R4, UR6, RZ ;  /* 0x0000000604047c10 */ /* 0x001fc8000fffe0ff */
[----:B--2---:R-:W-:-:S05]  /*0e10*/  IADD3 R16, P0, PT, R4, UR10, RZ ;  /* 0x0000000a04107c10 */ /* 0x004fca000ff1e0ff */
[----:B------:R-:W0:Y:S01]  /*0e20*/  F2I.U32.F64.TRUNC R13, R12 ;  /* 0x0000000c000d7311 */ /* 0x000e22000030d000 */
[----:B-1----:R-:W-:-:S04]  /*0e30*/  IMAD.WIDE.U32 R14, R2, 0x4, R14 ;  /* 0x00000004020e7825 */ /* 0x002fc800078e000e */
[----:B------:R-:W-:Y:S02]  /*0e40*/  IMAD.X R17, RZ, RZ, UR11, P0 ;  /* 0x0000000bff117e24 */ /* 0x000fe400080e06ff */
[----:B---3--:R-:W-:Y:S01]  /*0e50*/  IMAD.WIDE.U32 R10, R7, 0x4, R10 ;  /* 0x00000004070a7825 */ /* 0x008fe200078e000a */
[----:B0-----:R-:W-:Y:S04]  /*0e60*/  STG.E desc[UR8][R14.64], R13 ;  /* 0x0000000d0e007986 */ /* 0x001fe8000c101908 */
[----:B------:R0:W-:Y:S04]  /*0e70*/  STG.E desc[UR8][R10.64], R32 ;  /* 0x000000200a007986 */ /* 0x0001e8000c101908 */
[----:B------:R-:W2:Y:S01]  /*0e80*/  LDG.E.U8 R17, desc[UR8][R16.64] ;  /* 0x0000000810117981 */ /* 0x000ea2000c1e1100 */
[----:B------:R-:W-:-:S02]  /*0e90*/  VIADD R2, R5, UR6 ;  /* 0x0000000605027c36 */ /* 0x000fc40008000000 */
[----:B------:R-:W-:-:S03]  /*0ea0*/  VIADD R4, R4, 0x2 ;  /* 0x0000000204047836 */ /* 0x000fc60000000000 */
[----:B------:R-:W-:Y:S02]  /*0eb0*/  IADD3 R2, P0, PT, R2, UR10, RZ ;  /* 0x0000000a02027c10 */ /* 0x000fe4000ff1e0ff */
[----:B------:R-:W-:-:S03]  /*0ec0*/  IADD3 R4, P1, PT, R4, UR10, RZ ;  /* 0x0000000a04047c10 */ /* 0x000fc6000ff3e0ff */
[----:B------:R-:W-:Y:S02]  /*0ed0*/  IMAD.X R3, RZ, RZ, UR11, P0 ;  /* 0x0000000bff037e24 */ /* 0x000fe400080e06ff */
[----:B------:R-:W-:-:S04]  /*0ee0*/  IMAD.X R5, RZ, RZ, UR11, P1 ;  /* 0x0000000bff057e24 */ /* 0x000fc800088e06ff */
[----:B------:R1:W5:Y:S04]  /*0ef0*/  LDG.E.U8 R3, desc[UR8][R2.64] ;  /* 0x0000000802037981 */ /* 0x000368000c1e1100 */
[----:B------:R1:W5:Y:S01]  /*0f00*/  LDG.E.U8 R5, desc[UR8][R4.64] ;  /* 0x0000000804057981 */ /* 0x000362000c1e1100 */
[----:B------:R-:W-:Y:S01]  /*0f10*/  BSSY.RECONVERGENT B0, `(.L_x_70) ;  /* 0x0000006000007945 */ /* 0x000fe20003800200 */
[----:B------:R-:W-:Y:S02]  /*0f20*/  MOV R0, 0xf70 ;  /* 0x00000f7000007802 */ /* 0x000fe40000000f00 */
[----:B--2---:R-:W-:-:S04]  /*0f30*/  IADD3 R6, PT, PT, R6, -R17, RZ ;  /* 0x8000001106067210 */ /* 0x004fc80007ffe0ff */
[----:B0-----:R-:W0:Y:S02]  /*0f40*/  I2F.F64 R10, R6 ;  /* 0x00000006000a7312 */ /* 0x001e240000201c00 */
[----:B01----:R-:W-:-:S11]  /*0f50*/  DADD R34, -RZ, |R10| ;  /* 0x00000000ff227229 */ /* 0x003fd6000000050a */
[----:B-----5:R-:W-:Y:S05]  /*0f60*/  CALL.REL.NOINC `($_Z27createLastColumnGraphKernelPhPjS0_S0_jjm$__internal_accurate_pow) ;  /* 0x0000000400c07944 */ /* 0x020fea0003c00000 */
[----:B------:R-:W-:Y:S05]  /*0f70*/  BSYNC.RECONVERGENT B0 ;  /* 0x0000000000007941 */ /* 0x000fea0003800200 */
.L_x_70:
        /* <DEDUP_REMOVED lines=12> */
.L_x_71:
        /* <DEDUP_REMOVED lines=13> */
.L_x_72:
        /* <DEDUP_REMOVED lines=18> */
[----:B------:R-:W-:Y:S01]  /*1230*/  VIADD R9, R13, 0xfff00000 ;  /* 0xfff000000d097836 */ /* 0x000fe20000000000 */
[----:B------:R-:W-:-:S05]  /*1240*/  MOV R8, R12 ;  /* 0x0000000c00087202 */ /* 0x000fca0000000f00 */
        /* <DEDUP_REMOVED lines=8> */
[----:B------:R-:W-:Y:S05]  /*12d0*/  CALL.REL.NOINC `($__internal_1_$__cuda_sm20_dsqrt_rn_f64_mediumpath_v1) ;  /* 0x0000000000347944 */ /* 0x000fea0003c00000 */
[----:B------:R-:W-:Y:S02]  /*12e0*/  IMAD.MOV.U32 R4, RZ, RZ, R12 ;  /* 0x000000ffff047224 */ /* 0x000fe400078e000c */
[----:B------:R-:W-:-:S07]  /*12f0*/  IMAD.MOV.U32 R5, RZ, RZ, R13 ;  /* 0x000000ffff057224 */ /* 0x000fce00078e000d */
.L_x_74:
[----:B------:R-:W-:Y:S05]  /*1300*/  BSYNC.RECONVERGENT B0 ;  /* 0x0000000000007941 */ /* 0x000fea0003800200 */
.L_x_73:
[----:B------:R-:W-:Y:S01]  /*1310*/  DMUL R4, R4, 8 ;  /* 0x4020000004047828 */ /* 0x000fe20000000000 */
[----:B------:R-:W-:Y:S01]  /*1320*/  MOV R3, 0x3fe00000 ;  /* 0x3fe0000000037802 */ /* 0x000fe20000000f00 */
[----:B------:R-:W-:Y:S01]  /*1330*/  IMAD.MOV.U32 R2, RZ, RZ, RZ ;  /* 0x000000ffff027224 */ /* 0x000fe200078e00ff */
[----:B------:R-:W0:Y:S07]  /*1340*/  LDC.64 R8, c[0x0][0x398] ;  /* 0x0000e600ff087b82 */ /* 0x000e2e0000000a00 */
[----:B------:R-:W-:-:S06]  /*1350*/  LOP3.LUT R3, R3, 0x80000000, R5, 0xb8, !PT ;  /* 0x8000000003037812 */ /* 0x000fcc00078eb805 */
[----:B------:R-:W-:-:S10]  /*1360*/  DADD.RZ R2, R4, R2 ;  /* 0x0000000004027229 */ /* 0x000fd4000000c002 */
[----:B------:R-:W1:Y:S01]  /*1370*/  F2I.U32.F64.TRUNC R3, R2 ;  /* 0x0000000200037311 */ /* 0x000e62000030d000 */
[----:B0-----:R-:W-:-:S05]  /*1380*/  IMAD.WIDE.U32 R4, R7, 0x4, R8 ;  /* 0x0000000407047825 */ /* 0x001fca00078e0008 */
[----:B-1----:R-:W-:Y:S01]  /*1390*/  STG.E desc[UR8][R4.64], R3 ;  /* 0x0000000304007986 */ /* 0x002fe2000c101908 */
[----:B------:R-:W-:Y:S05]  /*13a0*/  EXIT ;  /* 0x000000000000794d */ /* 0x000fea0003800000 */
        .weak           $__internal_1_$__cuda_sm20_dsqrt_rn_f64_mediumpath_v1
        .type           $__internal_1_$__cuda_sm20_dsqrt_rn_f64_mediumpath_v1,@function
        .size           $__internal_1_$__cuda_sm20_dsqrt_rn_f64_mediumpath_v1,($_Z27createLastColumnGraphKernelPhPjS0_S0_jjm$__internal_accurate_pow - $__internal_1_$__cuda_sm20_dsqrt_rn_f64_mediumpath_v1)
$__internal_1_$__cuda_sm20_dsqrt_rn_f64_mediumpath_v1:
[----:B------:R-:W-:Y:S01]  /*13b0*/  ISETP.GE.U32.AND P0, PT, R12, -0x3400000, PT ;  /* 0xfcc000000c00780c */ /* 0x000fe20003f06070 */
[----:B------:R-:W-:Y:S01]  /*13c0*/  BSSY.RECONVERGENT B1, `(.L_x_75) ;  /* 0x0000028000017945 */ /* 0x000fe20003800200 */
[----:B------:R-:W-:Y:S02]  /*13d0*/  IMAD.MOV.U32 R11, RZ, RZ, R13 ;  /* 0x000000ffff0b7224 */ /* 0x000fe400078e000d */
[----:B------:R-:W-:Y:S02]  /*13e0*/  IMAD.MOV.U32 R12, RZ, RZ, R16 ;  /* 0x000000ffff0c7224 */ /* 0x000fe400078e0010 */
[----:B------:R-:W-:Y:S02]  /*13f0*/  IMAD.MOV.U32 R13, RZ, RZ, R17 ;  /* 0x000000ffff0d7224 */ /* 0x000fe400078e0011 */
[----:B------:R-:W-:Y:S02]  /*1400*/  IMAD.MOV.U32 R16, RZ, RZ, R0 ;  /* 0x000000ffff107224 */ /* 0x000fe400078e0000 */
[----:B------:R-:W-:-:S03]  /*1410*/  IMAD.MOV.U32 R17, RZ, RZ, R19 ;  /* 0x000000ffff117224 */ /* 0x000fc600078e0013 */
[----:B------:R-:W-:Y:S05]  /*1420*/  @!P0 BRA `(.L_x_76) ;  /* 0x0000000000208947 */ /* 0x000fea0003800000 */
[----:B------:R-:W-:-:S10]  /*1430*/  DFMA.RM R12, R12, R16, R14 ;  /* 0x000000100c0c722b */ /* 0x000fd4000000400e */
[----:B------:R-:W-:-:S04]  /*1440*/  IADD3 R14, P0, PT, R12, 0x1, RZ ;  /* 0x000000010c0e7810 */ /* 0x000fc80007f1e0ff */
[----:B------:R-:W-:-:S06]  /*1450*/  IADD3.X R15, PT, PT, RZ, R13, RZ, P0, !PT ;  /* 0x0000000dff0f7210 */ /* 0x000fcc00007fe4ff */
[----:B------:R-:W-:-:S08]  /*1460*/  DFMA.RP R10, -R12, R14, R10 ;  /* 0x0000000e0c0a722b */ /* 0x000fd0000000810a */
[----:B------:R-:W-:-:S06]  /*1470*/  DSETP.GT.AND P0, PT, R10, RZ, PT ;  /* 0x000000ff0a00722a */ /* 0x000fcc0003f04000 */
[----:B------:R-:W-:Y:S02]  /*1480*/  FSEL R12, R14, R12, P0 ;  /* 0x0000000c0e0c7208 */ /* 0x000fe40000000000 */
[----:B------:R-:W-:Y:S01]  /*1490*/  FSEL R13, R15, R13, P0 ;  /* 0x0000000d0f0d7208 */ /* 0x000fe20000000000 */
[----:B------:R-:W-:Y:S06]  /*14a0*/  BRA `(.L_x_77) ;  /* 0x0000000000647947 */ /* 0x000fec0003800000 */
.L_x_76:
        /* <DEDUP_REMOVED lines=9> */
[----:B------:R-:W-:Y:S02]  /*1540*/  IMAD.MOV.U32 R12, RZ, RZ, RZ ;  /* 0x000000ffff0c7224 */ /* 0x000fe400078e00ff */
[----:B------:R-:W-:Y:S02]  /*1550*/  IMAD.MOV.U32 R14, RZ, RZ, 0x0 ;  /* 0x00000000ff0e7424 */ /* 0x000fe400078e00ff */
[----:B------:R-:W-:Y:S01]  /*1560*/  IMAD.MOV.U32 R15, RZ, RZ, 0x3fd80000 ;  /* 0x3fd80000ff0f7424 */ /* 0x000fe200078e00ff */
[----:B------:R-:W0:Y:S02]  /*1570*/  MUFU.RSQ64H R13, R11 ;  /* 0x0000000b000d7308 */ /* 0x000e240000001c00 */
[----:B0-----:R-:W-:-:S08]  /*1580*/  DMUL R16, R12, R12 ;  /* 0x0000000c0c107228 */ /* 0x001fd00000000000 */
[----:B------:R-:W-:-:S08]  /*1590*/  DFMA R16, R10, -R16, 1 ;  /* 0x3ff000000a10742b */ /* 0x000fd00000000810 */
[----:B------:R-:W-:Y:S02]  /*15a0*/  DFMA R14, R16, R14, 0.5 ;  /* 0x3fe00000100e742b */ /* 0x000fe4000000000e */
[----:B------:R-:W-:-:S08]  /*15b0*/  DMUL R16, R12, R16 ;  /* 0x000000100c107228 */ /* 0x000fd00000000000 */
[----:B------:R-:W-:-:S08]  /*15c0*/  DFMA R14, R14, R16, R12 ;  /* 0x000000100e0e722b */ /* 0x000fd0000000000c */
[----:B------:R-:W-:Y:S02]  /*15d0*/  DMUL R12, R10, R14 ;  /* 0x0000000e0a0c7228 */ /* 0x000fe40000000000 */
[----:B------:R-:W-:-:S06]  /*15e0*/  IADD3 R15, PT, PT, R15, -0x100000, RZ ;  /* 0xfff000000f0f7810 */ /* 0x000fcc0007ffe0ff */
[----:B------:R-:W-:-:S08]  /*15f0*/  DFMA R16, R12, -R12, R10 ;  /* 0x8000000c0c10722b */ /* 0x000fd0000000000a */
[----:B------:R-:W-:-:S10]  /*1600*/  DFMA R12, R14, R16, R12 ;  /* 0x000000100e0c722b */ /* 0x000fd4000000000c */
[----:B------:R-:W-:Y:S01]  /*1610*/  VIADD R13, R13, 0xfcb00000 ;  /* 0xfcb000000d0d7836 */ /* 0x000fe20000000000 */
[----:B------:R-:W-:Y:S06]  /*1620*/  BRA `(.L_x_77) ;  /* 0x0000000000047947 */ /* 0x000fec0003800000 */
.L_x_78:
[----:B------:R-:W-:-:S11]  /*1630*/  DADD R12, R10, R10 ;  /* 0x000000000a0c7229 */ /* 0x000fd6000000000a */
.L_x_77:
[----:B------:R-:W-:Y:S05]  /*1640*/  BSYNC.RECONVERGENT B1 ;  /* 0x0000000000017941 */ /* 0x000fea0003800200 */
.L_x_75:
[----:B------:R-:W-:-:S04]  /*1650*/  IMAD.MOV.U32 R19, RZ, RZ, 0x0 ;  /* 0x00000000ff137424 */ /* 0x000fc800078e00ff */
[----:B------:R-:W-:Y:S05]  /*1660*/  RET.REL.NODEC R18 `(_Z27createLastColumnGraphKernelPhPjS0_S0_jjm) ;  /* 0xffffffe812647950 */ /* 0x000fea0003c3ffff */
        .type           $_Z27createLastColumnGraphKernelPhPjS0_S0_jjm$__internal_accurate_pow,@function
        .size           $_Z27createLastColumnGraphKernelPhPjS0_S0_jjm$__internal_accurate_pow,(.L_x_190 - $_Z27createLastColumnGraphKernelPhPjS0_S0_jjm$__internal_accurate_pow)
$_Z27createLastColumnGraphKernelPhPjS0_S0_jjm$__internal_accurate_pow:
[----:B------:R-:W-:Y:S01]  /*1670*/  ISETP.GT.U32.AND P0, PT, R35, 0xfffff, PT ;  /* 0x000fffff2300780c */ /* 0x000fe20003f04070 */
[----:B------:R-:W-:Y:S01]  /*1680*/  IMAD.MOV.U32 R12, RZ, RZ, R35 ;  /* 0x000000ffff0c7224 */ /* 0x000fe200078e0023 */
[----:B------:R-:W-:Y:S01]  /*1690*/  MOV R17, 0x3ed0f5d2 ;  /* 0x3ed0f5d200117802 */ /* 0x000fe20000000f00 */
[----:B------:R-:W-:Y:S01]  /*16a0*/  IMAD.MOV.U32 R16, RZ, RZ, 0x41ad3b5a ;  /* 0x41ad3b5aff107424 */ /* 0x000fe200078e00ff */
[----:B------:R-:W-:Y:S01]  /*16b0*/  UMOV UR6, 0x7d2cafe2 ;  /* 0x7d2cafe200067882 */ /* 0x000fe20000000000 */
[----:B------:R-:W-:Y:S01]  /*16c0*/  UMOV UR7, 0x3eb0f5ff ;  /* 0x3eb0f5ff00077882 */ /* 0x000fe20000000000 */
[----:B------:R-:W-:Y:S01]  /*16d0*/  UMOV UR10, 0xfefa39ef ;  /* 0xfefa39ef000a7882 */ /* 0x000fe20000000000 */
[----:B------:R-:W-:-:S06]  /*16e0*/  UMOV UR11, 0x3fe62e42 ;  /* 0x3fe62e42000b7882 */ /* 0x000fcc0000000000 */
[----:B------:R-:W-:Y:S01]  /*16f0*/  @!P0 DMUL R10, R34, 1.80143985094819840000e+16 ;  /* 0x43500000220a8828 */ /* 0x000fe20000000000 */
[----:B------:R-:W-:-:S09]  /*1700*/  SHF.R.U32.HI R35, RZ, 0x14, R35 ;  /* 0x00000014ff237819 */ /* 0x000fd20000011623 */
[----:B------:R-:W-:Y:S01]  /*1710*/  @!P0 IMAD.MOV.U32 R12, RZ, RZ, R11 ;  /* 0x000000ffff0c8224 */ /* 0x000fe200078e000b */
[----:B------:R-:W-:Y:S01]  /*1720*/  @!P0 LEA.HI R35, R11, 0xffffffca, RZ, 0xc ;  /* 0xffffffca0b238811 */ /* 0x000fe200078f60ff */
[----:B------:R-:W-:Y:S02]  /*1730*/  @!P0 IMAD.MOV.U32 R34, RZ, RZ, R10 ;  /* 0x000000ffff228224 */ /* 0x000fe400078e000a */
[----:B------:R-:W-:Y:S01]  /*1740*/  IMAD.MOV.U32 R11, RZ, RZ, 0x43300000 ;  /* 0x43300000ff0b7424 */ /* 0x000fe200078e00ff */
[----:B------:R-:W-:Y:S01]  /*1750*/  LOP3.LUT R13, R12, 0x800fffff, RZ, 0xc0, !PT ;  /* 0x800fffff0c0d7812 */ /* 0x000fe200078ec0ff */
[----:B------:R-:W-:Y:S01]  /*1760*/  IMAD.MOV.U32 R12, RZ, RZ, RZ ;  /* 0x000000ffff0c7224 */ /* 0x000fe200078e00ff */
[----:B------:R-:W-:Y:S02]  /*1770*/  MOV R14, R34 ;  /* 0x00000022000e7202 */ /* 0x000fe40000000f00 */
[----:B------:R-:W-:-:S04]  /*1780*/  LOP3.LUT R13, R13, 0x3ff00000, RZ, 0xfc, !PT ;  /* 0x3ff000000d0d7812 */ /* 0x000fc800078efcff */
[----:B------:R-:W-:Y:S01]  /*1790*/  ISETP.GE.U32.AND P1, PT, R13, 0x3ff6a09f, PT ;  /* 0x3ff6a09f0d00780c */ /* 0x000fe20003f26070 */
[----:B------:R-:W-:-:S12]  /*17a0*/  IMAD.MOV.U32 R15, RZ, RZ, R13 ;  /* 0x000000ffff0f7224 */ /* 0x000fd800078e000d */
[----:B------:R-:W-:-:S04]  /*17b0*/  @P1 VIADD R10, R15, 0xfff00000 ;  /* 0xfff000000f0a1836 */ /* 0x000fc80000000000 */
[----:B------:R-:W-:Y:S02]  /*17c0*/  @P1 IMAD.MOV.U32 R15, RZ, RZ, R10 ;  /* 0x000000ffff0f1224 */ /* 0x000fe400078e000a */
[C---:B------:R-:W-:Y:S02]  /*17d0*/  VIADD R10, R35.reuse, 0xfffffc01 ;  /* 0xfffffc01230a7836 */ /* 0x040fe40000000000 */
[----:B------:R-:W-:Y:S02]  /*17e0*/  @P1 VIADD R10, R35, 0xfffffc02 ;  /* 0xfffffc02230a1836 */ /* 0x000fe40000000000 */
[C---:B------:R-:W-:Y:S02]  /*17f0*/  DADD R20, R14.reuse, 1 ;  /* 0x3ff000000e147429 */ /* 0x040fe40000000000 */
[----:B------:R-:W-:Y:S01]  /*1800*/  DADD R14, R14, -1 ;  /* 0xbff000000e0e7429 */ /* 0x000fe20000000000 */
[----:B------:R-:W-:-:S03]  /*1810*/  LOP3.LUT R10, R10, 0x80000000, RZ, 0x3c, !PT ;  /* 0x800000000a0a7812 */ /* 0x000fc600078e3cff */
        /* <DEDUP_REMOVED lines=29> */
[----:B------:R-:W-:-:S06]  /*19f0*/  UMOV UR7, 0x3fb55555 ;  /* 0x3fb5555500077882 */ /* 0x000fcc0000000000 */
[----:B------:R-:W-:-:S08]  /*1a00*/  DFMA R14, R22, R20, UR6 ;  /* 0x00000006160e7e2b */ /* 0x000fd00008000014 */
[----:B------:R-:W-:Y:S01]  /*1a10*/  DADD R24, -R14, UR6 ;  /* 0x000000060e187e29 */ /* 0x000fe20008000100 */
[----:B------:R-:W-:Y:S01]  /*1a20*/  UMOV UR6, 0xb9e7b0 ;  /* 0x00b9e7b000067882 */ /* 0x000fe20000000000 */
[----:B------:R-:W-:-:S06]  /*1a30*/  UMOV UR7, 0x3c46a4cb ;  /* 0x3c46a4cb00077882 */ /* 0x000fcc0000000000 */
        /* <DEDUP_REMOVED lines=8> */
[----:B------:R-:W-:-:S08]  /*1ac0*/  DMUL R22, R12, R18 ;  /* 0x000000120c167228 */ /* 0x000fd00000000000 */
        /* <DEDUP_REMOVED lines=17> */
[----:B------:R-:W-:Y:S02]  /*1be0*/  DADD R16, R16, R12 ;  /* 0x0000000010107229 */ /* 0x000fe4000000000c */
[----:B------:R-:W-:Y:S01]  /*1bf0*/  DADD R12, R10, -UR6 ;  /* 0x800000060a0c7e29 */ /* 0x000fe20008000000 */
[----:B------:R-:W-:Y:S01]  /*1c00*/  UMOV UR6, 0xfefa39ef ;  /* 0xfefa39ef00067882 */ /* 0x000fe20000000000 */
[----:B------:R-:W-:-:S04]  /*1c10*/  UMOV UR7, 0x3fe62e42 ;  /* 0x3fe62e4200077882 */ /* 0x000fc80000000000 */
        /* <DEDUP_REMOVED lines=20> */
[----:B------:R-:W-:Y:S01]  /*1d60*/  MOV R10, 0x652b82fe ;  /* 0x652b82fe000a7802 */ /* 0x000fe20000000f00 */
[----:B------:R-:W-:-:S06]  /*1d70*/  IMAD.MOV.U32 R11, RZ, RZ, 0x3ff71547 ;  /* 0x3ff71547ff0b7424 */ /* 0x000fcc00078e00ff */
        /* <DEDUP_REMOVED lines=49> */
[----:B------:R-:W-:Y:S02]  /*2090*/  @!P1 LEA.HI R11, R10, R10, RZ, 0x1 ;  /* 0x0000000a0a0b9211 */ /* 0x000fe400078f08ff */
[----:B------:R-:W-:Y:S02]  /*20a0*/  FSEL R17, R17, RZ, P0 ;  /* 0x000000ff11117208 */ /* 0x000fe40000000000 */
[----:B------:R-:W-:-:S04]  /*20b0*/  @!P1 SHF.R.S32.HI R11, RZ, 0x1, R11 ;  /* 0x00000001ff0b9819 */ /* 0x000fc8000001140b */
[----:B------:R-:W-:Y:S01]  /*20c0*/  @!P1 IADD3 R10, PT, PT, R10, -R11, RZ ;  /* 0x8000000b0a0a9210 */ /* 0x000fe20007ffe0ff */
[----:B------:R-:W-:-:S03]  /*20d0*/  @!P1 IMAD R13, R11, 0x100000, R13 ;  /* 0x001000000b0d9824 */ /* 0x000fc600078e020d */
[----:B------:R-:W-:Y:S01]  /*20e0*/  @!P1 LEA R11, R10, 0x3ff00000, 0x14 ;  /* 0x3ff000000a0b9811 */ /* 0x000fe200078ea0ff */
[----:B------:R-:W-:-:S06]  /*20f0*/  @!P1 IMAD.MOV.U32 R10, RZ, RZ, RZ ;  /* 0x000000ffff0a9224 */ /* 0x000fcc00078e00ff */
[----:B------:R-:W-:-:S11]  /*2100*/  @!P1 DMUL R16, R12, R10 ;  /* 0x0000000a0c109228 */ /* 0x000fd60000000000 */
.L_x_79:
[----:B------:R-:W-:Y:S01]  /*2110*/  DFMA R14, R14, R16, R16 ;  /* 0x000000100e0e722b */ /* 0x000fe20000000010 */
[----:B------:R-:W-:Y:S01]  /*2120*/  IMAD.MOV.U32 R12, RZ, RZ, R0 ;  /* 0x000000ffff0c7224 */ /* 0x000fe200078e0000 */
[----:B------:R-:W-:Y:S01]  /*2130*/  DSETP.NEU.AND P0, PT, |R16|, +INF , PT ;  /* 0x7ff000001000742a */ /* 0x000fe20003f0d200 */
[----:B------:R-:W-:-:S07]  /*2140*/  IMAD.MOV.U32 R13, RZ, RZ, 0x0 ;  /* 0x00000000ff0d7424 */ /* 0x000fce00078e00ff */
[----:B------:R-:W-:Y:S02]  /*2150*/  FSEL R10, R16, R14, !P0 ;  /* 0x0000000e100a7208 */ /* 0x000fe40004000000 */
[----:B------:R-:W-:Y:S01]  /*2160*/  FSEL R11, R17, R15, !P0 ;  /* 0x0000000f110b7208 */ /* 0x000fe20004000000 */
[----:B------:R-:W-:Y:S06]  /*2170*/  RET.REL.NODEC R12 `(_Z27createLastColumnGraphKernelPhPjS0_S0_jjm) ;  /* 0xffffffdc0ca07950 */ /* 0x000fec0003c3ffff */
.L_x_80:
        /* <DEDUP_REMOVED lines=16> */
.L_x_190:


//--------------------- .text._Z28createFirstColumnGraphKernelPhPjS0_S0_jjm --------------------------
	.section	.text._Z28createFirstColumnGraphKernelPhPjS0_S0_jjm,"ax",@progbits
	.align	128
        .global         _Z28createFirstColumnGraphKernelPhPjS0_S0_jjm
        .type           _Z28createFirstColumnGraphKernelPhPjS0_S0_jjm,@function
        .size           _Z28createFirstColumnGraphKernelPhPjS0_S0_jjm,(.L_x_192 - _Z28createFirstColumnGraphKernelPhPjS0_S0_jjm)
        .other          _Z28createFirstColumnGraphKernelPhPjS0_S0_jjm,@"STO_CUDA_ENTRY STV_DEFAULT"
_Z28createFirstColumnGraphKernelPhPjS0_S0_jjm:
.text._Z28createFirstColumnGraphKernelPhPjS0_S0_jjm:
[----:B------:R-:W-:Y:S01]  /*0000*/  LDC R1, c[0x0][0x37c] ;  /* 0x0000df00ff017b82 */ /* 0x000fe20000000800 */
[----:B------:R-:W0:Y:S01]  /*0010*/  S2R R15, SR_CTAID.X ;  /* 0x00000000000f7919 */ /* 0x000e220000002500 */
[----:B------:R-:W0:Y:S01]  /*0020*/  LDCU UR4, c[0x0][0x360] ;  /* 0x00006c00ff0477ac */ /* 0x000e220008000800 */
[----:B------:R-:W0:Y:S01]  /*0030*/  S2R R0, SR_TID.X ;  /* 0x0000000000007919 */ /* 0x000e220000002100 */
[----:B------:R-:W1:Y:S01]  /*0040*/  LDCU UR5, c[0x0][0x3a0] ;  /* 0x00007400ff0577ac */ /* 0x000e620008000800 */
[----:B0-----:R-:W-:-:S05]  /*0050*/  IMAD R15, R15, UR4, R0 ;  /* 0x000000040f0f7c24 */ /* 0x001fca000f8e0200 */
[----:B-1----:R-:W-:-:S04]  /*0060*/  ISETP.GE.U32.AND P0, PT, R15, UR5, PT ;  /* 0x000000050f007c0c */ /* 0x002fc8000bf06070 */
[----:B------:R-:W-:-:S13]  /*0070*/  ISETP.EQ.OR P0, PT, R15, RZ, P0 ;  /* 0x000000ff0f00720c */ /* 0x000fda0000702670 */
[----:B------:R-:W-:Y:S05]  /*0080*/  @P0 EXIT ;  /* 0x000000000000094d */ /* 0x000fea0003800000 */
[----:B------:R-:W0:Y:S01]  /*0090*/  LDC R0, c[0x0][0x3a4] ;  /* 0x0000e900ff007b82 */ /* 0x000e220000000800 */
[----:B------:R-:W1:Y:S01]  /*00a0*/  LDCU UR4, c[0x0][0x3a8] ;  /* 0x00007500ff0477ac */ /* 0x000e620008000800 */
[C---:B------:R-:W-:Y:S01]  /*00b0*/  VIADD R2, R15.reuse, 0xffffffff ;  /* 0xffffffff0f027836 */ /* 0x040fe20000000000 */
[----:B------:R-:W2:Y:S05]  /*00c0*/  LDCU.64 UR6, c[0x0][0x380] ;  /* 0x00007000ff0677ac */ /* 0x000eaa0008000a00 */
[----:B------:R-:W3:Y:S01]  /*00d0*/  LDC.64 R12, c[0x0][0x388] ;  /* 0x0000e200ff0c7b82 */ /* 0x000ee20000000a00 */
[----:B------:R-:W4:Y:S07]  /*00e0*/  LDCU.64 UR8, c[0x0][0x358] ;  /* 0x00006b00ff0877ac */ /* 0x000f2e0008000a00 */
[----:B------:R-:W3:Y:S01]  /*00f0*/  LDC.64 R8, c[0x0][0x390] ;  /* 0x0000e400ff087b82 */ /* 0x000ee20000000a00 */
[----:B-1----:R-:W-:-:S04]  /*0100*/  IMAD R10, R15, UR4, RZ ;  /* 0x000000040f0a7c24 */ /* 0x002fc8000f8e02ff */
[C---:B------:R-:W-:Y:S01]  /*0110*/  VIADD R7, R10.reuse, 0x1 ;  /* 0x000000010a077836 */ /* 0x040fe20000000000 */
[----:B--2---:R-:W-:Y:S02]  /*0120*/  IADD3 R16, P0, PT, R10, UR6, RZ ;  /* 0x000000060a107c10 */ /* 0x004fe4000ff1e0ff */
[----:B0-----:R-:W-:Y:S01]  /*0130*/  LEA R3, R0, 0xfffffffe, 0x2 ;  /* 0xfffffffe00037811 */ /* 0x001fe200078e10ff */
[----:B------:R-:W-:Y:S02]  /*0140*/  VIADD R20, R10, 0x2 ;  /* 0x000000020a147836 */ /* 0x000fe40000000000 */
[----:B------:R-:W-:Y:S01]  /*0150*/  IMAD.X R17, RZ, RZ, UR7, P0 ;  /* 0x00000007ff117e24 */ /* 0x000fe200080e06ff */
[----:B------:R-:W-:Y:S01]  /*0160*/  IADD3 R18, P0, PT, R7, UR6, RZ ;  /* 0x0000000607127c10 */ /* 0x000fe2000ff1e0ff */
[----:B------:R-:W-:Y:S02]  /*0170*/  IMAD R3, R2, R3, RZ ;  /* 0x0000000302037224 */ /* 0x000fe400078e02ff */
[----:B------:R-:W-:Y:S01]  /*0180*/  VIADD R22, R10, 0x3 ;  /* 0x000000030a167836 */ /* 0x000fe20000000000 */
[----:B----4-:R-:W2:Y:S01]  /*0190*/  LDG.E.U8 R6, desc[UR8][R16.64] ;  /* 0x0000000810067981 */ /* 0x010ea2000c1e1100 */
[----:B------:R-:W-:-:S02]  /*01a0*/  IMAD R5, R0, 0x3, R3 ;  /* 0x0000000300057824 */ /* 0x000fc400078e0203 */
[----:B------:R-:W-:Y:S01]  /*01b0*/  IMAD.X R19, RZ, RZ, UR7, P0 ;  /* 0x00000007ff137e24 */ /* 0x000fe200080e06ff */
[----:B------:R-:W-:Y:S01]  /*01c0*/  IADD3 R20, P0, PT, R20, UR6, RZ ;  /* 0x0000000614147c10 */ /* 0x000fe2000ff1e0ff */
[----:B------:R-:W-:Y:S01]  /*01d0*/  IMAD R15, R15, R0, RZ ;  /* 0x000000000f0f7224 */ /* 0x000fe200078e02ff */
[----:B------:R-:W-:Y:S02]  /*01e0*/  IADD3 R22, P1, PT, R22, UR6, RZ ;  /* 0x0000000616167c10 */ /* 0x000fe4000ff3e0ff */
[----:B------:R-:W-:Y:S01]  /*01f0*/  IADD3 R3, PT, PT, R5, -0x2, RZ ;  /* 0xfffffffe05037810 */ /* 0x000fe20007ffe0ff */
[----:B------:R-:W-:Y:S01]  /*0200*/  IMAD.X R21, RZ, RZ, UR7, P0 ;  /* 0x00000007ff157e24 */ /* 0x000fe200080e06ff */
[----:B------:R0:W5:Y:S01]  /*0210*/  LDG.E.U8 R4, desc[UR8][R18.64] ;  /* 0x0000000812047981 */ /* 0x000162000c1e1100 */
[----:B---3--:R-:W-:-:S03]  /*0220*/  IMAD.WIDE.U32 R12, R15, 0x4, R12 ;  /* 0x000000040f0c7825 */ /* 0x008fc600078e000c */
[----:B------:R1:W5:Y:S01]  /*0230*/  LDG.E.U8 R2, desc[UR8][R20.64] ;  /* 0x0000000814027981 */ /* 0x000362000c1e1100 */
[----:B------:R-:W-:Y:S02]  /*0240*/  VIADD R25, R15, 0x1 ;  /* 0x000000010f197836 */ /* 0x000fe40000000000 */
[----:B------:R-:W-:Y:S02]  /*0250*/  IMAD.X R23, RZ, RZ, UR7, P1 ;  /* 0x00000007ff177e24 */ /* 0x000fe400088e06ff */
[----:B------:R-:W-:Y:S01]  /*0260*/  IMAD.WIDE.U32 R8, R3, 0x4, R8 ;  /* 0x0000000403087825 */ /* 0x000fe200078e0008 */
[----:B------:R-:W-:Y:S04]  /*0270*/  STG.E desc[UR8][R12.64], R3 ;  /* 0x000000030c007986 */ /* 0x000fe8000c101908 */
[----:B------:R3:W-:Y:S04]  /*0280*/  STG.E desc[UR8][R8.64], R25 ;  /* 0x0000001908007986 */ /* 0x0007e8000c101908 */
[----:B------:R-:W2:Y:S01]  /*0290*/  LDG.E.U8 R23, desc[UR8][R22.64] ;  /* 0x0000000816177981 */ /* 0x000ea2000c1e1100 */
[----:B0-----:R-:W-:-:S02]  /*02a0*/  VIADD R18, R10, 0x5 ;  /* 0x000000050a127836 */ /* 0x001fc40000000000 */
        /* <DEDUP_REMOVED lines=8> */
[----:B------:R-:W-:Y:S01]  /*0330*/  IMAD.IADD R0, R15, 0x1, -R0 ;  /* 0x000000010f007824 */ /* 0x000fe200078e0a00 */
[----:B------:R-:W-:Y:S01]  /*0340*/  UMOV UR4, URZ ;  /* 0x000000ff00047c82 */ /* 0x000fe20008000000 */
[----:B------:R-:W-:Y:S01]  /*0350*/  UMOV UR5, 0x40000000 ;  /* 0x4000000000057882 */ /* 0x000fe20000000000 */
[----:B--2---:R-:W-:-:S04]  /*0360*/  IMAD.IADD R28, R6, 0x1, -R23 ;  /* 0x00000001061c7824 */ /* 0x004fc800078e0a17 */
[----:B---3--:R-:W0:Y:S02]  /*0370*/  I2F.F64 R8, R28 ;  /* 0x0000001c00087312 */ /* 0x008e240000201c00 */
[----:B0-----:R-:W-:-:S10]  /*0380*/  DADD R8, -RZ, |R8| ;  /* 0x00000000ff087229 */ /* 0x001fd40000000508 */
[----:B------:R-:W-:Y:S01]  /*0390*/  IMAD.MOV.U32 R12, RZ, RZ, R8 ;  /* 0x000000ffff0c7224 */ /* 0x000fe200078e0008 */
[----:B-1----:R-:W-:-:S07]  /*03a0*/  MOV R8, 0x3c0 ;  /* 0x000003c000087802 */ /* 0x002fce0000000f00 */
[----:B-----5:R-:W-:Y:S05]  /*03b0*/  CALL.REL.NOINC `($_Z28createFirstColumnGraphKernelPhPjS0_S0_jjm$__internal_accurate_pow) ;  /* 0x0000001000c07944 */ /* 0x020fea0003c00000 */
[----:B------:R-:W-:Y:S05]  /*03c0*/  BSYNC.RECONVERGENT B0 ;  /* 0x0000000000007941 */ /* 0x000fea0003800200 */
.L_x_81:
[----:B------:R-:W-:Y:S01]  /*03d0*/  IMAD.IADD R29, R4, 0x1, -R29 ;  /* 0x00000001041d7824 */ /* 0x000fe200078e0a1d */
[C---:B------:R-:W-:Y:S01]  /*03e0*/  ISETP.NE.AND P0, PT, R28.reuse, RZ, PT ;  /* 0x000000ff1c00720c */ /* 0x040fe20003f05270 */
[----:B------:R-:W-:Y:S01]  /*03f0*/  BSSY.RECONVERGENT B0, `(.L_x_82) ;  /* 0x000000c000007945 */ /* 0x000fe20003800200 */
[----:B------:R-:W-:Y:S01]  /*0400*/  MOV R13, R9 ;  /* 0x00000009000d7202 */ /* 0x000fe20000000f00 */
[----:B------:R-:W0:Y:S01]  /*0410*/  I2F.F64 R14, R29 ;  /* 0x0000001d000e7312 */ /* 0x000e220000201c00 */
[----:B------:R-:W-:Y:S02]  /*0420*/  ISETP.NE.AND P1, PT, R28, 0x1, PT ;  /* 0x000000011c00780c */ /* 0x000fe40003f25270 */
[----:B------:R-:W-:-:S07]  /*0430*/  MOV R8, 0x4b0 ;  /* 0x000004b000087802 */ /* 0x000fce0000000f00 */
[----:B------:R-:W-:Y:S01]  /*0440*/  @!P0 CS2R R12, SRZ ;  /* 0x00000000000c8805 */ /* 0x000fe2000001ff00 */
[----:B0-----:R-:W-:-:S05]  /*0450*/  DADD R14, -RZ, |R14| ;  /* 0x00000000ff0e7229 */ /* 0x001fca000000050e */
[----:B------:R-:W-:Y:S02]  /*0460*/  FSEL R30, R12, RZ, P1 ;  /* 0x000000ff0c1e7208 */ /* 0x000fe40000800000 */
[----:B------:R-:W-:-:S03]  /*0470*/  FSEL R31, R13, 1.875, P1 ;  /* 0x3ff000000d1f7808 */ /* 0x000fc60000800000 */
[----:B------:R-:W-:Y:S02]  /*0480*/  IMAD.MOV.U32 R12, RZ, RZ, R14 ;  /* 0x000000ffff0c7224 */ /* 0x000fe400078e000e */
[----:B------:R-:W-:-:S07]  /*0490*/  IMAD.MOV.U32 R9, RZ, RZ, R15 ;  /* 0x000000ffff097224 */ /* 0x000fce00078e000f */
[----:B------:R-:W-:Y:S05]  /*04a0*/  CALL.REL.NOINC `($_Z28createFirstColumnGraphKernelPhPjS0_S0_jjm$__internal_accurate_pow) ;  /* 0x0000001000847944 */ /* 0x000fea0003c00000 */
[----:B------:R-:W-:Y:S05]  /*04b0*/  BSYNC.RECONVERGENT B0 ;  /* 0x0000000000007941 */ /* 0x000fea0003800200 */
.L_x_82:
[----:B------:R-:W-:Y:S01]  /*04c0*/  IMAD.IADD R11, R2, 0x1, -R11 ;  /* 0x00000001020b7824 */ /* 0x000fe200078e0a0b */
[C---:B------:R-:W-:Y:S01]  /*04d0*/  ISETP.NE.AND P0, PT, R29.reuse, RZ, PT ;  /* 0x000000ff1d00720c */ /* 0x040fe20003f05270 */
[----:B------:R-:W-:Y:S01]  /*04e0*/  IMAD.MOV.U32 R13, RZ, RZ, R9 ;  /* 0x000000ffff0d7224 */ /* 0x000fe200078e0009 */
[----:B------:R-:W-:Y:S01]  /*04f0*/  ISETP.NE.AND P1, PT, R29, 0x1, PT ;  /* 0x000000011d00780c */ /* 0x000fe20003f25270 */
[----:B------:R-:W0:Y:S01]  /*0500*/  I2F.F64 R14, R11 ;  /* 0x0000000b000e7312 */ /* 0x000e220000201c00 */
[----:B------:R-:W-:Y:S09]  /*0510*/  BSSY.RECONVERGENT B0, `(.L_x_83) ;  /* 0x000000a000007945 */ /* 0x000ff20003800200 */
[----:B------:R-:W-:Y:S01]  /*0520*/  @!P0 CS2R R12, SRZ ;  /* 0x00000000000c8805 */ /* 0x000fe2000001ff00 */
[----:B0-----:R-:W-:-:S05]  /*0530*/  DADD R14, -RZ, |R14| ;  /* 0x00000000ff0e7229 */ /* 0x001fca000000050e */
[----:B------:R-:W-:Y:S02]  /*0540*/  FSEL R8, R12, RZ, P1 ;  /* 0x000000ff0c087208 */ /* 0x000fe40000800000 */
[----:B------:R-:W-:-:S06]  /*0550*/  FSEL R9, R13, 1.875, P1 ;  /* 0x3ff000000d097808 */ /* 0x000fcc0000800000 */
[----:B------:R-:W-:Y:S01]  /*0560*/  DADD R30, R30, R8 ;  /* 0x000000001e1e7229 */ /* 0x000fe20000000008 */
[----:B------:R-:W-:Y:S01]  /*0570*/  IMAD.MOV.U32 R12, RZ, RZ, R14 ;  /* 0x000000ffff0c7224 */ /* 0x000fe200078e000e */
[----:B------:R-:W-:Y:S02]  /*0580*/  MOV R9, R15 ;  /* 0x0000000f00097202 */ /* 0x000fe40000000f00 */
[----:B------:R-:W-:-:S07]  /*0590*/  MOV R8, 0x5b0 ;  /* 0x000005b000087802 */ /* 0x000fce0000000f00 */
[----:B------:R-:W-:Y:S05]  /*05a0*/  CALL.REL.NOINC `($_Z28createFirstColumnGraphKernelPhPjS0_S0_jjm$__internal_accurate_pow) ;  /* 0x0000001000447944 */ /* 0x000fea0003c00000 */
[----:B------:R-:W-:Y:S05]  /*05b0*/  BSYNC.RECONVERGENT B0 ;  /* 0x0000000000007941 */ /* 0x000fea0003800200 */
.L_x_83:
[C---:B------:R-:W-:Y:S01]  /*05c0*/  ISETP.NE.AND P0, PT, R11.reuse, RZ, PT ;  /* 0x000000ff0b00720c */ /* 0x040fe20003f05270 */
[----:B------:R-:W-:Y:S01]  /*05d0*/  IMAD.MOV.U32 R13, RZ, RZ, R9 ;  /* 0x000000ffff0d7224 */ /* 0x000fe200078e0009 */
[----:B------:R-:W-:Y:S01]  /*05e0*/  ISETP.NE.AND P1, PT, R11, 0x1, PT ;  /* 0x000000010b00780c */ /* 0x000fe20003f25270 */
[----:B------:R-:W-:Y:S01]  /*05f0*/  IMAD.MOV.U32 R14, RZ, RZ, 0x0 ;  /* 0x00000000ff0e7424 */ /* 0x000fe200078e00ff */
[----:B------:R-:W-:Y:S01]  /*0600*/  BSSY.RECONVERGENT B0, `(.L_x_84) ;  /* 0x0000018000007945 */ /* 0x000fe20003800200 */
[----:B------:R-:W-:-:S08]  /*0610*/  IMAD.MOV.U32 R15, RZ, RZ, 0x3fd80000 ;  /* 0x3fd80000ff0f7424 */ /* 0x000fd000078e00ff */
        /* <DEDUP_REMOVED lines=20> */
[----:B------:R-:W-:-:S07]  /*0760*/  IMAD.MOV.U32 R8, RZ, RZ, R22 ;  /* 0x000000ffff087224 */ /* 0x000fce00078e0016 */
[----:B------:R-:W-:Y:S05]  /*0770*/  CALL.REL.NOINC `($__internal_2_$__cuda_sm20_dsqrt_rn_f64_mediumpath_v1) ;  /* 0x0000000c002c7944 */ /* 0x000fea0003c00000 */
.L_x_85:
[----:B------:R-:W-:Y:S05]  /*0780*/  BSYNC.RECONVERGENT B0 ;  /* 0x0000000000007941 */ /* 0x000fea0003800200 */
.L_x_84:
        /* <DEDUP_REMOVED lines=9> */
[----:B0-----:R-:W-:Y:S01]  /*0820*/  VIADD R11, R10, -UR6 ;  /* 0x800000060a0b7c36 */ /* 0x001fe20008000000 */
[----:B------:R-:W-:-:S04]  /*0830*/  IADD3 R10, PT, PT, R5, -0x1, RZ ;  /* 0xffffffff050a7810 */ /* 0x000fc80007ffe0ff */
[----:B--2---:R-:W-:-:S04]  /*0840*/  IADD3 R16, P0, PT, R11, UR10, RZ ;  /* 0x0000000a0b107c10 */ /* 0x004fc8000ff1e0ff */
[----:B------:R-:W0:Y:S01]  /*0850*/  F2I.U32.F64.TRUNC R13, R12 ;  /* 0x0000000c000d7311 */ /* 0x000e22000030d000 */
[----:B-1----:R-:W-:-:S04]  /*0860*/  IMAD.WIDE.U32 R14, R3, 0x4, R14 ;  /* 0x00000004030e7825 */ /* 0x002fc800078e000e */
[----:B------:R-:W-:Y:S02]  /*0870*/  IMAD.X R17, RZ, RZ, UR11, P0 ;  /* 0x0000000bff117e24 */ /* 0x000fe400080e06ff */
[----:B---3--:R-:W-:Y:S01]  /*0880*/  IMAD.WIDE.U32 R8, R10, 0x4, R8 ;  /* 0x000000040a087825 */ /* 0x008fe200078e0008 */
[----:B0-----:R-:W-:Y:S04]  /*0890*/  STG.E desc[UR8][R14.64], R13 ;  /* 0x0000000d0e007986 */ /* 0x001fe8000c101908 */
[----:B------:R0:W-:Y:S04]  /*08a0*/  STG.E desc[UR8][R8.64], R0 ;  /* 0x0000000008007986 */ /* 0x0001e8000c101908 */
[----:B------:R-:W2:Y:S01]  /*08b0*/  LDG.E.U8 R17, desc[UR8][R16.64] ;  /* 0x0000000810117981 */ /* 0x000ea2000c1e1100 */
[----:B------:R-:W-:-:S02]  /*08c0*/  VIADD R18, R11, 0x1 ;  /* 0x000000010b127836 */ /* 0x000fc40000000000 */
        /* <DEDUP_REMOVED lines=8> */
[----:B--2---:R-:W-:-:S04]  /*0950*/  IADD3 R28, PT, PT, R6, -R17, RZ ;  /* 0x80000011061c7210 */ /* 0x004fc80007ffe0ff */
[----:B0-----:R-:W0:Y:S02]  /*0960*/  I2F.F64 R8, R28 ;  /* 0x0000001c00087312 */ /* 0x001e240000201c00 */
[----:B0-----:R-:W-:-:S10]  /*0970*/  DADD R8, -RZ, |R8| ;  /* 0x00000000ff087229 */ /* 0x001fd40000000508 */
[----:B------:R-:W-:Y:S01]  /*0980*/  IMAD.MOV.U32 R12, RZ, RZ, R8 ;  /* 0x000000ffff0c7224 */ /* 0x000fe200078e0008 */
[----:B-1----:R-:W-:-:S07]  /*0990*/  MOV R8, 0x9b0 ;  /* 0x000009b000087802 */ /* 0x002fce0000000f00 */
[----:B-----5:R-:W-:Y:S05]  /*09a0*/  CALL.REL.NOINC `($_Z28createFirstColumnGraphKernelPhPjS0_S0_jjm$__internal_accurate_pow) ;  /* 0x0000000c00447944 */ /* 0x020fea0003c00000 */
[----:B------:R-:W-:Y:S05]  /*09b0*/  BSYNC.RECONVERGENT B0 ;  /* 0x0000000000007941 */ /* 0x000fea0003800200 */
.L_x_86:
[----:B------:R-:W-:Y:S01]  /*09c0*/  IMAD.IADD R29, R4, 0x1, -R29 ;  /* 0x00000001041d7824 */ /* 0x000fe200078e0a1d */
[C---:B------:R-:W-:Y:S01]  /*09d0*/  ISETP.NE.AND P0, PT, R28.reuse, RZ, PT ;  /* 0x000000ff1c00720c */ /* 0x040fe20003f05270 */
[----:B------:R-:W-:Y:S01]  /*09e0*/  IMAD.MOV.U32 R13, RZ, RZ, R9 ;  /* 0x000000ffff0d7224 */ /* 0x000fe200078e0009 */
[----:B------:R-:W-:Y:S01]  /*09f0*/  ISETP.NE.AND P1, PT, R28, 0x1, PT ;  /* 0x000000011c00780c */ /* 0x000fe20003f25270 */
[----:B------:R-:W0:Y:S01]  /*0a00*/  I2F.F64 R14, R29 ;  /* 0x0000001d000e7312 */ /* 0x000e220000201c00 */
[----:B------:R-:W-:Y:S01]  /*0a10*/  BSSY.RECONVERGENT B0, `(.L_x_87) ;  /* 0x0000009000007945 */ /* 0x000fe20003800200 */
[----:B------:R-:W-:-:S08]  /*0a20*/  MOV R8, 0xaa0 ;  /* 0x00000aa000087802 */ /* 0x000fd00000000f00 */
        /* <DEDUP_REMOVED lines=8> */
.L_x_87:
[----:B------:R-:W-:Y:S01]  /*0ab0*/  IADD3 R3, PT, PT, R2, -R3, RZ ;  /* 0x8000000302037210 */ /* 0x000fe20007ffe0ff */
[----:B------:R-:W-:Y:S01]  /*0ac0*/  IMAD.MOV.U32 R13, RZ, RZ, R9 ;  /* 0x000000ffff0d7224 */ /* 0x000fe200078e0009 */
[C---:B------:R-:W-:Y:S01]  /*0ad0*/  ISETP.NE.AND P0, PT, R29.reuse, RZ, PT ;  /* 0x000000ff1d00720c */ /* 0x040fe20003f05270 */
[----:B------:R-:W-:Y:S01]  /*0ae0*/  BSSY.RECONVERGENT B0, `(.L_x_88) ;  /* 0x000000c000007945 */ /* 0x000fe20003800200 */
[----:B------:R-:W0:Y:S01]  /*0af0*/  I2F.F64 R14, R3 ;  /* 0x00000003000e7312 */ /* 0x000e220000201c00 */
[----:B------:R-:W-:-:S10]  /*0b00*/  ISETP.NE.AND P1, PT, R29, 0x1, PT ;  /* 0x000000011d00780c */ /* 0x000fd40003f25270 */
[----:B------:R-:W-:Y:S01]  /*0b10*/  @!P0 CS2R R12, SRZ ;  /* 0x00000000000c8805 */ /* 0x000fe2000001ff00 */
[----:B0-----:R-:W-:-:S05]  /*0b20*/  DADD R14, -RZ, |R14| ;  /* 0x00000000ff0e7229 */ /* 0x001fca000000050e */
[----:B------:R-:W-:Y:S02]  /*0b30*/  FSEL R8, R12, RZ, P1 ;  /* 0x000000ff0c087208 */ /* 0x000fe40000800000 */
[----:B------:R-:W-:-:S06]  /*0b40*/  FSEL R9, R13, 1.875, P1 ;  /* 0x3ff000000d097808 */ /* 0x000fcc0000800000 */
[----:B------:R-:W-:Y:S01]  /*0b50*/  DADD R30, R30, R8 ;  /* 0x000000001e1e7229 */ /* 0x000fe20000000008 */
[----:B------:R-:W-:Y:S01]  /*0b60*/  IMAD.MOV.U32 R12, RZ, RZ, R14 ;  /* 0x000000ffff0c7224 */ /* 0x000fe200078e000e */
[----:B------:R-:W-:Y:S01]  /*0b70*/  MOV R8, 0xba0 ;  /* 0x00000ba000087802 */ /* 0x000fe20000000f00 */
[----:B------:R-:W-:-:S08]  /*0b80*/  IMAD.MOV.U32 R9, RZ, RZ, R15 ;  /* 0x000000ffff097224 */ /* 0x000fd000078e000f */
[----:B------:R-:W-:Y:S05]  /*0b90*/  CALL.REL.NOINC `($_Z28createFirstColumnGraphKernelPhPjS0_S0_jjm$__internal_accurate_pow) ;  /* 0x0000000800c87944 */ /* 0x000fea0003c00000 */
[----:B------:R-:W-:Y:S05]  /*0ba0*/  BSYNC.RECONVERGENT B0 ;  /* 0x0000000000007941 */ /* 0x000fea0003800200 */
.L_x_88:
[C---:B------:R-:W-:Y:S01]  /*0bb0*/  ISETP.NE.AND P0, PT, R3.reuse, RZ, PT ;  /* 0x000000ff0300720c */ /* 0x040fe20003f05270 */
[----:B------:R-:W-:Y:S01]  /*0bc0*/  IMAD.MOV.U32 R13, RZ, RZ, R9 ;  /* 0x000000ffff0d7224 */ /* 0x000fe200078e0009 */
[----:B------:R-:W-:Y:S01]  /*0bd0*/  ISETP.NE.AND P1, PT, R3, 0x1, PT ;  /* 0x000000010300780c */ /* 0x000fe20003f25270 */
[----:B------:R-:W-:Y:S01]  /*0be0*/  IMAD.MOV.U32 R15, RZ, RZ, 0x3fd80000 ;  /* 0x3fd80000ff0f7424 */ /* 0x000fe200078e00ff */
[----:B------:R-:W-:Y:S01]  /*0bf0*/  MOV R14, 0x0 ;  /* 0x00000000000e7802 */ /* 0x000fe20000000f00 */
[----:B------:R-:W-:Y:S08]  /*0c00*/  BSSY.RECONVERGENT B0, `(.L_x_89) ;  /* 0x0000017000007945 */ /* 0x000ff00003800200 */
        /* <DEDUP_REMOVED lines=20> */
[----:B------:R-:W-:-:S07]  /*0d50*/  IMAD.MOV.U32 R8, RZ, RZ, R22 ;  /* 0x000000ffff087224 */ /* 0x000fce00078e0016 */
[----:B------:R-:W-:Y:S05]  /*0d60*/  CALL.REL.NOINC `($__internal_2_$__cuda_sm20_dsqrt_rn_f64_mediumpath_v1) ;  /* 0x0000000400b07944 */ /* 0x000fea0003c00000 */
.L_x_90:
[----:B------:R-:W-:Y:S05]  /*0d70*/  BSYNC.RECONVERGENT B0 ;  /* 0x0000000000007941 */ /* 0x000fea0003800200 */
.L_x_89:
[----:B------:R-:W0:Y:S01]  /*0d80*/  LDC R18, c[0x0][0x3a8] ;  /* 0x0000ea00ff127b82 */ /* 0x000e220000000800 */
[----:B------:R-:W-:Y:S01]  /*0d90*/  DMUL R20, R20, 8 ;  /* 0x4020000014147828 */ /* 0x000fe20000000000 */
[----:B------:R-:W-:Y:S01]  /*0da0*/  MOV R15, 0x3fe00000 ;  /* 0x3fe00000000f7802 */ /* 0x000fe20000000f00 */
[----:B------:R-:W1:Y:S01]  /*0db0*/  LDCU.64 UR6, c[0x0][0x380] ;  /* 0x00007000ff0677ac */ /* 0x000e620008000a00 */
[----:B------:R-:W-:-:S04]  /*0dc0*/  IMAD.MOV.U32 R14, RZ, RZ, RZ ;  /* 0x000000ffff0e7224 */ /* 0x000fc800078e00ff */
[----:B------:R-:W2:Y:S03]  /*0dd0*/  LDC.64 R12, c[0x0][0x398] ;  /* 0x0000e600ff0c7b82 */ /* 0x000ea60000000a00 */
[----:B------:R-:W-:-:S05]  /*0de0*/  LOP3.LUT R15, R15, 0x80000000, R21, 0xb8, !PT ;  /* 0x800000000f0f7812 */ /* 0x000fca00078eb815 */
[----:B------:R-:W3:Y:S01]  /*0df0*/  LDC R3, c[0x0][0x3a4] ;  /* 0x0000e900ff037b82 */ /* 0x000ee20000000800 */
[----:B------:R-:W-:-:S06]  /*0e00*/  DADD.RZ R14, R20, R14 ;  /* 0x00000000140e7229 */ /* 0x000fcc000000c00e */
[----:B------:R-:W4:Y:S01]  /*0e10*/  F2I.U32.F64.TRUNC R19, R14 ;  /* 0x0000000e00137311 */ /* 0x000f22000030d000 */
[----:B------:R-:W3:Y:S01]  /*0e20*/  LDC.64 R8, c[0x0][0x390] ;  /* 0x0000e400ff087b82 */ /* 0x000ee20000000a00 */
[----:B0-----:R-:W-:-:S05]  /*0e30*/  IMAD R11, R18, 0x2, R11 ;  /* 0x00000002120b7824 */ /* 0x001fca00078e020b */
[----:B-1----:R-:W-:Y:S01]  /*0e40*/  IADD3 R16, P0, PT, R11, UR6, RZ ;  /* 0x000000060b107c10 */ /* 0x002fe2000ff1e0ff */
[----:B--2---:R-:W-:-:S04]  /*0e50*/  IMAD.WIDE.U32 R12, R10, 0x4, R12 ;  /* 0x000000040a0c7825 */ /* 0x004fc800078e000c */
[----:B------:R-:W-:Y:S01]  /*0e60*/  IMAD.X R17, RZ, RZ, UR7, P0 ;  /* 0x00000007ff117e24 */ /* 0x000fe200080e06ff */
[----:B----4-:R-:W-:Y:S01]  /*0e70*/  STG.E desc[UR8][R12.64], R19 ;  /* 0x000000130c007986 */ /* 0x010fe2000c101908 */
[----:B---3--:R-:W-:Y:S02]  /*0e80*/  IMAD R21, R3, 0x2, R0 ;  /* 0x0000000203157824 */ /* 0x008fe400078e0200 */
[----:B------:R-:W-:-:S05]  /*0e90*/  IMAD.WIDE.U32 R8, R5, 0x4, R8 ;  /* 0x0000000405087825 */ /* 0x000fca00078e0008 */
[----:B------:R0:W-:Y:S04]  /*0ea0*/  STG.E desc[UR8][R8.64], R21 ;  /* 0x0000001508007986 */ /* 0x0001e8000c101908 */
[----:B------:R-:W2:Y:S01]  /*0eb0*/  LDG.E.U8 R17, desc[UR8][R16.64] ;  /* 0x0000000810117981 */ /* 0x000ea2000c1e1100 */
[----:B------:R-:W-:-:S05]  /*0ec0*/  IMAD.IADD R7, R7, 0x1, R18 ;  /* 0x0000000107077824 */ /* 0x000fca00078e0212 */
[C---:B------:R-:W-:Y:S02]  /*0ed0*/  IADD3 R14, PT, PT, R7.reuse, 0x1, RZ ;  /* 0x00000001070e7810 */ /* 0x040fe40007ffe0ff */
[----:B------:R-:W-:Y:S02]  /*0ee0*/  IADD3 R10, P0, PT, R7, UR6, RZ ;  /* 0x00000006070a7c10 */ /* 0x000fe4000ff1e0ff */
[----:B------:R-:W-:-:S03]  /*0ef0*/  IADD3 R14, P1, PT, R14, UR6, RZ ;  /* 0x000000060e0e7c10 */ /* 0x000fc6000ff3e0ff */
[----:B------:R-:W-:Y:S02]  /*0f00*/  IMAD.X R11, RZ, RZ, UR7, P0 ;  /* 0x00000007ff0b7e24 */ /* 0x000fe400080e06ff */
[----:B------:R-:W-:-:S03]  /*0f10*/  IMAD.X R15, RZ, RZ, UR7, P1 ;  /* 0x00000007ff0f7e24 */ /* 0x000fc600088e06ff */
[----:B------:R1:W5:Y:S04]  /*0f20*/  LDG.E.U8 R3, desc[UR8][R10.64] ;  /* 0x000000080a037981 */ /* 0x000368000c1e1100 */
[----:B------:R1:W5:Y:S01]  /*0f30*/  LDG.E.U8 R7, desc[UR8][R14.64] ;  /* 0x000000080e077981 */ /* 0x000362000c1e1100 */
[----:B------:R-:W-:Y:S01]  /*0f40*/  BSSY.RECONVERGENT B0, `(.L_x_91) ;  /* 0x0000007000007945 */ /* 0x000fe20003800200 */
[----:B--2---:R-:W-:-:S04]  /*0f50*/  IMAD.IADD R6, R6, 0x1, -R17 ;  /* 0x0000000106067824 */ /* 0x004fc800078e0a11 */
[----:B0-----:R-:W0:Y:S02]  /*0f60*/  I2F.F64 R8, R6 ;  /* 0x0000000600087312 */ /* 0x001e240000201c00 */
[----:B0-----:R-:W-:-:S10]  /*0f70*/  DADD R8, -RZ, |R8| ;  /* 0x00000000ff087229 */ /* 0x001fd40000000508 */
[----:B------:R-:W-:Y:S01]  /*0f80*/  IMAD.MOV.U32 R12, RZ, RZ, R8 ;  /* 0x000000ffff0c7224 */ /* 0x000fe200078e0008 */
[----:B-1----:R-:W-:-:S07]  /*0f90*/  MOV R8, 0xfb0 ;  /* 0x00000fb000087802 */ /* 0x002fce0000000f00 */
[----:B-----5:R-:W-:Y:S05]  /*0fa0*/  CALL.REL.NOINC `($_Z28createFirstColumnGraphKernelPhPjS0_S0_jjm$__internal_accurate_pow) ;  /* 0x0000000400c47944 */ /* 0x020fea0003c00000 */
[----:B------:R-:W-:Y:S05]  /*0fb0*/  BSYNC.RECONVERGENT B0 ;  /* 0x0000000000007941 */ /* 0x000fea0003800200 */
.L_x_91:
        /* <DEDUP_REMOVED lines=15> */
.L_x_92:
        /* <DEDUP_REMOVED lines=12> */
[----:B------:R-:W-:-:S09]  /*1170*/  MOV R8, 0x1190 ;  /* 0x0000119000087802 */ /* 0x000fd20000000f00 */
[----:B------:R-:W-:Y:S05]  /*1180*/  CALL.REL.NOINC `($_Z28createFirstColumnGraphKernelPhPjS0_S0_jjm$__internal_accurate_pow) ;  /* 0x00000004004c7944 */ /* 0x000fea0003c00000 */
[----:B------:R-:W-:Y:S05]  /*1190*/  BSYNC.RECONVERGENT B0 ;  /* 0x0000000000007941 */ /* 0x000fea0003800200 */
.L_x_93:
[C---:B------:R-:W-:Y:S01]  /*11a0*/  ISETP.NE.AND P0, PT, R7.reuse, RZ, PT ;  /* 0x000000ff0700720c */ /* 0x040fe20003f05270 */
[----:B------:R-:W-:Y:S01]  /*11b0*/  IMAD.MOV.U32 R8, RZ, RZ, 0x0 ;  /* 0x00000000ff087424 */ /* 0x000fe200078e00ff */
[----:B------:R-:W-:Y:S01]  /*11c0*/  MOV R13, R9 ;  /* 0x00000009000d7202 */ /* 0x000fe20000000f00 */
[----:B------:R-:W-:Y:S01]  /*11d0*/  IMAD.MOV.U32 R9, RZ, RZ, 0x3fd80000 ;  /* 0x3fd80000ff097424 */ /* 0x000fe200078e00ff */
[----:B------:R-:W-:Y:S01]  /*11e0*/  ISETP.NE.AND P1, PT, R7, 0x1, PT ;  /* 0x000000010700780c */ /* 0x000fe20003f25270 */
        /* <DEDUP_REMOVED lines=19> */
[----:B------:R-:W-:Y:S01]  /*1320*/  MOV R8, R10 ;  /* 0x0000000a00087202 */ /* 0x000fe20000000f00 */
[----:B------:R-:W-:Y:S01]  /*1330*/  IMAD.MOV.U32 R20, RZ, RZ, R2 ;  /* 0x000000ffff147224 */ /* 0x000fe200078e0002 */
[----:B------:R-:W-:-:S07]  /*1340*/  MOV R12, 0x1360 ;  /* 0x00001360000c7802 */ /* 0x000fce0000000f00 */
[----:B------:R-:W-:Y:S05]  /*1350*/  CALL.REL.NOINC `($__internal_2_$__cuda_sm20_dsqrt_rn_f64_mediumpath_v1) ;  /* 0x0000000000347944 */ /* 0x000fea0003c00000 */
[----:B------:R-:W-:Y:S02]  /*1360*/  IMAD.MOV.U32 R6, RZ, RZ, R20 ;  /* 0x000000ffff067224 */ /* 0x000fe400078e0014 */
[----:B------:R-:W-:-:S07]  /*1370*/  IMAD.MOV.U32 R7, RZ, RZ, R21 ;  /* 0x000000ffff077224 */ /* 0x000fce00078e0015 */
.L_x_95:
[----:B------:R-:W-:Y:S05]  /*1380*/  BSYNC.RECONVERGENT B0 ;  /* 0x0000000000007941 */ /* 0x000fea0003800200 */
.L_x_94:
        /* <DEDUP_REMOVED lines=10> */
        .weak           $__internal_2_$__cuda_sm20_dsqrt_rn_f64_mediumpath_v1
        .type           $__internal_2_$__cuda_sm20_dsqrt_rn_f64_mediumpath_v1,@function
        .size           $__internal_2_$__cuda_sm20_dsqrt_rn_f64_mediumpath_v1,($_Z28createFirstColumnGraphKernelPhPjS0_S0_jjm$__internal_accurate_pow - $__internal_2_$__cuda_sm20_dsqrt_rn_f64_mediumpath_v1)
$__internal_2_$__cuda_sm20_dsqrt_rn_f64_mediumpath_v1:
[----:B------:R-:W-:Y:S01]  /*1430*/  ISETP.GE.U32.AND P0, PT, R20, -0x3400000, PT ;  /* 0xfcc000001400780c */ /* 0x000fe20003f06070 */
[----:B------:R-:W-:-:S12]  /*1440*/  BSSY.RECONVERGENT B1, `(.L_x_96) ;  /* 0x0000023000017945 */ /* 0x000fd80003800200 */
        /* <DEDUP_REMOVED lines=9> */
.L_x_97:
        /* <DEDUP_REMOVED lines=24> */
.L_x_99:
[----:B------:R-:W-:-:S11]  /*1660*/  DADD R8, R16, R16 ;  /* 0x0000000010087229 */ /* 0x000fd60000000010 */
.L_x_98:
[----:B------:R-:W-:Y:S05]  /*1670*/  BSYNC.RECONVERGENT B1 ;  /* 0x0000000000017941 */ /* 0x000fea0003800200 */
.L_x_96:
[----:B------:R-:W-:Y:S02]  /*1680*/  IMAD.MOV.U32 R13, RZ, RZ, 0x0 ;  /* 0x00000000ff0d7424 */ /* 0x000fe400078e00ff */
[----:B------:R-:W-:Y:S02]  /*1690*/  IMAD.MOV.U32 R20, RZ, RZ, R8 ;  /* 0x000000ffff147224 */ /* 0x000fe400078e0008 */
[----:B------:R-:W-:Y:S01]  /*16a0*/  IMAD.MOV.U32 R21, RZ, RZ, R9 ;  /* 0x000000ffff157224 */ /* 0x000fe200078e0009 */
[----:B------:R-:W-:Y:S06]  /*16b0*/  RET.REL.NODEC R12 `(_Z28createFirstColumnGraphKernelPhPjS0_S0_jjm) ;  /* 0xffffffe80c507950 */ /* 0x000fec0003c3ffff */
        .type           $_Z28createFirstColumnGraphKernelPhPjS0_S0_jjm$__internal_accurate_pow,@function
        .size           $_Z28createFirstColumnGraphKernelPhPjS0_S0_jjm$__internal_accurate_pow,(.L_x_192 - $_Z28createFirstColumnGraphKernelPhPjS0_S0_jjm$__internal_accurate_pow)
$_Z28createFirstColumnGraphKernelPhPjS0_S0_jjm$__internal_accurate_pow:
[----:B------:R-:W-:Y:S01]  /*16c0*/  ISETP.GT.U32.AND P0, PT, R9, 0xfffff, PT ;  /* 0x000fffff0900780c */ /* 0x000fe20003f04070 */
[--C-:B------:R-:W-:Y:S01]  /*16d0*/  IMAD.MOV.U32 R13, RZ, RZ, R9.reuse ;  /* 0x000000ffff0d7224 */ /* 0x100fe200078e0009 */
[----:B------:R-:W-:Y:S01]  /*16e0*/  UMOV UR6, 0x7d2cafe2 ;  /* 0x7d2cafe200067882 */ /* 0x000fe20000000000 */
[----:B------:R-:W-:Y:S01]  /*16f0*/  UMOV UR7, 0x3eb0f5ff ;  /* 0x3eb0f5ff00077882 */ /* 0x000fe20000000000 */
[----:B------:R-:W-:Y:S01]  /*1700*/  SHF.R.U32.HI R9, RZ, 0x14, R9 ;  /* 0x00000014ff097819 */ /* 0x000fe20000011609 */
[----:B------:R-:W-:Y:S01]  /*1710*/  UMOV UR10, 0xfefa39ef ;  /* 0xfefa39ef000a7882 */ /* 0x000fe20000000000 */
[----:B------:R-:W-:-:S07]  /*1720*/  UMOV UR11, 0x3fe62e42 ;  /* 0x3fe62e42000b7882 */ /* 0x000fce0000000000 */
[----:B------:R-:W-:-:S10]  /*1730*/  @!P0 DMUL R18, R12, 1.80143985094819840000e+16 ;  /* 0x435000000c128828 */ /* 0x000fd40000000000 */
[----:B------:R-:W-:Y:S01]  /*1740*/  @!P0 MOV R13, R19 ;  /* 0x00000013000d8202 */ /* 0x000fe20000000f00 */
[----:B------:R-:W-:Y:S01]  /*1750*/  @!P0 IMAD.MOV.U32 R12, RZ, RZ, R18 ;  /* 0x000000ffff0c8224 */ /* 0x000fe200078e0012 */
[----:B------:R-:W-:Y:S02]  /*1760*/  @!P0 LEA.HI R9, R19, 0xffffffca, RZ, 0xc ;  /* 0xffffffca13098811 */ /* 0x000fe400078f60ff */
[----:B------:R-:W-:Y:S01]  /*1770*/  LOP3.LUT R13, R13, 0x800fffff, RZ, 0xc0, !PT ;  /* 0x800fffff0d0d7812 */ /* 0x000fe200078ec0ff */
[----:B------:R-:W-:-:S03]  /*1780*/  IMAD.MOV.U32 R20, RZ, RZ, R12 ;  /* 0x000000ffff147224 */ /* 0x000fc600078e000c */
[----:B------:R-:W-:-:S04]  /*1790*/  LOP3.LUT R13, R13, 0x3ff00000, RZ, 0xfc, !PT ;  /* 0x3ff000000d0d7812 */ /* 0x000fc800078efcff */
[----:B------:R-:W-:Y:S01]  /*17a0*/  ISETP.GE.U32.AND P1, PT, R13, 0x3ff6a09f, PT ;  /* 0x3ff6a09f0d00780c */ /* 0x000fe20003f26070 */
[----:B------:R-:W-:-:S12]  /*17b0*/  IMAD.MOV.U32 R21, RZ, RZ, R13 ;  /* 0x000000ffff157224 */ /* 0x000fd800078e000d */
[----:B------:R-:W-:-:S04]  /*17c0*/  @P1 VIADD R12, R21, 0xfff00000 ;  /* 0xfff00000150c1836 */ /* 0x000fc80000000000 */
[----:B------:R-:W-:Y:S01]  /*17d0*/  @P1 IMAD.MOV.U32 R21, RZ, RZ, R12 ;  /* 0x000000ffff151224 */ /* 0x000fe200078e000c */
[----:B------:R-:W-:-:S05]  /*17e0*/  MOV R12, RZ ;  /* 0x000000ff000c7202 */ /* 0x000fca0000000f00 */
        /* <DEDUP_REMOVED lines=8> */
[----:B------:R-:W-:Y:S02]  /*1870*/  DADD R14, R20, -R12 ;  /* 0x00000000140e7229 */ /* 0x000fe4000000080c */
[----:B------:R-:W-:-:S06]  /*1880*/  DMUL R22, R12, R12 ;  /* 0x0000000c0c167228 */ /* 0x000fcc0000000000 */
[----:B------:R-:W-:-:S08]  /*1890*/  DADD R14, R14, R14 ;  /* 0x000000000e0e7229 */ /* 0x000fd0000000000e */
[----:B------:R-:W-:Y:S01]  /*18a0*/  DFMA R14, R20, -R12, R14 ;  /* 0x8000000c140e722b */ /* 0x000fe2000000000e */
[----:B------:R-:W-:Y:S02]  /*18b0*/  IMAD.MOV.U32 R20, RZ, RZ, 0x41ad3b5a ;  /* 0x41ad3b5aff147424 */ /* 0x000fe400078e00ff */
[----:B------:R-:W-:-:S05]  /*18c0*/  IMAD.MOV.U32 R21, RZ, RZ, 0x3ed0f5d2 ;  /* 0x3ed0f5d2ff157424 */ /* 0x000fca00078e00ff */
[----:B------:R-:W-:Y:S02]  /*18d0*/  DMUL R14, R16, R14 ;  /* 0x0000000e100e7228 */ /* 0x000fe40000000000 */
        /* <DEDUP_REMOVED lines=23> */
[----:B------:R-:W-:Y:S01]  /*1a50*/  DMUL R20, R12, R12 ;  /* 0x0000000c0c147228 */ /* 0x000fe20000000000 */
[----:B------:R-:W-:Y:S02]  /*1a60*/  VIADD R23, R15, 0x100000 ;  /* 0x001000000f177836 */ /* 0x000fe40000000000 */
[----:B------:R-:W-:-:S03]  /*1a70*/  IMAD.MOV.U32 R22, RZ, RZ, R14 ;  /* 0x000000ffff167224 */ /* 0x000fc600078e000e */
[----:B------:R-:W-:Y:S01]  /*1a80*/  DADD R18, R18, -UR6 ;  /* 0x8000000612127e29 */ /* 0x000fe20008000000 */
[----:B------:R-:W-:Y:S01]  /*1a90*/  UMOV UR6, 0x80000000 ;  /* 0x8000000000067882 */ /* 0x000fe20000000000 */
[----:B------:R-:W-:Y:S01]  /*1aa0*/  DFMA R24, R12, R12, -R20 ;  /* 0x0000000c0c18722b */ /* 0x000fe20000000814 */
[----:B------:R-:W-:-:S07]  /*1ab0*/  UMOV UR7, 0x43300000 ;  /* 0x4330000000077882 */ /* 0x000fce0000000000 */
[C---:B------:R-:W-:Y:S02]  /*1ac0*/  DFMA R22, R12.reuse, R22, R24 ;  /* 0x000000160c16722b */ /* 0x040fe40000000018 */
[----:B------:R-:W-:-:S08]  /*1ad0*/  DMUL R24, R12, R20 ;  /* 0x000000140c187228 */ /* 0x000fd00000000000 */
[----:B------:R-:W-:-:S08]  /*1ae0*/  DFMA R26, R12, R20, -R24 ;  /* 0x000000140c1a722b */ /* 0x000fd00000000818 */
[----:B------:R-:W-:Y:S02]  /*1af0*/  DFMA R26, R14, R20, R26 ;  /* 0x000000140e1a722b */ /* 0x000fe4000000001a */
[----:B------:R-:W-:-:S06]  /*1b00*/  DADD R20, R16, R18 ;  /* 0x0000000010147229 */ /* 0x000fcc0000000012 */
[----:B------:R-:W-:Y:S02]  /*1b10*/  DFMA R22, R12, R22, R26 ;  /* 0x000000160c16722b */ /* 0x000fe4000000001a */
[----:B------:R-:W-:-:S08]  /*1b20*/  DADD R26, R16, -R20 ;  /* 0x00000000101a7229 */ /* 0x000fd00000000814 */
[----:B------:R-:W-:Y:S02]  /*1b30*/  DADD R26, R18, R26 ;  /* 0x00000000121a7229 */ /* 0x000fe4000000001a */
[----:B------:R-:W-:-:S08]  /*1b40*/  DMUL R18, R20, R24 ;  /* 0x0000001814127228 */ /* 0x000fd00000000000 */
        /* <DEDUP_REMOVED lines=10> */
[C---:B------:R-:W-:Y:S01]  /*1bf0*/  IADD3 R12, PT, PT, R9.reuse, -0x3ff, RZ ;  /* 0xfffffc01090c7810 */ /* 0x040fe20007ffe0ff */
[----:B------:R-:W-:Y:S02]  /*1c00*/  @P1 VIADD R12, R9, 0xfffffc02 ;  /* 0xfffffc02090c1836 */ /* 0x000fe40000000000 */
[----:B------:R-:W-:-:S04]  /*1c10*/  IMAD.MOV.U32 R13, RZ, RZ, 0x43300000 ;  /* 0x43300000ff0d7424 */ /* 0x000fc800078e00ff */
[----:B------:R-:W-:Y:S01]  /*1c20*/  DADD R14, R14, R18 ;  /* 0x000000000e0e7229 */ /* 0x000fe20000000012 */
[----:B------:R-:W-:-:S06]  /*1c30*/  LOP3.LUT R12, R12, 0x80000000, RZ, 0x3c, !PT ;  /* 0x800000000c0c7812 */ /* 0x000fcc00078e3cff */
[----:B------:R-:W-:Y:S01]  /*1c40*/  DADD R18, R12, -UR6 ;  /* 0x800000060c127e29 */ /* 0x000fe20008000000 */
[----:B------:R-:W-:Y:S01]  /*1c50*/  UMOV UR6, 0xfefa39ef ;  /* 0xfefa39ef00067882 */ /* 0x000fe20000000000 */
[----:B------:R-:W-:Y:S01]  /*1c60*/  DADD R20, R16, R14 ;  /* 0x0000000010147229 */ /* 0x000fe2000000000e */
[----:B------:R-:W-:-:S07]  /*1c70*/  UMOV UR7, 0x3fe62e42 ;  /* 0x3fe62e4200077882 */ /* 0x000fce0000000000 */
[--C-:B------:R-:W-:Y:S01]  /*1c80*/  DFMA R12, R18, UR6, R20.reuse ;  /* 0x00000006120c7c2b */ /* 0x100fe20008000014 */
[----:B------:R-:W-:Y:S01]  /*1c90*/  UMOV UR6, 0x3b39803f ;  /* 0x3b39803f00067882 */ /* 0x000fe20000000000 */
[----:B------:R-:W-:Y:S01]  /*1ca0*/  DADD R22, R16, -R20 ;  /* 0x0000000010167229 */ /* 0x000fe20000000814 */
[----:B------:R-:W-:-:S05]  /*1cb0*/  UMOV UR7, 0x3c7abc9e ;  /* 0x3c7abc9e00077882 */ /* 0x000fca0000000000 */
[----:B------:R-:W-:Y:S02]  /*1cc0*/  DFMA R16, R18, -UR10, R12 ;  /* 0x8000000a12107c2b */ /* 0x000fe4000800000c */
[----:B------:R-:W-:-:S06]  /*1cd0*/  DADD R22, R14, R22 ;  /* 0x000000000e167229 */ /* 0x000fcc0000000016 */
[----:B------:R-:W-:Y:S01]  /*1ce0*/  DADD R16, -R20, R16 ;  /* 0x0000000014107229 */ /* 0x000fe20000000110 */
[----:B------:R-:W-:Y:S02]  /*1cf0*/  IMAD.MOV.U32 R20, RZ, RZ, 0x652b82fe ;  /* 0x652b82feff147424 */ /* 0x000fe400078e00ff */
[----:B------:R-:W-:-:S05]  /*1d00*/  IMAD.MOV.U32 R21, RZ, RZ, 0x3ff71547 ;  /* 0x3ff71547ff157424 */ /* 0x000fca00078e00ff */
        /* <DEDUP_REMOVED lines=24> */
[----:B------:R-:W-:Y:S01]  /*1e90*/  MOV R14, 0xfca213ea ;  /* 0xfca213ea000e7802 */ /* 0x000fe20000000f00 */
[----:B------:R-:W-:Y:S01]  /*1ea0*/  IMAD.MOV.U32 R15, RZ, RZ, 0x3e928af3 ;  /* 0x3e928af3ff0f7424 */ /* 0x000fe200078e00ff */
        /* <DEDUP_REMOVED lines=38> */
[----:B------:R-:W-:Y:S01]  /*2110*/  @!P1 LEA R15, R12, R15, 0x14 ;  /* 0x0000000f0c0f9211 */ /* 0x000fe200078ea0ff */
[----:B------:R-:W-:Y:S02]  /*2120*/  @!P1 IMAD.IADD R9, R20, 0x1, -R12 ;  /* 0x0000000114099824 */ /* 0x000fe400078e0a0c */
[----:B------:R-:W-:-:S03]  /*2130*/  @!P1 IMAD.MOV.U32 R12, RZ, RZ, RZ ;  /* 0x000000ffff0c9224 */ /* 0x000fc600078e00ff */
[----:B------:R-:W-:-:S06]  /*2140*/  @!P1 LEA R13, R9, 0x3ff00000, 0x14 ;  /* 0x3ff00000090d9811 */ /* 0x000fcc00078ea0ff */
[----:B------:R-:W-:-:S11]  /*2150*/  @!P1 DMUL R18, R14, R12 ;  /* 0x0000000c0e129228 */ /* 0x000fd60000000000 */
.L_x_100:
[----:B------:R-:W-:Y:S01]  /*2160*/  DFMA R16, R16, R18, R18 ;  /* 0x000000121010722b */ /* 0x000fe20000000012 */
[----:B------:R-:W-:Y:S01]  /*2170*/  IMAD.MOV.U32 R14, RZ, RZ, R8 ;  /* 0x000000ffff0e7224 */ /* 0x000fe200078e0008 */
[----:B------:R-:W-:Y:S01]  /*2180*/  DSETP.NEU.AND P0, PT, |R18|, +INF , PT ;  /* 0x7ff000001200742a */ /* 0x000fe20003f0d200 */
[----:B------:R-:W-:-:S07]  /*2190*/  IMAD.MOV.U32 R15, RZ, RZ, 0x0 ;  /* 0x00000000ff0f7424 */ /* 0x000fce00078e00ff */
[----:B------:R-:W-:Y:S02]  /*21a0*/  FSEL R12, R18, R16, !P0 ;  /* 0x00000010120c7208 */ /* 0x000fe40004000000 */
[----:B------:R-:W-:Y:S01]  /*21b0*/  FSEL R9, R19, R17, !P0 ;  /* 0x0000001113097208 */ /* 0x000fe20004000000 */
[----:B------:R-:W-:Y:S06]  /*21c0*/  RET.REL.NODEC R14 `(_Z28createFirstColumnGraphKernelPhPjS0_S0_jjm) ;  /* 0xffffffdc0e8c7950 */ /* 0x000fec0003c3ffff */
.L_x_101:
        /* <DEDUP_REMOVED lines=11> */
.L_x_192:


//--------------------- .text._Z24createLastRowGraphKernelPhPjS0_S0_jjm --------------------------
	.section	.text._Z24createLastRowGraphKernelPhPjS0_S0_jjm,"ax",@progbits
	.align	128
        .global         _Z24createLastRowGraphKernelPhPjS0_S0_jjm
        .type           _Z24createLastRowGraphKernelPhPjS0_S0_jjm,@function
        .size           _Z24createLastRowGraphKernelPhPjS0_S0_jjm,(.L_x_194 - _Z24createLastRowGraphKernelPhPjS0_S0_jjm)
        .other          _Z24createLastRowGraphKernelPhPjS0_S0_jjm,@"STO_CUDA_ENTRY STV_DEFAULT"
_Z24createLastRowGraphKernelPhPjS0_S0_jjm:
.text._Z24createLastRowGraphKernelPhPjS0_S0_jjm:
[----:B------:R-:W-:Y:S01]  /*0000*/  LDC R1, c[0x0][0x37c] ;  /* 0x0000df00ff017b82 */ /* 0x000fe20000000800 */
[----:B------:R-:W0:Y:S07]  /*0010*/  S2R R13, SR_TID.X ;  /* 0x00000000000d7919 */ /* 0x000e2e0000002100 */
[----:B------:R-:W1:Y:S08]  /*0020*/  S2UR UR4, SR_CTAID.X ;  /* 0x00000000000479c3 */ /* 0x000e700000002500 */
[----:B------:R-:W2:Y:S01]  /*0030*/  LDC R10, c[0x0][0x3a4] ;  /* 0x0000e900ff0a7b82 */ /* 0x000ea20000000800 */
[----:B-1----:R-:W-:-:S06]  /*0040*/  USHF.L.U32 UR4, UR4, 0xa, URZ ;  /* 0x0000000a04047899 */ /* 0x002fcc00080006ff */
[----:B0-----:R-:W-:-:S04]  /*0050*/  LOP3.LUT P0, R13, RZ, UR4, R13, 0xee, !PT ;  /* 0x00000004ff0d7c12 */ /* 0x001fc8000f80ee0d */
[----:B--2---:R-:W-:-:S13]  /*0060*/  ISETP.GE.U32.OR P0, PT, R13, R10, !P0 ;  /* 0x0000000a0d00720c */ /* 0x004fda0004706470 */
[----:B------:R-:W-:Y:S05]  /*0070*/  @P0 EXIT ;  /* 0x000000000000094d */ /* 0x000fea0003800000 */
[----:B------:R-:W0:Y:S01]  /*0080*/  LDC R5, c[0x0][0x3a0] ;  /* 0x0000e800ff057b82 */ /* 0x000e220000000800 */
[----:B------:R-:W1:Y:S01]  /*0090*/  LDCU UR4, c[0x0][0x3a8] ;  /* 0x00007500ff0477ac */ /* 0x000e620008000800 */
[----:B------:R-:W-:Y:S01]  /*00a0*/  IMAD R7, R13, 0x3, RZ ;  /* 0x000000030d077824 */ /* 0x000fe200078e02ff */
[C---:B------:R-:W-:Y:S01]  /*00b0*/  LEA R0, R10.reuse, 0xfffffffe, 0x2 ;  /* 0xfffffffe0a007811 */ /* 0x040fe200078e10ff */
[----:B------:R-:W2:Y:S02]  /*00c0*/  LDCU.64 UR6, c[0x0][0x380] ;  /* 0x00007000ff0677ac */ /* 0x000ea40008000a00 */
[----:B------:R-:W-:Y:S02]  /*00d0*/  IMAD R2, R10, 0x3, R7 ;  /* 0x000000030a027824 */ /* 0x000fe400078e0207 */
[----:B------:R-:W3:Y:S01]  /*00e0*/  LDC.64 R16, c[0x0][0x388] ;  /* 0x0000e200ff107b82 */ /* 0x000ee20000000a00 */
[----:B------:R-:W4:Y:S07]  /*00f0*/  LDCU.64 UR8, c[0x0][0x358] ;  /* 0x00006b00ff0877ac */ /* 0x000f2e0008000a00 */
[----:B------:R-:W3:Y:S01]  /*0100*/  LDC.64 R14, c[0x0][0x390] ;  /* 0x0000e400ff0e7b82 */ /* 0x000ee20000000a00 */
[----:B0-----:R-:W-:-:S02]  /*0110*/  VIADD R8, R5, 0xffffffff ;  /* 0xffffffff05087836 */ /* 0x001fc40000000000 */
[----:B------:R-:W-:Y:S02]  /*0120*/  VIADD R5, R5, 0xfffffffe ;  /* 0xfffffffe05057836 */ /* 0x000fe40000000000 */
[----:B-1----:R-:W-:Y:S02]  /*0130*/  IMAD R6, R8, UR4, R7 ;  /* 0x0000000408067c24 */ /* 0x002fe4000f8e0207 */
[----:B------:R-:W-:Y:S02]  /*0140*/  IMAD R5, R5, R0, R2 ;  /* 0x0000000005057224 */ /* 0x000fe400078e0202 */
        /* <DEDUP_REMOVED lines=8> */
[----:B----4-:R0:W2:Y:S01]  /*01d0*/  LDG.E.U8 R4, desc[UR8][R20.64] ;  /* 0x0000000814047981 */ /* 0x0100a2000c1e1100 */
[----:B------:R-:W-:Y:S01]  /*01e0*/  IMAD.X R23, RZ, RZ, UR7, P0 ;  /* 0x00000007ff177e24 */ /* 0x000fe200080e06ff */
[----:B------:R-:W-:Y:S02]  /*01f0*/  IADD3 R18, P0, PT, R18, UR6, RZ ;  /* 0x0000000612127c10 */ /* 0x000fe4000ff1e0ff */
[----:B------:R-:W-:Y:S01]  /*0200*/  IADD3 R24, P1, PT, R24, UR6, RZ ;  /* 0x0000000618187c10 */ /* 0x000fe2000ff3e0ff */
[----:B---3--:R-:W-:Y:S01]  /*0210*/  IMAD.WIDE.U32 R16, R32, 0x4, R16 ;  /* 0x0000000420107825 */ /* 0x008fe200078e0010 */
[----:B------:R1:W5:Y:S03]  /*0220*/  LDG.E.U8 R3, desc[UR8][R22.64] ;  /* 0x0000000816037981 */ /* 0x000366000c1e1100 */
[----:B------:R-:W-:-:S02]  /*0230*/  IMAD.X R19, RZ, RZ, UR7, P0 ;  /* 0x00000007ff137e24 */ /* 0x000fc400080e06ff */
[----:B------:R-:W-:Y:S02]  /*0240*/  VIADD R27, R32, 0xffffffff ;  /* 0xffffffff201b7836 */ /* 0x000fe40000000000 */
[----:B------:R-:W-:Y:S01]  /*0250*/  IMAD.WIDE.U32 R14, R2, 0x4, R14 ;  /* 0x00000004020e7825 */ /* 0x000fe200078e000e */
[----:B------:R1:W5:Y:S03]  /*0260*/  LDG.E.U8 R0, desc[UR8][R18.64] ;  /* 0x0000000812007981 */ /* 0x000366000c1e1100 */
[----:B------:R-:W-:Y:S01]  /*0270*/  IMAD.X R25, RZ, RZ, UR7, P1 ;  /* 0x00000007ff197e24 */ /* 0x000fe200088e06ff */
[----:B------:R-:W-:Y:S04]  /*0280*/  STG.E desc[UR8][R16.64], R2 ;  /* 0x0000000210007986 */ /* 0x000fe8000c101908 */
[----:B------:R3:W-:Y:S04]  /*0290*/  STG.E desc[UR8][R14.64], R27 ;  /* 0x0000001b0e007986 */ /* 0x0007e8000c101908 */
[----:B------:R-:W2:Y:S01]  /*02a0*/  LDG.E.U8 R11, desc[UR8][R24.64] ;  /* 0x00000008180b7981 */ /* 0x000ea2000c1e1100 */
[----:B------:R-:W-:-:S02]  /*02b0*/  VIADD R34, R6, 0xfffffffe ;  /* 0xfffffffe06227836 */ /* 0x000fc40000000000 */
[----:B0-----:R-:W-:-:S03]  /*02c0*/  VIADD R20, R6, 0xffffffff ;  /* 0xffffffff06147836 */ /* 0x001fc60000000000 */
[----:B------:R-:W-:Y:S02]  /*02d0*/  IADD3 R34, P0, PT, R34, UR6, RZ ;  /* 0x0000000622227c10 */ /* 0x000fe4000ff1e0ff */
[----:B------:R-:W-:-:S03]  /*02e0*/  IADD3 R20, P1, PT, R20, UR6, RZ ;  /* 0x0000000614147c10 */ /* 0x000fc6000ff3e0ff */
[----:B------:R-:W-:Y:S02]  /*02f0*/  IMAD.X R35, RZ, RZ, UR7, P0 ;  /* 0x00000007ff237e24 */ /* 0x000fe400080e06ff */
[----:B------:R-:W-:-:S03]  /*0300*/  IMAD.X R21, RZ, RZ, UR7, P1 ;  /* 0x00000007ff157e24 */ /* 0x000fc600088e06ff */
[----:B------:R1:W5:Y:S04]  /*0310*/  LDG.E.U8 R34, desc[UR8][R34.64] ;  /* 0x0000000822227981 */ /* 0x000368000c1e1100 */
[----:B------:R1:W5:Y:S01]  /*0320*/  LDG.E.U8 R9, desc[UR8][R20.64] ;  /* 0x0000000814097981 */ /* 0x000362000c1e1100 */
[----:B------:R-:W-:Y:S01]  /*0330*/  IMAD R30, R8, R10, -R10 ;  /* 0x0000000a081e7224 */ /* 0x000fe200078e0a0a */
[----:B------:R-:W-:Y:S01]  /*0340*/  BSSY.RECONVERGENT B0, `(.L_x_102) ;  /* 0x000000b000007945 */ /* 0x000fe20003800200 */
[----:B------:R-:W-:Y:S01]  /*0350*/  VIADD R32, R32, 0x1 ;  /* 0x0000000120207836 */ /* 0x000fe20000000000 */
[----:B------:R-:W-:Y:S01]  /*0360*/  MOV R10, 0x3f0 ;  /* 0x000003f0000a7802 */ /* 0x000fe20000000f00 */
[----:B------:R-:W-:Y:S01]  /*0370*/  IMAD.IADD R30, R13, 0x1, R30 ;  /* 0x000000010d1e7824 */ /* 0x000fe200078e021e */
[----:B------:R-:W-:Y:S01]  /*0380*/  UMOV UR4, URZ ;  /* 0x000000ff00047c82 */ /* 0x000fe20008000000 */
[----:B------:R-:W-:Y:S01]  /*0390*/  UMOV UR5, 0x40000000 ;  /* 0x4000000000057882 */ /* 0x000fe20000000000 */
[----:B--2---:R-:W-:-:S04]  /*03a0*/  IADD3 R11, PT, PT, R4, -R11, RZ ;  /* 0x8000000b040b7210 */ /* 0x004fc80007ffe0ff */
[----:B---3--:R-:W0:Y:S02]  /*03b0*/  I2F.F64 R14, R11 ;  /* 0x0000000b000e7312 */ /* 0x008e240000201c00 */
[----:B0-----:R-:W-:-:S10]  /*03c0*/  DADD R14, -RZ, |R14| ;  /* 0x00000000ff0e7229 */ /* 0x001fd4000000050e */
[----:B-1----:R-:W-:-:S07]  /*03d0*/  IMAD.MOV.U32 R31, RZ, RZ, R15 ;  /* 0x000000ffff1f7224 */ /* 0x002fce00078e000f */
[----:B-----5:R-:W-:Y:S05]  /*03e0*/  CALL.REL.NOINC `($_Z24createLastRowGraphKernelPhPjS0_S0_jjm$__internal_accurate_pow) ;  /* 0x0000001000807944 */ /* 0x020fea0003c00000 */
[----:B------:R-:W-:Y:S05]  /*03f0*/  BSYNC.RECONVERGENT B0 ;  /* 0x0000000000007941 */ /* 0x000fea0003800200 */
.L_x_102:
        /* <DEDUP_REMOVED lines=9> */
[----:B------:R-:W-:-:S03]  /*0490*/  FSEL R35, R13, 1.875, P1 ;  /* 0x3ff000000d237808 */ /* 0x000fc60000800000 */
[----:B------:R-:W-:-:S07]  /*04a0*/  IMAD.MOV.U32 R31, RZ, RZ, R15 ;  /* 0x000000ffff1f7224 */ /* 0x000fce00078e000f */
[----:B------:R-:W-:Y:S05]  /*04b0*/  CALL.REL.NOINC `($_Z24createLastRowGraphKernelPhPjS0_S0_jjm$__internal_accurate_pow) ;  /* 0x00000010004c7944 */ /* 0x000fea0003c00000 */
[----:B------:R-:W-:Y:S05]  /*04c0*/  BSYNC.RECONVERGENT B0 ;  /* 0x0000000000007941 */ /* 0x000fea0003800200 */
.L_x_103:
        /* <DEDUP_REMOVED lines=10> */
[----:B------:R-:W-:Y:S01]  /*0570*/  IMAD.MOV.U32 R31, RZ, RZ, R15 ;  /* 0x000000ffff1f7224 */ /* 0x000fe200078e000f */
[----:B------:R-:W-:-:S09]  /*0580*/  MOV R10, 0x5a0 ;  /* 0x000005a0000a7802 */ /* 0x000fd20000000f00 */
[----:B------:R-:W-:Y:S05]  /*0590*/  CALL.REL.NOINC `($_Z24createLastRowGraphKernelPhPjS0_S0_jjm$__internal_accurate_pow) ;  /* 0x0000001000147944 */ /* 0x000fea0003c00000 */
[----:B------:R-:W-:Y:S05]  /*05a0*/  BSYNC.RECONVERGENT B0 ;  /* 0x0000000000007941 */ /* 0x000fea0003800200 */
.L_x_104:
        /* <DEDUP_REMOVED lines=26> */
[----:B------:R-:W-:Y:S05]  /*0750*/  CALL.REL.NOINC `($__internal_3_$__cuda_sm20_dsqrt_rn_f64_mediumpath_v1) ;  /* 0x0000000c00007944 */ /* 0x000fea0003c00000 */
.L_x_106:
[----:B------:R-:W-:Y:S05]  /*0760*/  BSYNC.RECONVERGENT B0 ;  /* 0x0000000000007941 */ /* 0x000fea0003800200 */
.L_x_105:
[----:B------:R-:W-:Y:S01]  /*0770*/  DMUL R20, R20, 8 ;  /* 0x4020000014147828 */ /* 0x000fe20000000000 */
[----:B------:R-:W-:Y:S01]  /*0780*/  IMAD.MOV.U32 R15, RZ, RZ, 0x3fe00000 ;  /* 0x3fe00000ff0f7424 */ /* 0x000fe200078e00ff */
[----:B------:R-:W-:Y:S01]  /*0790*/  MOV R14, RZ ;  /* 0x000000ff000e7202 */ /* 0x000fe20000000f00 */
[----:B------:R-:W0:Y:S01]  /*07a0*/  LDC.64 R12, c[0x0][0x398] ;  /* 0x0000e600ff0c7b82 */ /* 0x000e220000000a00 */
[----:B------:R-:W1:Y:S01]  /*07b0*/  LDCU.64 UR6, c[0x0][0x380] ;  /* 0x00007000ff0677ac */ /* 0x000e620008000a00 */
[----:B------:R-:W-:Y:S02]  /*07c0*/  VIADD R18, R6, 0x3 ;  /* 0x0000000306127836 */ /* 0x000fe40000000000 */
[----:B------:R-:W-:-:S03]  /*07d0*/  VIADD R9, R5, 0xffffffff ;  /* 0xffffffff05097836 */ /* 0x000fc60000000000 */
[----:B------:R-:W-:Y:S01]  /*07e0*/  LOP3.LUT R15, R15, 0x80000000, R21, 0xb8, !PT ;  /* 0x800000000f0f7812 */ /* 0x000fe200078eb815 */
[----:B------:R-:W2:Y:S05]  /*07f0*/  LDC.64 R10, c[0x0][0x390] ;  /* 0x0000e400ff0a7b82 */ /* 0x000eaa0000000a00 */
[----:B------:R-:W-:Y:S01]  /*0800*/  DADD.RZ R14, R20, R14 ;  /* 0x00000000140e7229 */ /* 0x000fe2000000c00e */
[----:B-1----:R-:W-:-:S09]  /*0810*/  IADD3 R18, P0, PT, R18, UR6, RZ ;  /* 0x0000000612127c10 */ /* 0x002fd2000ff1e0ff */
        /* <DEDUP_REMOVED lines=19> */
[----:B0-----:R-:W-:-:S10]  /*0950*/  DADD R14, -RZ, |R12| ;  /* 0x00000000ff0e7229 */ /* 0x001fd4000000050c */
[----:B-1----:R-:W-:-:S07]  /*0960*/  IMAD.MOV.U32 R31, RZ, RZ, R15 ;  /* 0x000000ffff1f7224 */ /* 0x002fce00078e000f */
[----:B-----5:R-:W-:Y:S05]  /*0970*/  CALL.REL.NOINC `($_Z24createLastRowGraphKernelPhPjS0_S0_jjm$__internal_accurate_pow) ;  /* 0x0000000c001c7944 */ /* 0x020fea0003c00000 */
[----:B------:R-:W-:Y:S05]  /*0980*/  BSYNC.RECONVERGENT B0 ;  /* 0x0000000000007941 */ /* 0x000fea0003800200 */
.L_x_107:
        /* <DEDUP_REMOVED lines=13> */
.L_x_108:
        /* <DEDUP_REMOVED lines=9> */
[----:B------:R-:W-:-:S06]  /*0af0*/  FSEL R13, R13, 1.875, P1 ;  /* 0x3ff000000d0d7808 */ /* 0x000fcc0000800000 */
[----:B------:R-:W-:Y:S01]  /*0b00*/  DADD R32, R32, R12 ;  /* 0x0000000020207229 */ /* 0x000fe2000000000c */
[----:B------:R-:W-:-:S10]  /*0b10*/  IMAD.MOV.U32 R31, RZ, RZ, R15 ;  /* 0x000000ffff1f7224 */ /* 0x000fd400078e000f */
[----:B------:R-:W-:Y:S05]  /*0b20*/  CALL.REL.NOINC `($_Z24createLastRowGraphKernelPhPjS0_S0_jjm$__internal_accurate_pow) ;  /* 0x0000000800b07944 */ /* 0x000fea0003c00000 */
[----:B------:R-:W-:Y:S05]  /*0b30*/  BSYNC.RECONVERGENT B0 ;  /* 0x0000000000007941 */ /* 0x000fea0003800200 */
.L_x_109:
        /* <DEDUP_REMOVED lines=27> */
.L_x_111:
[----:B------:R-:W-:Y:S05]  /*0cf0*/  BSYNC.RECONVERGENT B0 ;  /* 0x0000000000007941 */ /* 0x000fea0003800200 */
.L_x_110:
[----:B------:R-:W0:Y:S01]  /*0d00*/  LDC R17, c[0x0][0x3a8] ;  /* 0x0000ea00ff117b82 */ /* 0x000e220000000800 */
[----:B------:R-:W-:Y:S01]  /*0d10*/  DMUL R20, R20, 8 ;  /* 0x4020000014147828 */ /* 0x000fe20000000000 */
[----:B------:R-:W-:Y:S01]  /*0d20*/  MOV R15, 0x3fe00000 ;  /* 0x3fe00000000f7802 */ /* 0x000fe20000000f00 */
[----:B------:R-:W-:Y:S01]  /*0d30*/  IMAD.MOV.U32 R14, RZ, RZ, RZ ;  /* 0x000000ffff0e7224 */ /* 0x000fe200078e00ff */
[----:B------:R-:W1:Y:S04]  /*0d40*/  LDCU.64 UR6, c[0x0][0x380] ;  /* 0x00007000ff0677ac */ /* 0x000e680008000a00 */
[----:B------:R-:W2:Y:S03]  /*0d50*/  LDC.64 R12, c[0x0][0x398] ;  /* 0x0000e600ff0c7b82 */ /* 0x000ea60000000a00 */
[----:B------:R-:W-:-:S05]  /*0d60*/  LOP3.LUT R15, R15, 0x80000000, R21, 0xb8, !PT ;  /* 0x800000000f0f7812 */ /* 0x000fca00078eb815 */
[----:B------:R-:W3:Y:S01]  /*0d70*/  LDC.64 R10, c[0x0][0x390] ;  /* 0x0000e400ff0a7b82 */ /* 0x000ee20000000a00 */
[----:B------:R-:W-:Y:S01]  /*0d80*/  DADD.RZ R14, R20, R14 ;  /* 0x00000000140e7229 */ /* 0x000fe2000000c00e */
[----:B0-----:R-:W-:-:S09]  /*0d90*/  IMAD R8, R8, R17, -R17 ;  /* 0x0000001108087224 */ /* 0x001fd200078e0a11 */
[----:B------:R-:W0:Y:S01]  /*0da0*/  F2I.U32.F64.TRUNC R15, R14 ;  /* 0x0000000e000f7311 */ /* 0x000e22000030d000 */
[----:B------:R-:W-:Y:S02]  /*0db0*/  IMAD.IADD R8, R7, 0x1, R8 ;  /* 0x0000000107087824 */ /* 0x000fe400078e0208 */
[----:B--2---:R-:W-:-:S03]  /*0dc0*/  IMAD.WIDE.U32 R12, R9, 0x4, R12 ;  /* 0x00000004090c7825 */ /* 0x004fc600078e000c */
[----:B-1----:R-:W-:-:S05]  /*0dd0*/  IADD3 R16, P0, PT, R8, UR6, RZ ;  /* 0x0000000608107c10 */ /* 0x002fca000ff1e0ff */
        /* <DEDUP_REMOVED lines=14> */
[----:B0-----:R-:W-:Y:S01]  /*0ec0*/  MOV R10, 0xf20 ;  /* 0x00000f20000a7802 */ /* 0x001fe20000000f00 */
[----:B--2---:R-:W-:-:S04]  /*0ed0*/  IMAD.IADD R4, R4, 0x1, -R17 ;  /* 0x0000000104047824 */ /* 0x004fc800078e0a11 */
[----:B------:R-:W0:Y:S02]  /*0ee0*/  I2F.F64 R8, R4 ;  /* 0x0000000400087312 */ /* 0x000e240000201c00 */
[----:B0-----:R-:W-:-:S10]  /*0ef0*/  DADD R14, -RZ, |R8| ;  /* 0x00000000ff0e7229 */ /* 0x001fd40000000508 */
[----:B-1----:R-:W-:-:S07]  /*0f00*/  IMAD.MOV.U32 R31, RZ, RZ, R15 ;  /* 0x000000ffff1f7224 */ /* 0x002fce00078e000f */
[----:B-----5:R-:W-:Y:S05]  /*0f10*/  CALL.REL.NOINC `($_Z24createLastRowGraphKernelPhPjS0_S0_jjm$__internal_accurate_pow) ;  /* 0x0000000400b47944 */ /* 0x020fea0003c00000 */
[----:B------:R-:W-:Y:S05]  /*0f20*/  BSYNC.RECONVERGENT B0 ;  /* 0x0000000000007941 */ /* 0x000fea0003800200 */
.L_x_112:
        /* <DEDUP_REMOVED lines=13> */
.L_x_113:
        /* <DEDUP_REMOVED lines=8> */
[----:B------:R-:W-:Y:S02]  /*1080*/  FSEL R3, R13, 1.875, P1 ;  /* 0x3ff000000d037808 */ /* 0x000fe40000800000 */
[----:B------:R-:W-:-:S04]  /*1090*/  MOV R10, 0x10d0 ;  /* 0x000010d0000a7802 */ /* 0x000fc80000000f00 */
[----:B------:R-:W-:Y:S01]  /*10a0*/  DADD R8, R8, R2 ;  /* 0x0000000008087229 */ /* 0x000fe20000000002 */
[----:B------:R-:W-:-:S10]  /*10b0*/  IMAD.MOV.U32 R31, RZ, RZ, R15 ;  /* 0x000000ffff1f7224 */ /* 0x000fd400078e000f */
[----:B------:R-:W-:Y:S05]  /*10c0*/  CALL.REL.NOINC `($_Z24createLastRowGraphKernelPhPjS0_S0_jjm$__internal_accurate_pow) ;  /* 0x0000000400487944 */ /* 0x000fea0003c00000 */
[----:B------:R-:W-:Y:S05]  /*10d0*/  BSYNC.RECONVERGENT B0 ;  /* 0x0000000000007941 */ /* 0x000fea0003800200 */
.L_x_114:
        /* <DEDUP_REMOVED lines=27> */
[----:B------:R-:W-:Y:S01]  /*1290*/  MOV R6, R20 ;  /* 0x0000001400067202 */ /* 0x000fe20000000f00 */
[----:B------:R-:W-:-:S07]  /*12a0*/  IMAD.MOV.U32 R7, RZ, RZ, R21 ;  /* 0x000000ffff077224 */ /* 0x000fce00078e0015 */
.L_x_116:
[----:B------:R-:W-:Y:S05]  /*12b0*/  BSYNC.RECONVERGENT B0 ;  /* 0x0000000000007941 */ /* 0x000fea0003800200 */
.L_x_115:
        /* <DEDUP_REMOVED lines=10> */
        .weak           $__internal_3_$__cuda_sm20_dsqrt_rn_f64_mediumpath_v1
        .type           $__internal_3_$__cuda_sm20_dsqrt_rn_f64_mediumpath_v1,@function
        .size           $__internal_3_$__cuda_sm20_dsqrt_rn_f64_mediumpath_v1,($_Z24createLastRowGraphKernelPhPjS0_S0_jjm$__internal_accurate_pow - $__internal_3_$__cuda_sm20_dsqrt_rn_f64_mediumpath_v1)
$__internal_3_$__cuda_sm20_dsqrt_rn_f64_mediumpath_v1:
[----:B------:R-:W-:Y:S01]  /*1360*/  ISETP.GE.U32.AND P0, PT, R20, -0x3400000, PT ;  /* 0xfcc000001400780c */ /* 0x000fe20003f06070 */
[----:B------:R-:W-:-:S12]  /*1370*/  BSSY.RECONVERGENT B1, `(.L_x_117) ;  /* 0x0000023000017945 */ /* 0x000fd80003800200 */
        /* <DEDUP_REMOVED lines=9> */
.L_x_118:
        /* <DEDUP_REMOVED lines=9> */
[----:B------:R-:W-:Y:S01]  /*14a0*/  MOV R10, RZ ;  /* 0x000000ff000a7202 */ /* 0x000fe20000000f00 */
[----:B------:R-:W-:Y:S02]  /*14b0*/  IMAD.MOV.U32 R16, RZ, RZ, 0x0 ;  /* 0x00000000ff107424 */ /* 0x000fe400078e00ff */
[----:B------:R-:W-:Y:S02]  /*14c0*/  IMAD.MOV.U32 R17, RZ, RZ, 0x3fd80000 ;  /* 0x3fd80000ff117424 */ /* 0x000fe400078e00ff */
        /* <DEDUP_REMOVED lines=12> */
.L_x_120:
[----:B------:R-:W-:-:S11]  /*1590*/  DADD R10, R18, R18 ;  /* 0x00000000120a7229 */ /* 0x000fd60000000012 */
.L_x_119:
[----:B------:R-:W-:Y:S05]  /*15a0*/  BSYNC.RECONVERGENT B1 ;  /* 0x0000000000017941 */ /* 0x000fea0003800200 */
.L_x_117:
[----:B------:R-:W-:Y:S01]  /*15b0*/  MOV R13, 0x0 ;  /* 0x00000000000d7802 */ /* 0x000fe20000000f00 */
[----:B------:R-:W-:Y:S02]  /*15c0*/  IMAD.MOV.U32 R20, RZ, RZ, R10 ;  /* 0x000000ffff147224 */ /* 0x000fe400078e000a */
[----:B------:R-:W-:Y:S01]  /*15d0*/  IMAD.MOV.U32 R21, RZ, RZ, R11 ;  /* 0x000000ffff157224 */ /* 0x000fe200078e000b */
[----:B------:R-:W-:Y:S06]  /*15e0*/  RET.REL.NODEC R12 `(_Z24createLastRowGraphKernelPhPjS0_S0_jjm) ;  /* 0xffffffe80c847950 */ /* 0x000fec0003c3ffff */
        .type           $_Z24createLastRowGraphKernelPhPjS0_S0_jjm$__internal_accurate_pow,@function
        .size           $_Z24createLastRowGraphKernelPhPjS0_S0_jjm$__internal_accurate_pow,(.L_x_194 - $_Z24createLastRowGraphKernelPhPjS0_S0_jjm$__internal_accurate_pow)
$_Z24createLastRowGraphKernelPhPjS0_S0_jjm$__internal_accurate_pow:
        /* <DEDUP_REMOVED lines=12> */
[----:B------:R-:W-:Y:S02]  /*16b0*/  @!P0 IMAD.MOV.U32 R14, RZ, RZ, R12 ;  /* 0x000000ffff0e8224 */ /* 0x000fe400078e000c */
[----:B------:R-:W-:Y:S01]  /*16c0*/  IMAD.MOV.U32 R13, RZ, RZ, 0x43300000 ;  /* 0x43300000ff0d7424 */ /* 0x000fe200078e00ff */
[----:B------:R-:W-:Y:S01]  /*16d0*/  LOP3.LUT R15, R15, 0x800fffff, RZ, 0xc0, !PT ;  /* 0x800fffff0f0f7812 */ /* 0x000fe200078ec0ff */
[----:B------:R-:W-:Y:S02]  /*16e0*/  IMAD.MOV.U32 R16, RZ, RZ, R14 ;  /* 0x000000ffff107224 */ /* 0x000fe400078e000e */
[----:B------:R-:W-:Y:S01]  /*16f0*/  IMAD.MOV.U32 R14, RZ, RZ, RZ ;  /* 0x000000ffff0e7224 */ /* 0x000fe200078e00ff */
[----:B------:R-:W-:-:S04]  /*1700*/  LOP3.LUT R15, R15, 0x3ff00000, RZ, 0xfc, !PT ;  /* 0x3ff000000f0f7812 */ /* 0x000fc800078efcff */
[----:B------:R-:W-:Y:S01]  /*1710*/  ISETP.GE.U32.AND P1, PT, R15, 0x3ff6a09f, PT ;  /* 0x3ff6a09f0f00780c */ /* 0x000fe20003f26070 */
[----:B------:R-:W-:-:S12]  /*1720*/  IMAD.MOV.U32 R17, RZ, RZ, R15 ;  /* 0x000000ffff117224 */ /* 0x000fd800078e000f */
[----:B------:R-:W-:-:S05]  /*1730*/  @P1 VIADD R12, R17, 0xfff00000 ;  /* 0xfff00000110c1836 */ /* 0x000fca0000000000 */
[----:B------:R-:W-:Y:S01]  /*1740*/  @P1 MOV R17, R12 ;  /* 0x0000000c00111202 */ /* 0x000fe20000000f00 */
[C---:B------:R-:W-:Y:S01]  /*1750*/  VIADD R12, R31.reuse, 0xfffffc01 ;  /* 0xfffffc011f0c7836 */ /* 0x040fe20000000000 */
[----:B------:R-:W-:-:S04]  /*1760*/  @P1 IADD3 R12, PT, PT, R31, -0x3fe, RZ ;  /* 0xfffffc021f0c1810 */ /* 0x000fc80007ffe0ff */
[C---:B------:R-:W-:Y:S01]  /*1770*/  DADD R22, R16.reuse, 1 ;  /* 0x3ff0000010167429 */ /* 0x040fe20000000000 */
[----:B------:R-:W-:Y:S01]  /*1780*/  LOP3.LUT R12, R12, 0x80000000, RZ, 0x3c, !PT ;  /* 0x800000000c0c7812 */ /* 0x000fe200078e3cff */
        /* <DEDUP_REMOVED lines=31> */
[----:B------:R-:W-:-:S03]  /*1980*/  DMUL R28, R14, R20 ;  /* 0x000000140e1c7228 */ /* 0x000fc60000000000 */
[----:B------:R-:W-:-:S08]  /*1990*/  DFMA R16, R26, R24, UR6 ;  /* 0x000000061a107e2b */ /* 0x000fd00008000018 */
[----:B------:R-:W-:Y:S01]  /*19a0*/  DADD R22, -R16, UR6 ;  /* 0x0000000610167e29 */ /* 0x000fe20008000100 */
[----:B------:R-:W-:Y:S01]  /*19b0*/  UMOV UR6, 0xb9e7b0 ;  /* 0x00b9e7b000067882 */ /* 0x000fe20000000000 */
[----:B------:R-:W-:-:S06]  /*19c0*/  UMOV UR7, 0x3c46a4cb ;  /* 0x3c46a4cb00077882 */ /* 0x000fcc0000000000 */
[----:B------:R-:W-:Y:S02]  /*19d0*/  DFMA R22, R26, R24, R22 ;  /* 0x000000181a16722b */ /* 0x000fe40000000016 */
[----:B------:R-:W-:Y:S01]  /*19e0*/  DFMA R24, R14, R14, -R20 ;  /* 0x0000000e0e18722b */ /* 0x000fe20000000814 */
[----:B------:R-:W-:Y:S02]  /*19f0*/  VIADD R27, R19, 0x100000 ;  /* 0x00100000131b7836 */ /* 0x000fe40000000000 */
[----:B------:R-:W-:-:S06]  /*1a00*/  IMAD.MOV.U32 R26, RZ, RZ, R18 ;  /* 0x000000ffff1a7224 */ /* 0x000fcc00078e0012 */
[----:B------:R-:W-:Y:S02]  /*1a10*/  DFMA R24, R14, R26, R24 ;  /* 0x0000001a0e18722b */ /* 0x000fe40000000018 */
        /* <DEDUP_REMOVED lines=103> */
.L_x_121:
[----:B------:R-:W-:Y:S01]  /*2090*/  DFMA R16, R16, R18, R18 ;  /* 0x000000121010722b */ /* 0x000fe20000000012 */
[----:B------:R-:W-:Y:S01]  /*20a0*/  IMAD.MOV.U32 R14, RZ, RZ, R10 ;  /* 0x000000ffff0e7224 */ /* 0x000fe200078e000a */
[----:B------:R-:W-:Y:S01]  /*20b0*/  DSETP.NEU.AND P0, PT, |R18|, +INF , PT ;  /* 0x7ff000001200742a */ /* 0x000fe20003f0d200 */
[----:B------:R-:W-:-:S07]  /*20c0*/  IMAD.MOV.U32 R15, RZ, RZ, 0x0 ;  /* 0x00000000ff0f7424 */ /* 0x000fce00078e00ff */
[----:B------:R-:W-:Y:S02]  /*20d0*/  FSEL R12, R18, R16, !P0 ;  /* 0x00000010120c7208 */ /* 0x000fe40004000000 */
[----:B------:R-:W-:Y:S01]  /*20e0*/  FSEL R13, R19, R17, !P0 ;  /* 0x00000011130d7208 */ /* 0x000fe20004000000 */
[----:B------:R-:W-:Y:S06]  /*20f0*/  RET.REL.NODEC R14 `(_Z24createLastRowGraphKernelPhPjS0_S0_jjm) ;  /* 0xffffffdc0ec07950 */ /* 0x000fec0003c3ffff */
.L_x_122:
        /* <DEDUP_REMOVED lines=16> */
.L_x_194:


//--------------------- .text._Z25createFirstRowGraphKernelPhPjS0_S0_jjm --------------------------
	.section	.text._Z25createFirstRowGraphKernelPhPjS0_S0_jjm,"ax",@progbits
	.align	128
        .global         _Z25createFirstRowGraphKernelPhPjS0_S0_jjm
        .type           _Z25createFirstRowGraphKernelPhPjS0_S0_jjm,@function
        .size           _Z25createFirstRowGraphKernelPhPjS0_S0_jjm,(.L_x_196 - _Z25createFirstRowGraphKernelPhPjS0_S0_jjm)
        .other          _Z25createFirstRowGraphKernelPhPjS0_S0_jjm,@"STO_CUDA_ENTRY STV_DEFAULT"
_Z25createFirstRowGraphKernelPhPjS0_S0_jjm:
.text._Z25createFirstRowGraphKernelPhPjS0_S0_jjm:
        /* <DEDUP_REMOVED lines=8> */
[----:B------:R-:W0:Y:S01]  /*0080*/  LDCU.64 UR6, c[0x0][0x380] ;  /* 0x00007000ff0677ac */ /* 0x000e220008000a00 */
[----:B------:R-:W1:Y:S01]  /*0090*/  LDC.64 R12, c[0x0][0x388] ;  /* 0x0000e200ff0c7b82 */ /* 0x000e620000000a00 */
[----:B------:R-:W-:Y:S01]  /*00a0*/  IMAD R6, R11, 0x3, RZ ;  /* 0x000000030b067824 */ /* 0x000fe200078e02ff */
[----:B------:R-:W2:Y:S03]  /*00b0*/  LDCU.64 UR8, c[0x0][0x358] ;  /* 0x00006b00ff0877ac */ /* 0x000ea60008000a00 */
[C---:B------:R-:W-:Y:S02]  /*00c0*/  VIADD R5, R6.reuse, 0x1 ;  /* 0x0000000106057836 */ /* 0x040fe40000000000 */
[C---:B------:R-:W-:Y:S01]  /*00d0*/  VIADD R18, R6.reuse, 0x2 ;  /* 0x0000000206127836 */ /* 0x040fe20000000000 */
[----:B------:R-:W3:Y:S01]  /*00e0*/  LDC.64 R14, c[0x0][0x390] ;  /* 0x0000e400ff0e7b82 */ /* 0x000ee20000000a00 */
[----:B0-----:R-:W-:-:S05]  /*00f0*/  IADD3 R8, P0, PT, R6, UR6, RZ ;  /* 0x0000000606087c10 */ /* 0x001fca000ff1e0ff */
[----:B------:R-:W-:Y:S01]  /*0100*/  IMAD.X R9, RZ, RZ, UR7, P0 ;  /* 0x00000007ff097e24 */ /* 0x000fe200080e06ff */
[----:B------:R-:W-:Y:S01]  /*0110*/  IADD3 R16, P0, PT, R5, UR6, RZ ;  /* 0x0000000605107c10 */ /* 0x000fe2000ff1e0ff */
[C---:B------:R-:W-:Y:S02]  /*0120*/  VIADD R20, R6.reuse, 0xfffffffd ;  /* 0xfffffffd06147836 */ /* 0x040fe40000000000 */
[----:B------:R-:W-:Y:S01]  /*0130*/  VIADD R2, R6, 0xffffffff ;  /* 0xffffffff06027836 */ /* 0x000fe20000000000 */
[----:B--2---:R-:W2:Y:S01]  /*0140*/  LDG.E.U8 R4, desc[UR8][R8.64] ;  /* 0x0000000808047981 */ /* 0x004ea2000c1e1100 */
[----:B------:R-:W-:Y:S01]  /*0150*/  IMAD.X R17, RZ, RZ, UR7, P0 ;  /* 0x00000007ff117e24 */ /* 0x000fe200080e06ff */
[----:B------:R-:W-:Y:S02]  /*0160*/  IADD3 R18, P0, PT, R18, UR6, RZ ;  /* 0x0000000612127c10 */ /* 0x000fe4000ff1e0ff */
[----:B------:R-:W-:Y:S01]  /*0170*/  IADD3 R20, P1, PT, R20, UR6, RZ ;  /* 0x0000000614147c10 */ /* 0x000fe2000ff3e0ff */
[----:B-1----:R-:W-:Y:S01]  /*0180*/  IMAD.WIDE.U32 R12, R11, 0x4, R12 ;  /* 0x000000040b0c7825 */ /* 0x002fe200078e000c */
[----:B------:R0:W5:Y:S03]  /*0190*/  LDG.E.U8 R3, desc[UR8][R16.64] ;  /* 0x0000000810037981 */ /* 0x000166000c1e1100 */
[----:B------:R-:W-:-:S02]  /*01a0*/  IMAD.X R19, RZ, RZ, UR7, P0 ;  /* 0x00000007ff137e24 */ /* 0x000fc400080e06ff */
[----:B------:R-:W-:Y:S02]  /*01b0*/  VIADD R23, R11, 0xffffffff ;  /* 0xffffffff0b177836 */ /* 0x000fe40000000000 */
[----:B---3--:R-:W-:Y:S01]  /*01c0*/  IMAD.WIDE.U32 R14, R2, 0x4, R14 ;  /* 0x00000004020e7825 */ /* 0x008fe200078e000e */
[----:B------:R1:W5:Y:S03]  /*01d0*/  LDG.E.U8 R0, desc[UR8][R18.64] ;  /* 0x0000000812007981 */ /* 0x000366000c1e1100 */
[----:B------:R-:W-:Y:S01]  /*01e0*/  IMAD.X R21, RZ, RZ, UR7, P1 ;  /* 0x00000007ff157e24 */ /* 0x000fe200088e06ff */
[----:B------:R3:W-:Y:S04]  /*01f0*/  STG.E desc[UR8][R12.64], R2 ;  /* 0x000000020c007986 */ /* 0x0007e8000c101908 */
[----:B------:R1:W-:Y:S04]  /*0200*/  STG.E desc[UR8][R14.64], R23 ;  /* 0x000000170e007986 */ /* 0x0003e8000c101908 */
[----:B------:R-:W2:Y:S01]  /*0210*/  LDG.E.U8 R9, desc[UR8][R20.64] ;  /* 0x0000000814097981 */ /* 0x000ea2000c1e1100 */
[----:B------:R-:W-:Y:S01]  /*0220*/  VIADD R30, R6, 0xfffffffe ;  /* 0xfffffffe061e7836 */ /* 0x000fe20000000000 */
[----:B0-----:R-:W-:-:S04]  /*0230*/  IADD3 R16, P1, PT, R2, UR6, RZ ;  /* 0x0000000602107c10 */ /* 0x001fc8000ff3e0ff */
[----:B------:R-:W-:Y:S02]  /*0240*/  IADD3 R30, P0, PT, R30, UR6, RZ ;  /* 0x000000061e1e7c10 */ /* 0x000fe4000ff1e0ff */
[----:B------:R-:W-:-:S03]  /*0250*/  IADD3.X R17, PT, PT, RZ, UR7, RZ, P1, !PT ;  /* 0x00000007ff117c10 */ /* 0x000fc60008ffe4ff */
[----:B------:R-:W-:Y:S02]  /*0260*/  IMAD.X R31, RZ, RZ, UR7, P0 ;  /* 0x00000007ff1f7e24 */ /* 0x000fe400080e06ff */
[----:B------:R1:W5:Y:S04]  /*0270*/  LDG.E.U8 R7, desc[UR8][R16.64] ;  /* 0x0000000810077981 */ /* 0x000368000c1e1100 */
[----:B------:R1:W5:Y:S01]  /*0280*/  LDG.E.U8 R30, desc[UR8][R30.64] ;  /* 0x000000081e1e7981 */ /* 0x000362000c1e1100 */
[----:B------:R-:W-:Y:S01]  /*0290*/  BSSY.RECONVERGENT B0, `(.L_x_123) ;  /* 0x000000a000007945 */ /* 0x000fe20003800200 */
[----:B------:R-:W-:Y:S01]  /*02a0*/  MOV R8, 0x330 ;  /* 0x0000033000087802 */ /* 0x000fe20000000f00 */
[C---:B------:R-:W-:Y:S01]  /*02b0*/  VIADD R10, R11.reuse, 0x1 ;  /* 0x000000010b0a7836 */ /* 0x040fe20000000000 */
[----:B------:R-:W-:Y:S01]  /*02c0*/  UMOV UR4, URZ ;  /* 0x000000ff00047c82 */ /* 0x000fe20008000000 */
[----:B------:R-:W-:Y:S01]  /*02d0*/  VIADD R11, R11, UR5 ;  /* 0x000000050b0b7c36 */ /* 0x000fe20008000000 */
[----:B------:R-:W-:Y:S01]  /*02e0*/  UMOV UR5, 0x40000000 ;  /* 0x4000000000057882 */ /* 0x000fe20000000000 */
[----:B--2---:R-:W-:-:S04]  /*02f0*/  IMAD.IADD R9, R4, 0x1, -R9 ;  /* 0x0000000104097824 */ /* 0x004fc800078e0a09 */
[----:B---3--:R-:W0:Y:S02]  /*0300*/  I2F.F64 R12, R9 ;  /* 0x00000009000c7312 */ /* 0x008e240000201c00 */
[----:B01----:R-:W-:-:S11]  /*0310*/  DADD R20, -RZ, |R12| ;  /* 0x00000000ff147229 */ /* 0x003fd6000000050c */
[----:B-----5:R-:W-:Y:S05]  /*0320*/  CALL.REL.NOINC `($_Z25createFirstRowGraphKernelPhPjS0_S0_jjm$__internal_accurate_pow) ;  /* 0x0000001000707944 */ /* 0x020fea0003c00000 */
[----:B------:R-:W-:Y:S05]  /*0330*/  BSYNC.RECONVERGENT B0 ;  /* 0x0000000000007941 */ /* 0x000fea0003800200 */
.L_x_123:
        /* <DEDUP_REMOVED lines=10> */
[----:B------:R-:W-:Y:S05]  /*03e0*/  CALL.REL.NOINC `($_Z25createFirstRowGraphKernelPhPjS0_S0_jjm$__internal_accurate_pow) ;  /* 0x0000001000407944 */ /* 0x000fea0003c00000 */
[----:B------:R-:W-:Y:S05]  /*03f0*/  BSYNC.RECONVERGENT B0 ;  /* 0x0000000000007941 */ /* 0x000fea0003800200 */
.L_x_124:
        /* <DEDUP_REMOVED lines=11> */
[----:B------:R-:W-:Y:S05]  /*04b0*/  CALL.REL.NOINC `($_Z25createFirstRowGraphKernelPhPjS0_S0_jjm$__internal_accurate_pow) ;  /* 0x00000010000c7944 */ /* 0x000fea0003c00000 */
[----:B------:R-:W-:Y:S05]  /*04c0*/  BSYNC.RECONVERGENT B0 ;  /* 0x0000000000007941 */ /* 0x000fea0003800200 */
.L_x_125:
        /* <DEDUP_REMOVED lines=26> */
[----:B------:R-:W-:Y:S05]  /*0670*/  CALL.REL.NOINC `($__internal_4_$__cuda_sm20_dsqrt_rn_f64_mediumpath_v1) ;  /* 0x0000000800f07944 */ /* 0x000fea0003c00000 */
.L_x_127:
[----:B------:R-:W-:Y:S05]  /*0680*/  BSYNC.RECONVERGENT B0 ;  /* 0x0000000000007941 */ /* 0x000fea0003800200 */
.L_x_126:
[----:B------:R-:W-:Y:S01]  /*0690*/  DMUL R16, R16, 8 ;  /* 0x4020000010107828 */ /* 0x000fe20000000000 */
[----:B------:R-:W-:Y:S01]  /*06a0*/  IMAD.MOV.U32 R9, RZ, RZ, 0x3fe00000 ;  /* 0x3fe00000ff097424 */ /* 0x000fe200078e00ff */
[----:B------:R-:W0:Y:S01]  /*06b0*/  LDC.64 R12, c[0x0][0x398] ;  /* 0x0000e600ff0c7b82 */ /* 0x000e220000000a00 */
[----:B------:R-:W-:Y:S01]  /*06c0*/  IMAD.MOV.U32 R8, RZ, RZ, RZ ;  /* 0x000000ffff087224 */ /* 0x000fe200078e00ff */
[----:B------:R-:W1:Y:S06]  /*06d0*/  LDCU.64 UR6, c[0x0][0x380] ;  /* 0x00007000ff0677ac */ /* 0x000e6c0008000a00 */
[----:B------:R-:W-:Y:S01]  /*06e0*/  LOP3.LUT R9, R9, 0x80000000, R17, 0xb8, !PT ;  /* 0x8000000009097812 */ /* 0x000fe200078eb811 */
[----:B------:R-:W2:Y:S05]  /*06f0*/  LDC.64 R14, c[0x0][0x390] ;  /* 0x0000e400ff0e7b82 */ /* 0x000eaa0000000a00 */
[----:B------:R-:W-:Y:S01]  /*0700*/  DADD.RZ R8, R16, R8 ;  /* 0x0000000010087229 */ /* 0x000fe2000000c008 */
[----:B------:R-:W-:-:S05]  /*0710*/  VIADD R16, R6, 0x3 ;  /* 0x0000000306107836 */ /* 0x000fca0000000000 */
[----:B-1----:R-:W-:-:S04]  /*0720*/  IADD3 R16, P0, PT, R16, UR6, RZ ;  /* 0x0000000610107c10 */ /* 0x002fc8000ff1e0ff */
[----:B------:R-:W1:Y:S01]  /*0730*/  F2I.U32.F64.TRUNC R9, R8 ;  /* 0x0000000800097311 */ /* 0x000e62000030d000 */
[----:B0-----:R-:W-:-:S04]  /*0740*/  IMAD.WIDE.U32 R12, R2, 0x4, R12 ;  /* 0x00000004020c7825 */ /* 0x001fc800078e000c */
[----:B------:R-:W-:Y:S02]  /*0750*/  IMAD.X R17, RZ, RZ, UR7, P0 ;  /* 0x00000007ff117e24 */ /* 0x000fe400080e06ff */
[C---:B--2---:R-:W-:Y:S01]  /*0760*/  IMAD.WIDE.U32 R14, R6.reuse, 0x4, R14 ;  /* 0x00000004060e7825 */ /* 0x044fe200078e000e */
[----:B-1----:R0:W-:Y:S04]  /*0770*/  STG.E desc[UR8][R12.64], R9 ;  /* 0x000000090c007986 */ /* 0x0021e8000c101908 */
        /* <DEDUP_REMOVED lines=13> */
[----:B0-----:R-:W-:Y:S01]  /*0850*/  DADD R20, -RZ, |R8| ;  /* 0x00000000ff147229 */ /* 0x001fe20000000508 */
[----:B-1----:R-:W-:-:S10]  /*0860*/  MOV R8, 0x880 ;  /* 0x0000088000087802 */ /* 0x002fd40000000f00 */
[----:B-----5:R-:W-:Y:S05]  /*0870*/  CALL.REL.NOINC `($_Z25createFirstRowGraphKernelPhPjS0_S0_jjm$__internal_accurate_pow) ;  /* 0x0000000c001c7944 */ /* 0x020fea0003c00000 */
[----:B------:R-:W-:Y:S05]  /*0880*/  BSYNC.RECONVERGENT B0 ;  /* 0x0000000000007941 */ /* 0x000fea0003800200 */
.L_x_128:
[----:B------:R-:W-:Y:S01]  /*0890*/  IADD3 R9, PT, PT, R3, -R30, RZ ;  /* 0x8000001e03097210 */ /* 0x000fe20007ffe0ff */
[----:B------:R-:W-:Y:S01]  /*08a0*/  BSSY.RECONVERGENT B0, `(.L_x_129) ;  /* 0x000000a000007945 */ /* 0x000fe20003800200 */
[C---:B------:R-:W-:Y:S02]  /*08b0*/  ISETP.NE.AND P0, PT, R2.reuse, RZ, PT ;  /* 0x000000ff0200720c */ /* 0x040fe40003f05270 */
[----:B------:R-:W0:Y:S01]  /*08c0*/  I2F.F64 R14, R9 ;  /* 0x00000009000e7312 */ /* 0x000e220000201c00 */
[----:B------:R-:W-:Y:S02]  /*08d0*/  ISETP.NE.AND P1, PT, R2, 0x1, PT ;  /* 0x000000010200780c */ /* 0x000fe40003f25270 */
[----:B------:R-:W-:-:S08]  /*08e0*/  MOV R8, 0x940 ;  /* 0x0000094000087802 */ /* 0x000fd00000000f00 */
[----:B------:R-:W-:Y:S01]  /*08f0*/  @!P0 CS2R R12, SRZ ;  /* 0x00000000000c8805 */ /* 0x000fe2000001ff00 */
[----:B0-----:R-:W-:-:S05]  /*0900*/  DADD R20, -RZ, |R14| ;  /* 0x00000000ff147229 */ /* 0x001fca000000050e */
[----:B------:R-:W-:Y:S02]  /*0910*/  FSEL R30, R12, RZ, P1 ;  /* 0x000000ff0c1e7208 */ /* 0x000fe40000800000 */
[----:B------:R-:W-:-:S07]  /*0920*/  FSEL R31, R13, 1.875, P1 ;  /* 0x3ff000000d1f7808 */ /* 0x000fce0000800000 */
[----:B------:R-:W-:Y:S05]  /*0930*/  CALL.REL.NOINC `($_Z25createFirstRowGraphKernelPhPjS0_S0_jjm$__internal_accurate_pow) ;  /* 0x0000000800ec7944 */ /* 0x000fea0003c00000 */
[----:B------:R-:W-:Y:S05]  /*0940*/  BSYNC.RECONVERGENT B0 ;  /* 0x0000000000007941 */ /* 0x000fea0003800200 */
.L_x_129:
[C---:B------:R-:W-:Y:S01]  /*0950*/  ISETP.NE.AND P0, PT, R9.reuse, RZ, PT ;  /* 0x000000ff0900720c */ /* 0x040fe20003f05270 */
[----:B------:R-:W-:Y:S01]  /*0960*/  IMAD.IADD R7, R0, 0x1, -R7 ;  /* 0x0000000100077824 */ /* 0x000fe200078e0a07 */
[----:B------:R-:W-:Y:S01]  /*0970*/  ISETP.NE.AND P1, PT, R9, 0x1, PT ;  /* 0x000000010900780c */ /* 0x000fe20003f25270 */
[----:B------:R-:W-:Y:S02]  /*0980*/  BSSY.RECONVERGENT B0, `(.L_x_130) ;  /* 0x0000009000007945 */ /* 0x000fe40003800200 */
[----:B------:R-:W0:Y:S08]  /*0990*/  I2F.F64 R14, R7 ;  /* 0x00000007000e7312 */ /* 0x000e300000201c00 */
[----:B------:R-:W-:-:S06]  /*09a0*/  @!P0 CS2R R12, SRZ ;  /* 0x00000000000c8805 */ /* 0x000fcc000001ff00 */
[----:B------:R-:W-:Y:S01]  /*09b0*/  FSEL R8, R12, RZ, P1 ;  /* 0x000000ff0c087208 */ /* 0x000fe20000800000 */
[----:B0-----:R-:W-:Y:S01]  /*09c0*/  DADD R20, -RZ, |R14| ;  /* 0x00000000ff147229 */ /* 0x001fe2000000050e */
[----:B------:R-:W-:-:S06]  /*09d0*/  FSEL R9, R13, 1.875, P1 ;  /* 0x3ff000000d097808 */ /* 0x000fcc0000800000 */
[----:B------:R-:W-:Y:S01]  /*09e0*/  DADD R30, R30, R8 ;  /* 0x000000001e1e7229 */ /* 0x000fe20000000008 */
[----:B------:R-:W-:-:S10]  /*09f0*/  MOV R8, 0xa10 ;  /* 0x00000a1000087802 */ /* 0x000fd40000000f00 */
[----:B------:R-:W-:Y:S05]  /*0a00*/  CALL.REL.NOINC `($_Z25createFirstRowGraphKernelPhPjS0_S0_jjm$__internal_accurate_pow) ;  /* 0x0000000800b87944 */ /* 0x000fea0003c00000 */
[----:B------:R-:W-:Y:S05]  /*0a10*/  BSYNC.RECONVERGENT B0 ;  /* 0x0000000000007941 */ /* 0x000fea0003800200 */
.L_x_130:
        /* <DEDUP_REMOVED lines=27> */
[----:B------:R-:W-:Y:S02]  /*0bd0*/  IMAD.MOV.U32 R18, RZ, RZ, R20 ;  /* 0x000000ffff127224 */ /* 0x000fe400078e0014 */
[----:B------:R-:W-:Y:S02]  /*0be0*/  IMAD.MOV.U32 R19, RZ, RZ, R21 ;  /* 0x000000ffff137224 */ /* 0x000fe400078e0015 */
[----:B------:R-:W-:-:S07]  /*0bf0*/  IMAD.MOV.U32 R9, RZ, RZ, R15 ;  /* 0x000000ffff097224 */ /* 0x000fce00078e000f */
[----:B------:R-:W-:Y:S05]  /*0c00*/  CALL.REL.NOINC `($__internal_4_$__cuda_sm20_dsqrt_rn_f64_mediumpath_v1) ;  /* 0x00000004008c7944 */ /* 0x000fea0003c00000 */
.L_x_132:
[----:B------:R-:W-:Y:S05]  /*0c10*/  BSYNC.RECONVERGENT B0 ;  /* 0x0000000000007941 */ /* 0x000fea0003800200 */
.L_x_131:
        /* <DEDUP_REMOVED lines=18> */
[----:B------:R-:W-:-:S02]  /*0d40*/  VIADD R2, R2, 0x2 ;  /* 0x0000000202027836 */ /* 0x000fc40000000000 */
[----:B------:R-:W-:-:S03]  /*0d50*/  VIADD R18, R5, UR6 ;  /* 0x0000000605127c36 */ /* 0x000fc60008000000 */
[----:B------:R-:W-:Y:S02]  /*0d60*/  IADD3 R6, P1, PT, R2, UR10, RZ ;  /* 0x0000000a02067c10 */ /* 0x000fe4000ff3e0ff */
[----:B------:R-:W-:-:S03]  /*0d70*/  IADD3 R18, P0, PT, R18, UR10, RZ ;  /* 0x0000000a12127c10 */ /* 0x000fc6000ff1e0ff */
[----:B------:R-:W-:Y:S02]  /*0d80*/  IMAD.X R7, RZ, RZ, UR11, P1 ;  /* 0x0000000bff077e24 */ /* 0x000fe400088e06ff */
[----:B------:R-:W-:-:S04]  /*0d90*/  IMAD.X R19, RZ, RZ, UR11, P0 ;  /* 0x0000000bff137e24 */ /* 0x000fc800080e06ff */
        /* <DEDUP_REMOVED lines=9> */
.L_x_133:
[----:B------:R-:W-:Y:S01]  /*0e30*/  IADD3 R2, PT, PT, R3, -R2, RZ ;  /* 0x8000000203027210 */ /* 0x000fe20007ffe0ff */
[----:B------:R-:W-:Y:S01]  /*0e40*/  BSSY.RECONVERGENT B0, `(.L_x_134) ;  /* 0x000000a000007945 */ /* 0x000fe20003800200 */
[C---:B------:R-:W-:Y:S02]  /*0e50*/  ISETP.NE.AND P0, PT, R4.reuse, RZ, PT ;  /* 0x000000ff0400720c */ /* 0x040fe40003f05270 */
[----:B------:R-:W0:Y:S01]  /*0e60*/  I2F.F64 R8, R2 ;  /* 0x0000000200087312 */ /* 0x000e220000201c00 */
[----:B------:R-:W-:-:S10]  /*0e70*/  ISETP.NE.AND P1, PT, R4, 0x1, PT ;  /* 0x000000010400780c */ /* 0x000fd40003f25270 */
[----:B------:R-:W-:Y:S01]  /*0e80*/  @!P0 CS2R R12, SRZ ;  /* 0x00000000000c8805 */ /* 0x000fe2000001ff00 */
[----:B0-----:R-:W-:-:S05]  /*0e90*/  DADD R20, -RZ, |R8| ;  /* 0x00000000ff147229 */ /* 0x001fca0000000508 */
[----:B------:R-:W-:Y:S02]  /*0ea0*/  FSEL R10, R12, RZ, P1 ;  /* 0x000000ff0c0a7208 */ /* 0x000fe40000800000 */
[----:B------:R-:W-:Y:S02]  /*0eb0*/  FSEL R11, R13, 1.875, P1 ;  /* 0x3ff000000d0b7808 */ /* 0x000fe40000800000 */
[----:B------:R-:W-:-:S07]  /*0ec0*/  MOV R8, 0xee0 ;  /* 0x00000ee000087802 */ /* 0x000fce0000000f00 */
[----:B------:R-:W-:Y:S05]  /*0ed0*/  CALL.REL.NOINC `($_Z25createFirstRowGraphKernelPhPjS0_S0_jjm$__internal_accurate_pow) ;  /* 0x0000000400847944 */ /* 0x000fea0003c00000 */
[----:B------:R-:W-:Y:S05]  /*0ee0*/  BSYNC.RECONVERGENT B0 ;  /* 0x0000000000007941 */ /* 0x000fea0003800200 */
.L_x_134:
        /* <DEDUP_REMOVED lines=11> */
[----:B------:R-:W-:Y:S05]  /*0fa0*/  CALL.REL.NOINC `($_Z25createFirstRowGraphKernelPhPjS0_S0_jjm$__internal_accurate_pow) ;  /* 0x0000000400507944 */ /* 0x000fea0003c00000 */
[----:B------:R-:W-:Y:S05]  /*0fb0*/  BSYNC.RECONVERGENT B0 ;  /* 0x0000000000007941 */ /* 0x000fea0003800200 */
.L_x_135:
        /* <DEDUP_REMOVED lines=26> */
[----:B------:R-:W-:Y:S05]  /*1160*/  CALL.REL.NOINC `($__internal_4_$__cuda_sm20_dsqrt_rn_f64_mediumpath_v1) ;  /* 0x0000000000347944 */ /* 0x000fea0003c00000 */
[----:B------:R-:W-:Y:S02]  /*1170*/  IMAD.MOV.U32 R6, RZ, RZ, R16 ;  /* 0x000000ffff067224 */ /* 0x000fe400078e0010 */
[----:B------:R-:W-:-:S07]  /*1180*/  IMAD.MOV.U32 R7, RZ, RZ, R17 ;  /* 0x000000ffff077224 */ /* 0x000fce00078e0011 */
.L_x_137:
[----:B------:R-:W-:Y:S05]  /*1190*/  BSYNC.RECONVERGENT B0 ;  /* 0x0000000000007941 */ /* 0x000fea0003800200 */
.L_x_136:
        /* <DEDUP_REMOVED lines=10> */
        .weak           $__internal_4_$__cuda_sm20_dsqrt_rn_f64_mediumpath_v1
        .type           $__internal_4_$__cuda_sm20_dsqrt_rn_f64_mediumpath_v1,@function
        .size           $__internal_4_$__cuda_sm20_dsqrt_rn_f64_mediumpath_v1,($_Z25createFirstRowGraphKernelPhPjS0_S0_jjm$__internal_accurate_pow - $__internal_4_$__cuda_sm20_dsqrt_rn_f64_mediumpath_v1)
$__internal_4_$__cuda_sm20_dsqrt_rn_f64_mediumpath_v1:
[----:B------:R-:W-:Y:S01]  /*1240*/  ISETP.GE.U32.AND P0, PT, R12, -0x3400000, PT ;  /* 0xfcc000000c00780c */ /* 0x000fe20003f06070 */
[----:B------:R-:W-:Y:S01]  /*1250*/  BSSY.RECONVERGENT B1, `(.L_x_138) ;  /* 0x0000025000017945 */ /* 0x000fe20003800200 */
[----:B------:R-:W-:Y:S02]  /*1260*/  IMAD.MOV.U32 R17, RZ, RZ, R9 ;  /* 0x000000ffff117224 */ /* 0x000fe400078e0009 */
[----:B------:R-:W-:-:S09]  /*1270*/  IMAD.MOV.U32 R15, RZ, RZ, R13 ;  /* 0x000000ffff0f7224 */ /* 0x000fd200078e000d */
        /* <DEDUP_REMOVED lines=9> */
.L_x_139:
        /* <DEDUP_REMOVED lines=22> */
[----:B------:R-:W-:Y:S01]  /*1470*/  IADD3 R13, PT, PT, R13, -0x3500000, RZ ;  /* 0xfcb000000d0d7810 */ /* 0x000fe20007ffe0ff */
[----:B------:R-:W-:Y:S06]  /*1480*/  BRA `(.L_x_140) ;  /* 0x0000000000047947 */ /* 0x000fec0003800000 */
.L_x_141:
[----:B------:R-:W-:-:S11]  /*1490*/  DADD R12, R30, R30 ;  /* 0x000000001e0c7229 */ /* 0x000fd6000000001e */
.L_x_140:
[----:B------:R-:W-:Y:S05]  /*14a0*/  BSYNC.RECONVERGENT B1 ;  /* 0x0000000000017941 */ /* 0x000fea0003800200 */
.L_x_138:
[----:B------:R-:W-:Y:S02]  /*14b0*/  IMAD.MOV.U32 R9, RZ, RZ, 0x0 ;  /* 0x00000000ff097424 */ /* 0x000fe400078e00ff */
[----:B------:R-:W-:Y:S02]  /*14c0*/  IMAD.MOV.U32 R16, RZ, RZ, R12 ;  /* 0x000000ffff107224 */ /* 0x000fe400078e000c */
[----:B------:R-:W-:Y:S01]  /*14d0*/  IMAD.MOV.U32 R17, RZ, RZ, R13 ;  /* 0x000000ffff117224 */ /* 0x000fe200078e000d */
[----:B------:R-:W-:Y:S06]  /*14e0*/  RET.REL.NODEC R8 `(_Z25createFirstRowGraphKernelPhPjS0_S0_jjm) ;  /* 0xffffffe808c47950 */ /* 0x000fec0003c3ffff */
        .type           $_Z25createFirstRowGraphKernelPhPjS0_S0_jjm$__internal_accurate_pow,@function
        .size           $_Z25createFirstRowGraphKernelPhPjS0_S0_jjm$__internal_accurate_pow,(.L_x_196 - $_Z25createFirstRowGraphKernelPhPjS0_S0_jjm$__internal_accurate_pow)
$_Z25createFirstRowGraphKernelPhPjS0_S0_jjm$__internal_accurate_pow:
        /* <DEDUP_REMOVED lines=28> */
[CC--:B------:R-:W-:Y:S02]  /*16b0*/  DMUL R24, R12.reuse, R12.reuse ;  /* 0x0000000c0c187228 */ /* 0x0c0fe40000000000 */
[----:B------:R-:W-:-:S04]  /*16c0*/  DMUL R20, R12, R12 ;  /* 0x0000000c0c147228 */ /* 0x000fc80000000000 */
        /* <DEDUP_REMOVED lines=53> */
[C---:B------:R-:W-:Y:S02]  /*1a20*/  VIADD R12, R28.reuse, 0xfffffc01 ;  /* 0xfffffc011c0c7836 */ /* 0x040fe40000000000 */
[----:B------:R-:W-:Y:S02]  /*1a30*/  @P1 VIADD R12, R28, 0xfffffc02 ;  /* 0xfffffc021c0c1836 */ /* 0x000fe40000000000 */
[----:B------:R-:W-:-:S03]  /*1a40*/  IMAD.MOV.U32 R13, RZ, RZ, 0x43300000 ;  /* 0x43300000ff0d7424 */ /* 0x000fc600078e00ff */
        /* <DEDUP_REMOVED lines=80> */
[----:B------:R-:W-:Y:S02]  /*1f50*/  @!P1 IMAD R15, R12, 0x100000, R15 ;  /* 0x001000000c0f9824 */ /* 0x000fe400078e020f */
[----:B------:R-:W-:Y:S01]  /*1f60*/  @!P1 IMAD.MOV.U32 R12, RZ, RZ, RZ ;  /* 0x000000ffff0c9224 */ /* 0x000fe200078e00ff */
[----:B------:R-:W-:-:S06]  /*1f70*/  @!P1 LEA R13, R13, 0x3ff00000, 0x14 ;  /* 0x3ff000000d0d9811 */ /* 0x000fcc00078ea0ff */
[----:B------:R-:W-:-:S11]  /*1f80*/  @!P1 DMUL R18, R14, R12 ;  /* 0x0000000c0e129228 */ /* 0x000fd60000000000 */
.L_x_142:
[----:B------:R-:W-:Y:S01]  /*1f90*/  DFMA R16, R16, R18, R18 ;  /* 0x000000121010722b */ /* 0x000fe20000000012 */
[----:B------:R-:W-:Y:S01]  /*1fa0*/  IMAD.MOV.U32 R14, RZ, RZ, R8 ;  /* 0x000000ffff0e7224 */ /* 0x000fe200078e0008 */
[----:B------:R-:W-:Y:S01]  /*1fb0*/  DSETP.NEU.AND P0, PT, |R18|, +INF , PT ;  /* 0x7ff000001200742a */ /* 0x000fe20003f0d200 */
[----:B------:R-:W-:-:S07]  /*1fc0*/  IMAD.MOV.U32 R15, RZ, RZ, 0x0 ;  /* 0x00000000ff0f7424 */ /* 0x000fce00078e00ff */
[----:B------:R-:W-:Y:S02]  /*1fd0*/  FSEL R12, R18, R16, !P0 ;  /* 0x00000010120c7208 */ /* 0x000fe40004000000 */
[----:B------:R-:W-:Y:S01]  /*1fe0*/  FSEL R13, R19, R17, !P0 ;  /* 0x00000011130d7208 */ /* 0x000fe20004000000 */
[----:B------:R-:W-:Y:S06]  /*1ff0*/  RET.REL.NODEC R14 `(_Z25createFirstRowGraphKernelPhPjS0_S0_jjm) ;  /* 0xffffffe00e007950 */ /* 0x000fec0003c3ffff */
.L_x_143:
        /* <DEDUP_REMOVED lines=16> */
.L_x_196:


//--------------------- .text._Z23createCornerGraphKernelPhPjS0_S0_jjm --------------------------
	.section	.text._Z23createCornerGraphKernelPhPjS0_S0_jjm,"ax",@progbits
	.align	128
        .global         _Z23createCornerGraphKernelPhPjS0_S0_jjm
        .type           _Z23createCornerGraphKernelPhPjS0_S0_jjm,@function
        .size           _Z23createCornerGraphKernelPhPjS0_S0_jjm,(.L_x_198 - _Z23createCornerGraphKernelPhPjS0_S0_jjm)
        .other          _Z23createCornerGraphKernelPhPjS0_S0_jjm,@"STO_CUDA_ENTRY STV_DEFAULT"
_Z23createCornerGraphKernelPhPjS0_S0_jjm:
.text._Z23createCornerGraphKernelPhPjS0_S0_jjm:
[----:B------:R-:W-:Y:S01]  /*0000*/  LDC R1, c[0x0][0x37c] ;  /* 0x0000df00ff017b82 */ /* 0x000fe20000000800 */
[----:B------:R-:W0:Y:S07]  /*0010*/  S2R R11, SR_TID.X ;  /* 0x00000000000b7919 */ /* 0x000e2e0000002100 */
[----:B------:R-:W1:Y:S02]  /*0020*/  S2UR UR4, SR_CTAID.X ;  /* 0x00000000000479c3 */ /* 0x000e640000002500 */
[----:B-1----:R-:W-:-:S06]  /*0030*/  USHF.L.U32 UR4, UR4, 0xa, URZ ;  /* 0x0000000a04047899 */ /* 0x002fcc00080006ff */
[----:B0-----:R-:W-:-:S04]  /*0040*/  LOP3.LUT R11, R11, UR4, RZ, 0xfc, !PT ;  /* 0x000000040b0b7c12 */ /* 0x001fc8000f8efcff */
[----:B------:R-:W-:-:S13]  /*0050*/  ISETP.GT.U32.AND P0, PT, R11, 0x3, PT ;  /* 0x000000030b00780c */ /* 0x000fda0003f04070 */
[----:B------:R-:W-:Y:S05]  /*0060*/  @P0 EXIT ;  /* 0x000000000000094d */ /* 0x000fea0003800000 */
[----:B------:R-:W0:Y:S01]  /*0070*/  LDC R13, c[0x0][0x3a4] ;  /* 0x0000e900ff0d7b82 */ /* 0x000e220000000800 */
[C---:B------:R-:W-:Y:S01]  /*0080*/  ISETP.NE.AND P1, PT, R11.reuse, 0x3, PT ;  /* 0x000000030b00780c */ /* 0x040fe20003f25270 */
[----:B------:R-:W1:Y:S01]  /*0090*/  LDCU.64 UR8, c[0x0][0x358] ;  /* 0x00006b00ff0877ac */ /* 0x000e620008000a00 */
[----:B------:R-:W-:Y:S01]  /*00a0*/  ISETP.NE.AND P0, PT, R11, 0x1, PT ;  /* 0x000000010b00780c */ /* 0x000fe20003f05270 */
[----:B------:R-:W-:Y:S01]  /*00b0*/  BSSY.RECONVERGENT B0, `(.L_x_144) ;  /* 0x000001e000007945 */ /* 0x000fe20003800200 */
[C---:B0-----:R-:W-:Y:S02]  /*00c0*/  IMAD R0, R13.reuse, 0x3, RZ ;  /* 0x000000030d007824 */ /* 0x041fe400078e02ff */
[----:B------:R-:W-:Y:S02]  /*00d0*/  VIADD R28, R13, 0xffffffff ;  /* 0xffffffff0d1c7836 */ /* 0x000fe40000000000 */
[----:B------:R-:W-:-:S03]  /*00e0*/  VIADD R2, R0, 0xfffffffc ;  /* 0xfffffffc00027836 */ /* 0x000fc60000000000 */
[----:B------:R-:W-:Y:S02]  /*00f0*/  SEL R3, R28, RZ, !P0 ;  /* 0x000000ff1c037207 */ /* 0x000fe40004000000 */
[----:B------:R-:W-:Y:S01]  /*0100*/  SEL R10, R2, RZ, !P0 ;  /* 0x000000ff020a7207 */ /* 0x000fe20004000000 */
[----:B-1----:R-:W-:Y:S06]  /*0110*/  @!P1 BRA `(.L_x_145) ;  /* 0x0000000000349947 */ /* 0x002fec0003800000 */
[----:B------:R-:W-:Y:S01]  /*0120*/  ISETP.NE.AND P0, PT, R11, 0x2, PT ;  /* 0x000000020b00780c */ /* 0x000fe20003f05270 */
[----:B------:R-:W-:Y:S02]  /*0130*/  IMAD.MOV.U32 R28, RZ, RZ, R3 ;  /* 0x000000ffff1c7224 */ /* 0x000fe400078e0003 */
[----:B------:R-:W-:-:S10]  /*0140*/  IMAD.MOV.U32 R2, RZ, RZ, RZ ;  /* 0x000000ffff027224 */ /* 0x000fd400078e00ff */
[----:B------:R-:W-:Y:S05]  /*0150*/  @P0 BRA `(.L_x_146) ;  /* 0x00000000004c0947 */ /* 0x000fea0003800000 */
[----:B------:R-:W0:Y:S01]  /*0160*/  LDC R7, c[0x0][0x3a0] ;  /* 0x0000e800ff077b82 */ /* 0x000e220000000800 */
[----:B------:R-:W-:Y:S02]  /*0170*/  VIADD R3, R13, 0xfffffffe ;  /* 0xfffffffe0d037836 */ /* 0x000fe40000000000 */
[C---:B0-----:R-:W-:Y:S02]  /*0180*/  VIADD R2, R7.reuse, 0x3ffffffe ;  /* 0x3ffffffe07027836 */ /* 0x041fe40000000000 */
[----:B------:R-:W-:Y:S02]  /*0190*/  IMAD R5, R7, 0x6, R0 ;  /* 0x0000000607057824 */ /* 0x000fe400078e0200 */
[----:B------:R-:W-:-:S05]  /*01a0*/  IMAD R2, R2, R3, RZ ;  /* 0x0000000302027224 */ /* 0x000fca00078e02ff */
[----:B------:R-:W-:Y:S01]  /*01b0*/  LEA R5, R2, R5, 0x2 ;  /* 0x0000000502057211 */ /* 0x000fe200078e10ff */
[----:B------:R-:W-:-:S04]  /*01c0*/  VIADD R2, R7, 0xffffffff ;  /* 0xffffffff07027836 */ /* 0x000fc80000000000 */
[----:B------:R-:W-:Y:S01]  /*01d0*/  VIADD R10, R5, 0xfffffff2 ;  /* 0xfffffff2050a7836 */ /* 0x000fe20000000000 */
[----:B------:R-:W-:Y:S06]  /*01e0*/  BRA `(.L_x_146) ;  /* 0x0000000000287947 */ /* 0x000fec0003800000 */
.L_x_145:
[----:B------:R-:W0:Y:S01]  /*01f0*/  LDCU UR4, c[0x0][0x3a0] ;  /* 0x00007400ff0477ac */ /* 0x000e220008000800 */
[C---:B------:R-:W-:Y:S01]  /*0200*/  VIADD R0, R13.reuse, 0xfffffffe ;  /* 0xfffffffe0d007836 */ /* 0x040fe20000000000 */
[----:B0-----:R-:W-:Y:S02]  /*0210*/  UIADD3 UR5, UPT, UPT, UR4, 0x3ffffffe, URZ ;  /* 0x3ffffffe04057890 */ /* 0x001fe4000fffe0ff */
[----:B------:R-:W-:Y:S01]  /*0220*/  VIADD R3, R13, UR4 ;  /* 0x000000040d037c36 */ /* 0x000fe20008000000 */
[----:B------:R-:W-:-:S03]  /*0230*/  UIADD3 UR4, UPT, UPT, UR4, -0x1, URZ ;  /* 0xffffffff04047890 */ /* 0x000fc6000fffe0ff */
[----:B------:R-:W-:-:S03]  /*0240*/  IMAD R0, R0, UR5, RZ ;  /* 0x0000000500007c24 */ /* 0x000fc6000f8e02ff */
[----:B------:R-:W-:Y:S02]  /*0250*/  IMAD.U32 R2, RZ, RZ, UR4 ;  /* 0x00000004ff027e24 */ /* 0x000fe4000f8e00ff */
[----:B------:R-:W-:-:S04]  /*0260*/  IMAD.SHL.U32 R0, R0, 0x4, RZ ;  /* 0x0000000400007824 */ /* 0x000fc800078e00ff */
[----:B------:R-:W-:-:S05]  /*0270*/  IMAD R0, R3, 0x6, R0 ;  /* 0x0000000603007824 */ /* 0x000fca00078e0200 */
[----:B------:R-:W-:-:S07]  /*0280*/  IADD3 R10, PT, PT, R0, -0x12, RZ ;  /* 0xffffffee000a7810 */ /* 0x000fce0007ffe0ff */
.L_x_146:
[----:B------:R-:W-:Y:S05]  /*0290*/  BSYNC.RECONVERGENT B0 ;  /* 0x0000000000007941 */ /* 0x000fea0003800200 */
.L_x_144:
[----:B------:R-:W0:Y:S01]  /*02a0*/  LDCU UR4, c[0x0][0x3a8] ;  /* 0x00007500ff0477ac */ /* 0x000e220008000800 */
[----:B------:R-:W1:Y:S01]  /*02b0*/  LDC.64 R14, c[0x0][0x388] ;  /* 0x0000e200ff0e7b82 */ /* 0x000e620000000a00 */
[----:B------:R-:W2:Y:S01]  /*02c0*/  LDCU.64 UR10, c[0x0][0x380] ;  /* 0x00007000ff0a77ac */ /* 0x000ea20008000a00 */
[----:B0-----:R-:W-:-:S04]  /*02d0*/  IMAD R9, R2, UR4, RZ ;  /* 0x0000000402097c24 */ /* 0x001fc8000f8e02ff */
[----:B------:R-:W-:-:S04]  /*02e0*/  IMAD R8, R28, 0x3, R9 ;  /* 0x000000031c087824 */ /* 0x000fc800078e0209 */
[C---:B------:R-:W-:Y:S01]  /*02f0*/  VIADD R7, R8.reuse, 0x1 ;  /* 0x0000000108077836 */ /* 0x040fe20000000000 */
[C---:B--2---:R-:W-:Y:S01]  /*0300*/  IADD3 R16, P0, PT, R8.reuse, UR10, RZ ;  /* 0x0000000a08107c10 */ /* 0x044fe2000ff1e0ff */
[----:B------:R-:W-:-:S03]  /*0310*/  VIADD R20, R8, 0x2 ;  /* 0x0000000208147836 */ /* 0x000fc60000000000 */
[----:B------:R-:W-:Y:S01]  /*0320*/  IADD3 R18, P1, PT, R7, UR10, RZ ;  /* 0x0000000a07127c10 */ /* 0x000fe2000ff3e0ff */
[----:B------:R-:W-:Y:S01]  /*0330*/  IMAD R3, R2, R13, R28 ;  /* 0x0000000d02037224 */ /* 0x000fe200078e021c */
[----:B------:R-:W-:Y:S01]  /*0340*/  IADD3 R20, P2, PT, R20, UR10, RZ ;  /* 0x0000000a14147c10 */ /* 0x000fe2000ff5e0ff */
[----:B------:R-:W-:Y:S02]  /*0350*/  IMAD.X R17, RZ, RZ, UR11, P0 ;  /* 0x0000000bff117e24 */ /* 0x000fe400080e06ff */
[----:B------:R-:W-:Y:S02]  /*0360*/  IMAD.X R19, RZ, RZ, UR11, P1 ;  /* 0x0000000bff137e24 */ /* 0x000fe400088e06ff */
[----:B------:R-:W-:Y:S01]  /*0370*/  IMAD.X R21, RZ, RZ, UR11, P2 ;  /* 0x0000000bff157e24 */ /* 0x000fe200090e06ff */
[----:B------:R0:W5:Y:S01]  /*0380*/  LDG.E.U8 R6, desc[UR8][R16.64] ;  /* 0x0000000810067981 */ /* 0x000162000c1e1100 */
[----:B-1----:R-:W-:-:S03]  /*0390*/  IMAD.WIDE.U32 R14, R3, 0x4, R14 ;  /* 0x00000004030e7825 */ /* 0x002fc600078e000e */
[----:B------:R0:W5:Y:S04]  /*03a0*/  LDG.E.U8 R5, desc[UR8][R18.64] ;  /* 0x0000000812057981 */ /* 0x000168000c1e1100 */
[----:B------:R0:W5:Y:S01]  /*03b0*/  LDG.E.U8 R4, desc[UR8][R20.64] ;  /* 0x0000000814047981 */ /* 0x000162000c1e1100 */
[----:B------:R-:W-:Y:S01]  /*03c0*/  ISETP.GT.AND P0, PT, R11, 0x1, PT ;  /* 0x000000010b00780c */ /* 0x000fe20003f04270 */
[----:B------:R-:W-:Y:S01]  /*03d0*/  IMAD R13, R2, R13, -R13 ;  /* 0x0000000d020d7224 */ /* 0x000fe200078e0a0d */
[----:B------:R-:W-:Y:S01]  /*03e0*/  BSSY.RECONVERGENT B1, `(.L_x_147) ;  /* 0x000012a000017945 */ /* 0x000fe20003800200 */
[----:B------:R0:W-:Y:S01]  /*03f0*/  STG.E desc[UR8][R14.64], R10 ;  /* 0x0000000a0e007986 */ /* 0x0001e2000c101908 */
[----:B------:R-:W-:Y:S01]  /*0400*/  UMOV UR4, URZ ;  /* 0x000000ff00047c82 */ /* 0x000fe20008000000 */
[----:B------:R-:W-:Y:S01]  /*0410*/  UMOV UR5, 0x40000000 ;  /* 0x4000000000057882 */ /* 0x000fe20000000000 */
[----:B------:R-:W-:Y:S01]  /*0420*/  BSSY.RELIABLE B0, `(.L_x_148) ;  /* 0x0000067000007945 */ /* 0x000fe20003800100 */
[----:B------:R-:W-:-:S06]  /*0430*/  IMAD.IADD R2, R13, 0x1, R28 ;  /* 0x000000010d027824 */ /* 0x000fcc00078e021c */
[----:B------:R-:W-:Y:S05]  /*0440*/  @P0 BRA `(.L_x_149) ;  /* 0x00000000000c0947 */ /* 0x000fea0003800000 */
[----:B------:R-:W-:-:S13]  /*0450*/  ISETP.NE.AND P0, PT, R11, RZ, PT ;  /* 0x000000ff0b00720c */ /* 0x000fda0003f05270 */
[----:B------:R-:W-:Y:S05]  /*0460*/  @!P0 BRA `(.L_x_150) ;  /* 0x0000000400888947 */ /* 0x000fea0003800000 */
[----:B------:R-:W-:Y:S05]  /*0470*/  BRA `(.L_x_151) ;  /* 0x0000000000087947 */ /* 0x000fea0003800000 */
.L_x_149:
[----:B------:R-:W-:-:S13]  /*0480*/  ISETP.NE.AND P0, PT, R11, 0x2, PT ;  /* 0x000000020b00780c */ /* 0x000fda0003f05270 */
[----:B------:R-:W-:Y:S05]  /*0490*/  @!P0 BRA `(.L_x_150) ;  /* 0x00000004007c8947 */ /* 0x000fea0003800000 */
.L_x_151:
[----:B------:R-:W1:Y:S01]  /*04a0*/  LDC.64 R12, c[0x0][0x390] ;  /* 0x0000e400ff0c7b82 */ /* 0x000e620000000a00 */
[----:B0-----:R-:W-:Y:S01]  /*04b0*/  IADD3 R14, PT, PT, R8, -0x3, RZ ;  /* 0xfffffffd080e7810 */ /* 0x001fe20007ffe0ff */
[----:B------:R-:W-:-:S03]  /*04c0*/  VIADD R21, R3, 0xffffffff ;  /* 0xffffffff03157836 */ /* 0x000fc60000000000 */
[----:B------:R-:W-:-:S05]  /*04d0*/  IADD3 R14, P0, PT, R14, UR10, RZ ;  /* 0x0000000a0e0e7c10 */ /* 0x000fca000ff1e0ff */
[----:B------:R-:W-:Y:S02]  /*04e0*/  IMAD.X R15, RZ, RZ, UR11, P0 ;  /* 0x0000000bff0f7e24 */ /* 0x000fe400080e06ff */
[----:B-1----:R-:W-:-:S05]  /*04f0*/  IMAD.WIDE.U32 R12, R10, 0x4, R12 ;  /* 0x000000040a0c7825 */ /* 0x002fca00078e000c */
        /* <DEDUP_REMOVED lines=11> */
[----:B------:R-:W-:Y:S02]  /*05b0*/  MOV R30, 0x600 ;  /* 0x00000600001e7802 */ /* 0x000fe40000000f00 */
[----:B--2--5:R-:W-:-:S04]  /*05c0*/  IADD3 R31, PT, PT, R6, -R15, RZ ;  /* 0x8000000f061f7210 */ /* 0x024fc80007ffe0ff */
[----:B0-----:R-:W0:Y:S02]  /*05d0*/  I2F.F64 R12, R31 ;  /* 0x0000001f000c7312 */ /* 0x001e240000201c00 */
[----:B01----:R-:W-:-:S11]  /*05e0*/  DADD R22, -RZ, |R12| ;  /* 0x00000000ff167229 */ /* 0x003fd6000000050c */
[----:B------:R-:W-:Y:S05]  /*05f0*/  CALL.REL.NOINC `($_Z23createCornerGraphKernelPhPjS0_S0_jjm$__internal_accurate_pow) ;  /* 0x00000018005c7944 */ /* 0x000fea0003c00000 */
[----:B------:R-:W-:Y:S05]  /*0600*/  BSYNC.RECONVERGENT B2 ;  /* 0x0000000000027941 */ /* 0x000fea0003800200 */
.L_x_152:
        /* <DEDUP_REMOVED lines=10> */
[----:B------:R-:W-:Y:S05]  /*06b0*/  CALL.REL.NOINC `($_Z23createCornerGraphKernelPhPjS0_S0_jjm$__internal_accurate_pow) ;  /* 0x00000018002c7944 */ /* 0x000fea0003c00000 */
[----:B------:R-:W-:Y:S05]  /*06c0*/  BSYNC.RECONVERGENT B2 ;  /* 0x0000000000027941 */ /* 0x000fea0003800200 */
.L_x_153:
        /* <DEDUP_REMOVED lines=11> */
[----:B------:R-:W-:Y:S05]  /*0780*/  CALL.REL.NOINC `($_Z23createCornerGraphKernelPhPjS0_S0_jjm$__internal_accurate_pow) ;  /* 0x0000001400f87944 */ /* 0x000fea0003c00000 */
[----:B------:R-:W-:Y:S05]  /*0790*/  BSYNC.RECONVERGENT B2 ;  /* 0x0000000000027941 */ /* 0x000fea0003800200 */
.L_x_154:
        /* <DEDUP_REMOVED lines=28> */
[----:B------:R-:W-:Y:S02]  /*0960*/  IMAD.MOV.U32 R27, RZ, RZ, R17 ;  /* 0x000000ffff1b7224 */ /* 0x000fe400078e0011 */
[----:B------:R-:W-:-:S07]  /*0970*/  IMAD.MOV.U32 R19, RZ, RZ, R13 ;  /* 0x000000ffff137224 */ /* 0x000fce00078e000d */
[----:B------:R-:W-:Y:S05]  /*0980*/  CALL.REL.NOINC `($__internal_5_$__cuda_sm20_dsqrt_rn_f64_mediumpath_v1) ;  /* 0x0000001000b87944 */ /* 0x000fea0003c00000 */
.L_x_156:
[----:B------:R-:W-:Y:S05]  /*0990*/  BSYNC.RECONVERGENT B2 ;  /* 0x0000000000027941 */ /* 0x000fea0003800200 */
.L_x_155:
[----:B------:R-:W-:Y:S01]  /*09a0*/  MOV R0, 0xffffffff ;  /* 0xffffffff00007802 */ /* 0x000fe20000000f00 */
[----:B------:R-:W-:Y:S01]  /*09b0*/  DMUL R18, R18, 8 ;  /* 0x4020000012127828 */ /* 0x000fe20000000000 */
[----:B------:R-:W-:Y:S01]  /*09c0*/  IMAD.MOV.U32 R15, RZ, RZ, 0x3fe00000 ;  /* 0x3fe00000ff0f7424 */ /* 0x000fe200078e00ff */
[----:B------:R-:W0:Y:S01]  /*09d0*/  LDC.64 R16, c[0x0][0x398] ;  /* 0x0000e600ff107b82 */ /* 0x000e220000000a00 */
[----:B------:R-:W-:Y:S01]  /*09e0*/  VIADDMNMX.U32 R0, R11, R0, 0x3, PT ;  /* 0x000000030b007446 */ /* 0x000fe20003800000 */
[----:B------:R-:W-:-:S04]  /*09f0*/  IMAD.MOV.U32 R14, RZ, RZ, RZ ;  /* 0x000000ffff0e7224 */ /* 0x000fc800078e00ff */
[----:B------:R-:W-:Y:S02]  /*0a00*/  IMAD.SHL.U32 R0, R0, 0x4, RZ ;  /* 0x0000000400007824 */ /* 0x000fe400078e00ff */
[----:B------:R-:W-:Y:S02]  /*0a10*/  LOP3.LUT R15, R15, 0x80000000, R19, 0xb8, !PT ;  /* 0x800000000f0f7812 */ /* 0x000fe400078eb813 */
[----:B------:R-:W1:Y:S04]  /*0a20*/  LDC R12, c[0x2][R0] ;  /* 0x00800000000c7b82 */ /* 0x000e680000000800 */
[----:B------:R-:W-:-:S10]  /*0a30*/  DADD.RZ R14, R18, R14 ;  /* 0x00000000120e7229 */ /* 0x000fd4000000c00e */
[----:B------:R-:W2:Y:S01]  /*0a40*/  F2I.U32.F64.TRUNC R15, R14 ;  /* 0x0000000e000f7311 */ /* 0x000ea2000030d000 */
[----:B0-----:R-:W-:-:S05]  /*0a50*/  IMAD.WIDE.U32 R16, R10, 0x4, R16 ;  /* 0x000000040a107825 */ /* 0x001fca00078e0010 */
[----:B--2---:R2:W-:Y:S01]  /*0a60*/  STG.E desc[UR8][R16.64], R15 ;  /* 0x0000000f10007986 */ /* 0x0045e2000c101908 */
[----:B-1----:R-:W-:-:S04]  /*0a70*/  SHF.R.S32.HI R13, RZ, 0x1f, R12 ;  /* 0x0000001fff0d7819 */ /* 0x002fc8000001140c */
.L_x_179:
[----:B------:R-:W-:Y:S05]  /*0a80*/  BRX R12 -0xa90                                                                            (*"BRANCH_TARGETS .L_x_180,.L_x_150,.L_x_182"*) ;  /* 0xfffffff40c5c7949 */ /* 0x000fea000383ffff */
.L_x_150:
[----:B------:R-:W-:Y:S05]  /*0a90*/  BSYNC.RELIABLE B0 ;  /* 0x0000000000007941 */ /* 0x000fea0003800100 */
.L_x_148:
[----:B------:R-:W1:Y:S01]  /*0aa0*/  LDC.64 R12, c[0x0][0x390] ;  /* 0x0000e400ff0c7b82 */ /* 0x000e620000000a00 */
[----:B------:R-:W3:Y:S01]  /*0ab0*/  LDCU.64 UR6, c[0x0][0x380] ;  /* 0x00007000ff0677ac */ /* 0x000ee20008000a00 */
[----:B0-----:R-:W-:Y:S02]  /*0ac0*/  VIADD R14, R8, 0x3 ;  /* 0x00000003080e7836 */ /* 0x001fe40000000000 */
[----:B------:R-:W-:Y:S02]  /*0ad0*/  VIADD R0, R10, 0x1 ;  /* 0x000000010a007836 */ /* 0x000fe40000000000 */
[----:B------:R-:W-:Y:S01]  /*0ae0*/  VIADD R19, R3, 0x1 ;  /* 0x0000000103137836 */ /* 0x000fe20000000000 */
[----:B---3--:R-:W-:-:S04]  /*0af0*/  IADD3 R14, P0, PT, R14, UR6, RZ ;  /* 0x000000060e0e7c10 */ /* 0x008fc8000ff1e0ff */
[----:B--2---:R-:W-:Y:S01]  /*0b00*/  IADD3.X R15, PT, PT, RZ, UR7, RZ, P0, !PT ;  /* 0x00000007ff0f7c10 */ /* 0x004fe200087fe4ff */
        /* <DEDUP_REMOVED lines=13> */
[----:B--2--5:R-:W-:-:S04]  /*0be0*/  IMAD.IADD R31, R6, 0x1, -R15 ;  /* 0x00000001061f7824 */ /* 0x024fc800078e0a0f */
[----:B0-----:R-:W0:Y:S02]  /*0bf0*/  I2F.F64 R12, R31 ;  /* 0x0000001f000c7312 */ /* 0x001e240000201c00 */
[----:B01----:R-:W-:-:S11]  /*0c00*/  DADD R22, -RZ, |R12| ;  /* 0x00000000ff167229 */ /* 0x003fd6000000050c */
[----:B------:R-:W-:Y:S05]  /*0c10*/  CALL.REL.NOINC `($_Z23createCornerGraphKernelPhPjS0_S0_jjm$__internal_accurate_pow) ;  /* 0x0000001000d47944 */ /* 0x000fea0003c00000 */
[----:B------:R-:W-:Y:S05]  /*0c20*/  BSYNC.RECONVERGENT B2 ;  /* 0x0000000000027941 */ /* 0x000fea0003800200 */
.L_x_157:
        /* <DEDUP_REMOVED lines=12> */
.L_x_158:
        /* <DEDUP_REMOVED lines=11> */
[----:B------:R-:W-:Y:S05]  /*0da0*/  CALL.REL.NOINC `($_Z23createCornerGraphKernelPhPjS0_S0_jjm$__internal_accurate_pow) ;  /* 0x0000001000707944 */ /* 0x000fea0003c00000 */
[----:B------:R-:W-:Y:S05]  /*0db0*/  BSYNC.RECONVERGENT B2 ;  /* 0x0000000000027941 */ /* 0x000fea0003800200 */
.L_x_159:
        /* <DEDUP_REMOVED lines=29> */
[----:B------:R-:W-:Y:S02]  /*0f90*/  IMAD.MOV.U32 R27, RZ, RZ, R15 ;  /* 0x000000ffff1b7224 */ /* 0x000fe400078e000f */
[----:B------:R-:W-:-:S07]  /*0fa0*/  IMAD.MOV.U32 R14, RZ, RZ, R22 ;  /* 0x000000ffff0e7224 */ /* 0x000fce00078e0016 */
[----:B------:R-:W-:Y:S05]  /*0fb0*/  CALL.REL.NOINC `($__internal_5_$__cuda_sm20_dsqrt_rn_f64_mediumpath_v1) ;  /* 0x0000000c002c7944 */ /* 0x000fea0003c00000 */
[----:B------:R-:W-:Y:S01]  /*0fc0*/  MOV R20, R18 ;  /* 0x0000001200147202 */ /* 0x000fe20000000f00 */
[----:B------:R-:W-:-:S07]  /*0fd0*/  IMAD.MOV.U32 R21, RZ, RZ, R19 ;  /* 0x000000ffff157224 */ /* 0x000fce00078e0013 */
.L_x_161:
[----:B------:R-:W-:Y:S05]  /*0fe0*/  BSYNC.RECONVERGENT B2 ;  /* 0x0000000000027941 */ /* 0x000fea0003800200 */
.L_x_160:
[----:B------:R-:W-:Y:S01]  /*0ff0*/  DMUL R20, R20, 8 ;  /* 0x4020000014147828 */ /* 0x000fe20000000000 */
[----:B------:R-:W-:Y:S01]  /*1000*/  IMAD.MOV.U32 R13, RZ, RZ, 0x3fe00000 ;  /* 0x3fe00000ff0d7424 */ /* 0x000fe200078e00ff */
[----:B------:R-:W0:Y:S01]  /*1010*/  LDC.64 R14, c[0x0][0x398] ;  /* 0x0000e600ff0e7b82 */ /* 0x000e220000000a00 */
[----:B------:R-:W-:Y:S01]  /*1020*/  IMAD.MOV.U32 R12, RZ, RZ, RZ ;  /* 0x000000ffff0c7224 */ /* 0x000fe200078e00ff */
[----:B------:R-:W-:-:S06]  /*1030*/  ISETP.GE.U32.AND P0, PT, R11, 0x2, PT ;  /* 0x000000020b00780c */ /* 0x000fcc0003f06070 */
[----:B------:R-:W-:-:S06]  /*1040*/  LOP3.LUT R13, R13, 0x80000000, R21, 0xb8, !PT ;  /* 0x800000000d0d7812 */ /* 0x000fcc00078eb815 */
[----:B------:R-:W-:-:S10]  /*1050*/  DADD.RZ R12, R20, R12 ;  /* 0x00000000140c7229 */ /* 0x000fd4000000c00c */
[----:B------:R-:W1:Y:S01]  /*1060*/  F2I.U32.F64.TRUNC R13, R12 ;  /* 0x0000000c000d7311 */ /* 0x000e62000030d000 */
[----:B0-----:R-:W-:-:S05]  /*1070*/  IMAD.WIDE.U32 R14, R0, 0x4, R14 ;  /* 0x00000004000e7825 */ /* 0x001fca00078e000e */
[----:B-1----:R0:W-:Y:S01]  /*1080*/  STG.E desc[UR8][R14.64], R13 ;  /* 0x0000000d0e007986 */ /* 0x0021e2000c101908 */
[----:B------:R-:W-:Y:S05]  /*1090*/  @!P0 BRA `(.L_x_162) ;  /* 0x0000000400788947 */ /* 0x000fea0003800000 */
.L_x_182:
[----:B------:R-:W1:Y:S01]  /*10a0*/  LDCU UR6, c[0x0][0x3a8] ;  /* 0x00007500ff0677ac */ /* 0x000e620008000800 */
[----:B0-2---:R-:W0:Y:S01]  /*10b0*/  LDC.64 R14, c[0x0][0x390] ;  /* 0x0000e400ff0e7b82 */ /* 0x005e220000000a00 */
[----:B------:R-:W-:Y:S01]  /*10c0*/  VIADD R10, R10, 0x2 ;  /* 0x000000020a0a7836 */ /* 0x000fe20000000000 */
[----:B------:R-:W2:Y:S01]  /*10d0*/  LDCU.64 UR12, c[0x0][0x380] ;  /* 0x00007000ff0c77ac */ /* 0x000ea20008000a00 */
[----:B-1----:R-:W-:-:S04]  /*10e0*/  VIADD R9, R9, -UR6 ;  /* 0x8000000609097c36 */ /* 0x002fc80008000000 */
[----:B------:R-:W-:Y:S02]  /*10f0*/  IMAD R28, R28, 0x3, R9 ;  /* 0x000000031c1c7824 */ /* 0x000fe400078e0209 */
[----:B0-----:R-:W-:-:S03]  /*1100*/  IMAD.WIDE.U32 R8, R10, 0x4, R14 ;  /* 0x000000040a087825 */ /* 0x001fc600078e000e */
[----:B--2---:R-:W-:Y:S02]  /*1110*/  IADD3 R12, P0, PT, R28, UR12, RZ ;  /* 0x0000000c1c0c7c10 */ /* 0x004fe4000ff1e0ff */
[----:B------:R0:W-:Y:S02]  /*1120*/  STG.E desc[UR8][R8.64], R2 ;  /* 0x0000000208007986 */ /* 0x0001e4000c101908 */
[----:B------:R-:W-:-:S06]  /*1130*/  IADD3.X R13, PT, PT, RZ, UR13, RZ, P0, !PT ;  /* 0x0000000dff0d7c10 */ /* 0x000fcc00087fe4ff */
        /* <DEDUP_REMOVED lines=14> */
[----:B-----5:R-:W-:Y:S05]  /*1220*/  CALL.REL.NOINC `($_Z23createCornerGraphKernelPhPjS0_S0_jjm$__internal_accurate_pow) ;  /* 0x0000000c00507944 */ /* 0x020fea0003c00000 */
[----:B------:R-:W-:Y:S05]  /*1230*/  BSYNC.RECONVERGENT B2 ;  /* 0x0000000000027941 */ /* 0x000fea0003800200 */
.L_x_163:
        /* <DEDUP_REMOVED lines=10> */
[----:B------:R-:W-:Y:S05]  /*12e0*/  CALL.REL.NOINC `($_Z23createCornerGraphKernelPhPjS0_S0_jjm$__internal_accurate_pow) ;  /* 0x0000000c00207944 */ /* 0x000fea0003c00000 */
[----:B------:R-:W-:Y:S05]  /*12f0*/  BSYNC.RECONVERGENT B2 ;  /* 0x0000000000027941 */ /* 0x000fea0003800200 */
.L_x_164:
        /* <DEDUP_REMOVED lines=10> */
[----:B------:R-:W-:-:S11]  /*13a0*/  DADD R6, R6, R4 ;  /* 0x0000000006067229 */ /* 0x000fd60000000004 */
[----:B------:R-:W-:Y:S05]  /*13b0*/  CALL.REL.NOINC `($_Z23createCornerGraphKernelPhPjS0_S0_jjm$__internal_accurate_pow) ;  /* 0x0000000800ec7944 */ /* 0x000fea0003c00000 */
[----:B------:R-:W-:Y:S05]  /*13c0*/  BSYNC.RECONVERGENT B2 ;  /* 0x0000000000027941 */ /* 0x000fea0003800200 */
.L_x_165:
        /* <DEDUP_REMOVED lines=28> */
[----:B------:R-:W-:Y:S05]  /*1590*/  CALL.REL.NOINC `($__internal_5_$__cuda_sm20_dsqrt_rn_f64_mediumpath_v1) ;  /* 0x0000000400b47944 */ /* 0x000fea0003c00000 */
[----:B------:R-:W-:Y:S01]  /*15a0*/  IMAD.MOV.U32 R4, RZ, RZ, R18 ;  /* 0x000000ffff047224 */ /* 0x000fe200078e0012 */
[----:B------:R-:W-:-:S07]  /*15b0*/  MOV R5, R19 ;  /* 0x0000001300057202 */ /* 0x000fce0000000f00 */
.L_x_167:
[----:B------:R-:W-:Y:S05]  /*15c0*/  BSYNC.RECONVERGENT B2 ;  /* 0x0000000000027941 */ /* 0x000fea0003800200 */
.L_x_166:
        /* <DEDUP_REMOVED lines=10> */
.L_x_180:
[----:B------:R-:W-:Y:S05]  /*1670*/  BREAK.RELIABLE B0 ;  /* 0x0000000000007942 */ /* 0x000fea0003800100 */
.L_x_162:
[----:B------:R-:W-:Y:S05]  /*1680*/  BSYNC.RECONVERGENT B1 ;  /* 0x0000000000017941 */ /* 0x000fea0003800200 */
.L_x_147:
[----:B------:R-:W1:Y:S01]  /*1690*/  LDCU UR7, c[0x0][0x3a8] ;  /* 0x00007500ff0777ac */ /* 0x000e620008000800 */
[----:B0-2---:R-:W0:Y:S01]  /*16a0*/  LDC.64 R14, c[0x0][0x390] ;  /* 0x0000e400ff0e7b82 */ /* 0x005e220000000a00 */
[----:B------:R-:W-:Y:S01]  /*16b0*/  VIADD R10, R10, 0x3 ;  /* 0x000000030a0a7836 */ /* 0x000fe20000000000 */
[----:B------:R-:W2:Y:S01]  /*16c0*/  LDCU.64 UR12, c[0x0][0x380] ;  /* 0x00007000ff0c77ac */ /* 0x000ea20008000a00 */
[----:B------:R-:W3:Y:S01]  /*16d0*/  LDCU UR6, c[0x0][0x3a4] ;  /* 0x00007480ff0677ac */ /* 0x000ee20008000800 */
[----:B-1----:R-:W-:-:S05]  /*16e0*/  VIADD R0, R8, UR7 ;  /* 0x0000000708007c36 */ /* 0x002fca0008000000 */
[----:B--2---:R-:W-:Y:S01]  /*16f0*/  IADD3 R12, P0, PT, R0, UR12, RZ ;  /* 0x0000000c000c7c10 */ /* 0x004fe2000ff1e0ff */
[----:B0-----:R-:W-:-:S03]  /*1700*/  IMAD.WIDE.U32 R8, R10, 0x4, R14 ;  /* 0x000000040a087825 */ /* 0x001fc600078e000e */
[----:B------:R-:W-:Y:S01]  /*1710*/  IADD3.X R13, PT, PT, RZ, UR13, RZ, P0, !PT ;  /* 0x0000000dff0d7c10 */ /* 0x000fe200087fe4ff */
[----:B---3--:R-:W-:-:S05]  /*1720*/  VIADD R11, R3, UR6 ;  /* 0x00000006030b7c36 */ /* 0x008fca0008000000 */
[----:B------:R0:W-:Y:S04]  /*1730*/  STG.E desc[UR8][R8.64], R11 ;  /* 0x0000000b08007986 */ /* 0x0001e8000c101908 */
[----:B------:R-:W2:Y:S01]  /*1740*/  LDG.E.U8 R13, desc[UR8][R12.64] ;  /* 0x000000080c0d7981 */ /* 0x000ea2000c1e1100 */
[----:B------:R-:W-:Y:S02]  /*1750*/  VIADD R0, R0, 0x2 ;  /* 0x0000000200007836 */ /* 0x000fe40000000000 */
        /* <DEDUP_REMOVED lines=14> */
.L_x_168:
        /* <DEDUP_REMOVED lines=12> */
.L_x_169:
        /* <DEDUP_REMOVED lines=13> */
.L_x_170:
        /* <DEDUP_REMOVED lines=31> */
.L_x_172:
[----:B------:R-:W-:Y:S05]  /*1bc0*/  BSYNC.RECONVERGENT B1 ;  /* 0x0000000000017941 */ /* 0x000fea0003800200 */
.L_x_171:
        /* <DEDUP_REMOVED lines=10> */
        .weak           $__internal_5_$__cuda_sm20_dsqrt_rn_f64_mediumpath_v1
        .type           $__internal_5_$__cuda_sm20_dsqrt_rn_f64_mediumpath_v1,@function
        .size           $__internal_5_$__cuda_sm20_dsqrt_rn_f64_mediumpath_v1,($_Z23createCornerGraphKernelPhPjS0_S0_jjm$__internal_accurate_pow - $__internal_5_$__cuda_sm20_dsqrt_rn_f64_mediumpath_v1)
$__internal_5_$__cuda_sm20_dsqrt_rn_f64_mediumpath_v1:
[----:B------:R-:W-:Y:S01]  /*1c70*/  ISETP.GE.U32.AND P0, PT, R14, -0x3400000, PT ;  /* 0xfcc000000e00780c */ /* 0x000fe20003f06070 */
[----:B------:R-:W-:Y:S01]  /*1c80*/  BSSY.RECONVERGENT B3, `(.L_x_173) ;  /* 0x000002a000037945 */ /* 0x000fe20003800200 */
[----:B------:R-:W-:Y:S01]  /*1c90*/  MOV R16, R18 ;  /* 0x0000001200107202 */ /* 0x000fe20000000f00 */
[----:B------:R-:W-:Y:S02]  /*1ca0*/  IMAD.MOV.U32 R17, RZ, RZ, R19 ;  /* 0x000000ffff117224 */ /* 0x000fe400078e0013 */
[----:B------:R-:W-:Y:S02]  /*1cb0*/  IMAD.MOV.U32 R13, RZ, RZ, R35 ;  /* 0x000000ffff0d7224 */ /* 0x000fe400078e0023 */
[----:B------:R-:W-:Y:S02]  /*1cc0*/  IMAD.MOV.U32 R14, RZ, RZ, R24 ;  /* 0x000000ffff0e7224 */ /* 0x000fe400078e0018 */
[----:B------:R-:W-:Y:S02]  /*1cd0*/  IMAD.MOV.U32 R15, RZ, RZ, R21 ;  /* 0x000000ffff0f7224 */ /* 0x000fe400078e0015 */
[----:B------:R-:W-:-:S02]  /*1ce0*/  IMAD.MOV.U32 R18, RZ, RZ, R26 ;  /* 0x000000ffff127224 */ /* 0x000fc400078e001a */
[----:B------:R-:W-:Y:S01]  /*1cf0*/  IMAD.MOV.U32 R19, RZ, RZ, R27 ;  /* 0x000000ffff137224 */ /* 0x000fe200078e001b */
[----:B------:R-:W-:Y:S06]  /*1d00*/  @!P0 BRA `(.L_x_174) ;  /* 0x0000000000208947 */ /* 0x000fec0003800000 */
        /* <DEDUP_REMOVED lines=8> */
.L_x_174:
[----:B------:R-:W-:-:S14]  /*1d90*/  DSETP.NE.AND P0, PT, R12, RZ, PT ;  /* 0x000000ff0c00722a */ /* 0x000fdc0003f05000 */
[----:B------:R-:W-:Y:S05]  /*1da0*/  @!P0 BRA `(.L_x_176) ;  /* 0x0000000000588947 */ /* 0x000fea0003800000 */
[----:B------:R-:W-:-:S13]  /*1db0*/  ISETP.GE.AND P0, PT, R13, RZ, PT ;  /* 0x000000ff0d00720c */ /* 0x000fda0003f06270 */
[----:B------:R-:W-:Y:S01]  /*1dc0*/  @!P0 IMAD.MOV.U32 R14, RZ, RZ, 0x0 ;  /* 0x00000000ff0e8424 */ /* 0x000fe200078e00ff */
[----:B------:R-:W-:Y:S01]  /*1dd0*/  @!P0 MOV R15, 0xfff80000 ;  /* 0xfff80000000f8802 */ /* 0x000fe20000000f00 */
        /* <DEDUP_REMOVED lines=19> */
.L_x_176:
[----:B------:R-:W-:-:S11]  /*1f10*/  DADD R14, R12, R12 ;  /* 0x000000000c0e7229 */ /* 0x000fd6000000000c */
.L_x_175:
[----:B------:R-:W-:Y:S05]  /*1f20*/  BSYNC.RECONVERGENT B3 ;  /* 0x0000000000037941 */ /* 0x000fea0003800200 */
.L_x_173:
[----:B------:R-:W-:Y:S01]  /*1f30*/  IMAD.MOV.U32 R21, RZ, RZ, 0x0 ;  /* 0x00000000ff157424 */ /* 0x000fe200078e00ff */
[----:B------:R-:W-:Y:S01]  /*1f40*/  MOV R18, R14 ;  /* 0x0000000e00127202 */ /* 0x000fe20000000f00 */
[----:B------:R-:W-:Y:S02]  /*1f50*/  IMAD.MOV.U32 R19, RZ, RZ, R15 ;  /* 0x000000ffff137224 */ /* 0x000fe400078e000f */
[----:B------:R-:W-:Y:S05]  /*1f60*/  RET.REL.NODEC R20 `(_Z23createCornerGraphKernelPhPjS0_S0_jjm) ;  /* 0xffffffe014247950 */ /* 0x000fea0003c3ffff */
        .type           $_Z23createCornerGraphKernelPhPjS0_S0_jjm$__internal_accurate_pow,@function
        .size           $_Z23createCornerGraphKernelPhPjS0_S0_jjm$__internal_accurate_pow,(.L_x_198 - $_Z23createCornerGraphKernelPhPjS0_S0_jjm$__internal_accurate_pow)
$_Z23createCornerGraphKernelPhPjS0_S0_jjm$__internal_accurate_pow:
[----:B------:R-:W-:Y:S01]  /*1f70*/  ISETP.GT.U32.AND P0, PT, R23, 0xfffff, PT ;  /* 0x000fffff1700780c */ /* 0x000fe20003f04070 */
[--C-:B------:R-:W-:Y:S01]  /*1f80*/  IMAD.MOV.U32 R12, RZ, RZ, R23.reuse ;  /* 0x000000ffff0c7224 */ /* 0x100fe200078e0017 */
[----:B------:R-:W-:Y:S01]  /*1f90*/  MOV R17, 0x3ed0f5d2 ;  /* 0x3ed0f5d200117802 */ /* 0x000fe20000000f00 */
[----:B------:R-:W-:Y:S01]  /*1fa0*/  IMAD.MOV.U32 R16, RZ, RZ, 0x41ad3b5a ;  /* 0x41ad3b5aff107424 */ /* 0x000fe200078e00ff */
[----:B------:R-:W-:Y:S01]  /*1fb0*/  UMOV UR6, 0x7d2cafe2 ;  /* 0x7d2cafe200067882 */ /* 0x000fe20000000000 */
[----:B------:R-:W-:Y:S01]  /*1fc0*/  UMOV UR7, 0x3eb0f5ff ;  /* 0x3eb0f5ff00077882 */ /* 0x000fe20000000000 */
[----:B------:R-:W-:Y:S01]  /*1fd0*/  SHF.R.U32.HI R32, RZ, 0x14, R23 ;  /* 0x00000014ff207819 */ /* 0x000fe20000011617 */
[----:B------:R-:W-:Y:S01]  /*1fe0*/  UMOV UR12, 0xfefa39ef ;  /* 0xfefa39ef000c7882 */ /* 0x000fe20000000000 */
[----:B------:R-:W-:-:S05]  /*1ff0*/  UMOV UR13, 0x3fe62e42 ;  /* 0x3fe62e42000d7882 */ /* 0x000fca0000000000 */
[----:B------:R-:W-:-:S10]  /*2000*/  @!P0 DMUL R24, R22, 1.80143985094819840000e+16 ;  /* 0x4350000016188828 */ /* 0x000fd40000000000 */
[----:B------:R-:W-:Y:S01]  /*2010*/  @!P0 IMAD.MOV.U32 R12, RZ, RZ, R25 ;  /* 0x000000ffff0c8224 */ /* 0x000fe200078e0019 */
[----:B------:R-:W-:Y:S01]  /*2020*/  @!P0 LEA.HI R32, R25, 0xffffffca, RZ, 0xc ;  /* 0xffffffca19208811 */ /* 0x000fe200078f60ff */
[----:B------:R-:W-:-:S03]  /*2030*/  @!P0 IMAD.MOV.U32 R22, RZ, RZ, R24 ;  /* 0x000000ffff168224 */ /* 0x000fc600078e0018 */
[----:B------:R-:W-:Y:S02]  /*2040*/  LOP3.LUT R13, R12, 0x800fffff, RZ, 0xc0, !PT ;  /* 0x800fffff0c0d7812 */ /* 0x000fe400078ec0ff */
[----:B------:R-:W-:Y:S02]  /*2050*/  MOV R14, R22 ;  /* 0x00000016000e7202 */ /* 0x000fe40000000f00 */
[----:B------:R-:W-:-:S04]  /*2060*/  LOP3.LUT R13, R13, 0x3ff00000, RZ, 0xfc, !PT ;  /* 0x3ff000000d0d7812 */ /* 0x000fc800078efcff */
[----:B------:R-:W-:Y:S01]  /*2070*/  ISETP.GE.U32.AND P1, PT, R13, 0x3ff6a09f, PT ;  /* 0x3ff6a09f0d00780c */ /* 0x000fe20003f26070 */
[----:B------:R-:W-:-:S12]  /*2080*/  IMAD.MOV.U32 R15, RZ, RZ, R13 ;  /* 0x000000ffff0f7224 */ /* 0x000fd800078e000d */
[----:B------:R-:W-:-:S04]  /*2090*/  @P1 VIADD R12, R15, 0xfff00000 ;  /* 0xfff000000f0c1836 */ /* 0x000fc80000000000 */
[----:B------:R-:W-:Y:S02]  /*20a0*/  @P1 IMAD.MOV.U32 R15, RZ, RZ, R12 ;  /* 0x000000ffff0f1224 */ /* 0x000fe400078e000c */
[----:B------:R-:W-:-:S04]  /*20b0*/  IMAD.MOV.U32 R12, RZ, RZ, RZ ;  /* 0x000000ffff0c7224 */ /* 0x000fc800078e00ff */
        /* <DEDUP_REMOVED lines=149> */
.L_x_177:
[----:B------:R-:W-:Y:S01]  /*2a10*/  DFMA R16, R16, R18, R18 ;  /* 0x000000121010722b */ /* 0x000fe20000000012 */
[----:B------:R-:W-:Y:S01]  /*2a20*/  IMAD.MOV.U32 R14, RZ, RZ, R30 ;  /* 0x000000ffff0e7224 */ /* 0x000fe200078e001e */
[----:B------:R-:W-:Y:S01]  /*2a30*/  DSETP.NEU.AND P0, PT, |R18|, +INF , PT ;  /* 0x7ff000001200742a */ /* 0x000fe20003f0d200 */
[----:B------:R-:W-:-:S07]  /*2a40*/  IMAD.MOV.U32 R15, RZ, RZ, 0x0 ;  /* 0x00000000ff0f7424 */ /* 0x000fce00078e00ff */
[----:B------:R-:W-:Y:S02]  /*2a50*/  FSEL R12, R18, R16, !P0 ;  /* 0x00000010120c7208 */ /* 0x000fe40004000000 */
[----:B------:R-:W-:Y:S01]  /*2a60*/  FSEL R13, R19, R17, !P0 ;  /* 0x00000011130d7208 */ /* 0x000fe20004000000 */
[----:B------:R-:W-:Y:S06]  /*2a70*/  RET.REL.NODEC R14 `(_Z23createCornerGraphKernelPhPjS0_S0_jjm) ;  /* 0xffffffd40e607950 */ /* 0x000fec0003c3ffff */
.L_x_178:
        /* <DEDUP_REMOVED lines=16> */
.L_x_198:


//--------------------- .nv.global.init           --------------------------
	.section	.nv.global.init,"aw",@progbits
.nv.global.init:
	.type		$str,@object
	.size		$str,(.L_0 - $str)
$str:
        /*0000*/ 	.byte	0x64, 0x5f, 0x73, 0x75, 0x63, 0x63, 0x65, 0x73, 0x73, 0x6f, 0x72, 0x5f, 0x63, 0x6f, 0x70, 0x79
        /*0010*/ 	.byte	0x5b, 0x25, 0x64, 0x5d, 0x3d, 0x25, 0x64, 0x20, 0x0a, 0x00
.L_0:


//--------------------- .nv.shared.reserved.0     --------------------------
	.section	.nv.shared.reserved.0,"aw",@nobits
	.weak		__nv_reservedSMEM_offset_0_alias
	.size		__nv_reservedSMEM_offset_0_alias, 0, 64
	.other		__nv_reservedSMEM_offset_0_alias,@"STO_CUDA_RESERVED_SHARED STV_DEFAULT"
__nv_reservedSMEM_offset_0_alias:
	.zero		0
	.zero		64


//--------------------- .nv.constant0._Z14MakeVertexListPjS_S_j --------------------------
	.section	.nv.constant0._Z14MakeVertexListPjS_S_j,"a",@progbits
	.sectionflags	@""
	.align	4
.nv.constant0._Z14MakeVertexListPjS_S_j:
	.zero		924


//--------------------- .nv.constant0._Z21MakeFlagForVertexListPjS_j --------------------------
	.section	.nv.constant0._Z21MakeFlagForVertexListPjS_j,"a",@progbits
	.sectionflags	@""
	.align	4
.nv.constant0._Z21MakeFlagForVertexListPjS_j:
	.zero		916


//--------------------- .nv.constant0._Z11CopyEdgeMapPjS_j --------------------------
	.section	.nv.constant0._Z11CopyEdgeMapPjS_j,"a",@progbits
	.sectionflags	@""
	.align	4
.nv.constant0._Z11CopyEdgeMapPjS_j:
	.zero		916


//--------------------- .nv.constant0._Z15CompactEdgeListPjS_S_S_PyS_S_S_S_ --------------------------
	.section	.nv.constant0._Z15CompactEdgeListPjS_S_S_PyS_S_S_S_,"a",@progbits
	.sectionflags	@""
	.align	4
.nv.constant0._Z15CompactEdgeListPjS_S_S_PyS_S_S_S_:
	.zero		968


//--------------------- .nv.constant0._Z11MarkEdgesUVPjPyS_j --------------------------
	.section	.nv.constant0._Z11MarkEdgesUVPjPyS_j,"a",@progbits
	.sectionflags	@""
	.align	4
.nv.constant0._Z11MarkEdgesUVPjPyS_j:
	.zero		924


//--------------------- .nv.constant0._Z29AppendForDuplicateEdgeRemovalPyPjS0_S0_S0_j --------------------------
	.section	.nv.constant0._Z29AppendForDuplicateEdgeRemovalPyPjS0_S0_S0_j,"a",@progbits
	.sectionflags	@""
	.align	4
.nv.constant0._Z29AppendForDuplicateEdgeRemovalPyPjS0_S0_S0_j:
	.zero		940


//--------------------- .nv.constant0._Z17CopyEdgeArrayBackPjS_j --------------------------
	.section	.nv.constant0._Z17CopyEdgeArrayBackPjS_j,"a",@progbits
	.sectionflags	@""
	.align	4
.nv.constant0._Z17CopyEdgeArrayBackPjS_j:
	.zero		916


//--------------------- .nv.constant0._Z15RemoveSelfEdgesPjS_S_S_j --------------------------
	.section	.nv.constant0._Z15RemoveSelfEdgesPjS_S_S_j,"a",@progbits
	.sectionflags	@""
	.align	4
.nv.constant0._Z15RemoveSelfEdgesPjS_S_S_j:
	.zero		932


//--------------------- .nv.constant0._Z13CopyEdgeArrayPjS_j --------------------------
	.section	.nv.constant0._Z13CopyEdgeArrayPjS_j,"a",@progbits
	.sectionflags	@""
	.align	4
.nv.constant0._Z13CopyEdgeArrayPjS_j:
	.zero		916


//--------------------- .nv.constant0._Z15MakeFlagForUIdsPjS_j --------------------------
	.section	.nv.constant0._Z15MakeFlagForUIdsPjS_j,"a",@progbits
	.sectionflags	@""
	.align	4
.nv.constant0._Z15MakeFlagForUIdsPjS_j:
	.zero		916


//--------------------- .nv.constant0._Z15MakeFlagForScanPjPyj --------------------------
	.section	.nv.constant0._Z15MakeFlagForScanPjPyj,"a",@progbits
	.sectionflags	@""
	.align	4
.nv.constant0._Z15MakeFlagForScanPjPyj:
	.zero		916


//--------------------- .nv.constant0._Z26CopySuperVertexIDPerVertexPjS_j --------------------------
	.section	.nv.constant0._Z26CopySuperVertexIDPerVertexPjS_j,"a",@progbits
	.sectionflags	@""
	.align	4
.nv.constant0._Z26CopySuperVertexIDPerVertexPjS_j:
	.zero		916


//--------------------- .nv.constant0._Z26MakeSuperVertexIDPerVertexPjPyS_j --------------------------
	.section	.nv.constant0._Z26MakeSuperVertexIDPerVertexPjPyS_j,"a",@progbits
	.sectionflags	@""
	.align	4
.nv.constant0._Z26MakeSuperVertexIDPerVertexPjPyS_j:
	.zero		924


//--------------------- .nv.constant0._Z23AppendVertexIDsForSplitPyPjj --------------------------
	.section	.nv.constant0._Z23AppendVertexIDsForSplitPyPjj,"a",@progbits
	.sectionflags	@""
	.align	4
.nv.constant0._Z23AppendVertexIDsForSplitPyPjj:
	.zero		916


//--------------------- .nv.constant0._Z10CopyToSuccPjS_j --------------------------
	.section	.nv.constant0._Z10CopyToSuccPjS_j,"a",@progbits
	.sectionflags	@""
	.align	4
.nv.constant0._Z10CopyToSuccPjS_j:
	.zero		916


//--------------------- .nv.constant0._Z25PropagateRepresentativeIDPjS_Pbj --------------------------
	.section	.nv.constant0._Z25PropagateRepresentativeIDPjS_Pbj,"a",@progbits
	.sectionflags	@""
	.align	4
.nv.constant0._Z25PropagateRepresentativeIDPjS_Pbj:
	.zero		924


//--------------------- .nv.constant0._Z10SuccToCopyPjS_j --------------------------
	.section	.nv.constant0._Z10SuccToCopyPjS_j,"a",@progbits
	.sectionflags	@""
	.align	4
.nv.constant0._Z10SuccToCopyPjS_j:
	.zero		916


//--------------------- .nv.constant0._Z12RemoveCyclesPjj --------------------------
	.section	.nv.constant0._Z12RemoveCyclesPjj,"a",@progbits
	.sectionflags	@""
	.align	4
.nv.constant0._Z12RemoveCyclesPjj:
	.zero		908


//--------------------- .nv.constant0._Z17MakeSucessorArrayPjS_Pyjj --------------------------
	.section	.nv.constant0._Z17MakeSucessorArrayPjS_Pyjj,"a",@progbits
	.sectionflags	@""
	.align	4
.nv.constant0._Z17MakeSucessorArrayPjS_Pyjj:
	.zero		928


//--------------------- .nv.constant0._Z10MakeFlag_3PjS_j --------------------------
	.section	.nv.constant0._Z10MakeFlag_3PjS_j,"a",@progbits
	.sectionflags	@""
	.align	4
.nv.constant0._Z10MakeFlag_3PjS_j:
	.zero		916


//--------------------- .nv.constant0._Z14ClearEdgeStuffPjS_S_S_j --------------------------
	.section	.nv.constant0._Z14ClearEdgeStuffPjS_S_S_j,"a",@progbits
	.sectionflags	@""
	.align	4
.nv.constant0._Z14ClearEdgeStuffPjS_S_S_j:
	.zero		932


//--------------------- .nv.constant0._Z10ClearArrayPjj --------------------------
	.section	.nv.constant0._Z10ClearArrayPjj,"a",@progbits
	.sectionflags	@""
	.align	4
.nv.constant0._Z10ClearArrayPjj:
	.zero		908


//--------------------- .nv.constant0._Z14AppendKernel_1PyPjS0_j --------------------------
	.section	.nv.constant0._Z14AppendKernel_1PyPjS0_j,"a",@progbits
	.sectionflags	@""
	.align	4
.nv.constant0._Z14AppendKernel_1PyPjS0_j:
	.zero		924


//--------------------- .nv.constant0._Z17CreateLevelOutputPcS_PjS0_jj --------------------------
	.section	.nv.constant0._Z17CreateLevelOutputPcS_PjS0_jj,"a",@progbits
	.sectionflags	@""
	.align	4
.nv.constant0._Z17CreateLevelOutputPcS_PjS0_jj:
	.zero		936


//--------------------- .nv.constant0._Z23InitPrevLevelComponentsPjjj --------------------------
	.section	.nv.constant0._Z23InitPrevLevelComponentsPjjj,"a",@progbits
	.sectionflags	@""
	.align	4
.nv.constant0._Z23InitPrevLevelComponentsPjjj:
	.zero		912


//--------------------- .nv.constant0._Z18RandFloatToRandRGBPcPfj --------------------------
	.section	.nv.constant0._Z18RandFloatToRandRGBPcPfj,"a",@progbits
	.sectionflags	@""
	.align	4
.nv.constant0._Z18RandFloatToRandRGBPcPfj:
	.zero		916


//--------------------- .nv.constant0._Z22createInnerGraphKernelPhPjS0_S0_jjm --------------------------
	.section	.nv.constant0._Z22createInnerGraphKernelPhPjS0_S0_jjm,"a",@progbits
	.sectionflags	@""
	.align	4
.nv.constant0._Z22createInnerGraphKernelPhPjS0_S0_jjm:
	.zero		944


//--------------------- .nv.constant0._Z27createLastColumnGraphKernelPhPjS0_S0_jjm --------------------------
	.section	.nv.constant0._Z27createLastColumnGraphKernelPhPjS0_S0_jjm,"a",@progbits
	.sectionflags	@""
	.align	4
.nv.constant0._Z27createLastColumnGraphKernelPhPjS0_S0_jjm:
	.zero		944


//--------------------- .nv.constant0._Z28createFirstColumnGraphKernelPhPjS0_S0_jjm --------------------------
	.section	.nv.constant0._Z28createFirstColumnGraphKernelPhPjS0_S0_jjm,"a",@progbits
	.sectionflags	@""
	.align	4
.nv.constant0._Z28createFirstColumnGraphKernelPhPjS0_S0_jjm:
	.zero		944


//--------------------- .nv.constant0._Z24createLastRowGraphKernelPhPjS0_S0_jjm --------------------------
	.section	.nv.constant0._Z24createLastRowGraphKernelPhPjS0_S0_jjm,"a",@progbits
	.sectionflags	@""
	.align	4
.nv.constant0._Z24createLastRowGraphKernelPhPjS0_S0_jjm:
	.zero		944


//--------------------- .nv.constant0._Z25createFirstRowGraphKernelPhPjS0_S0_jjm --------------------------
	.section	.nv.constant0._Z25createFirstRowGraphKernelPhPjS0_S0_jjm,"a",@progbits
	.sectionflags	@""
	.align	4
.nv.constant0._Z25createFirstRowGraphKernelPhPjS0_S0_jjm:
	.zero		944


//--------------------- .nv.constant0._Z23createCornerGraphKernelPhPjS0_S0_jjm --------------------------
	.section	.nv.constant0._Z23createCornerGraphKernelPhPjS0_S0_jjm,"a",@progbits
	.sectionflags	@""
	.align	4
.nv.constant0._Z23createCornerGraphKernelPhPjS0_S0_jjm:
	.zero		944


//--------------------- SYMBOLS --------------------------

	.type		.nv.reservedSmem.offset0,@object
	.size		.nv.reservedSmem.offset0,0x4
	.type		vprintf,@function
